//
// Generated by NVIDIA NVVM Compiler
//
// Compiler Build ID: CL-36424714
// Cuda compilation tools, release 13.0, V13.0.88
// Based on NVVM 20.0.0
//

.version 9.0
.target sm_100
.address_size 64

	// .globl	BoxBlur

.visible .entry BoxBlur(
	.param .u64 .ptr .align 1 BoxBlur_param_0,
	.param .u64 .ptr .align 1 BoxBlur_param_1,
	.param .u32 BoxBlur_param_2,
	.param .u32 BoxBlur_param_3
)
{
	.reg .b32 	%r<9552>;
	.reg .b64 	%rd<4775>;

	ld.param.u64 	%rd1, [BoxBlur_param_0];
	ld.param.u64 	%rd2, [BoxBlur_param_1];
	ld.param.u32 	%r1, [BoxBlur_param_2];
	cvta.to.global.u64 	%rd3, %rd1;
	cvta.to.global.u64 	%rd4, %rd2;
	mov.u32 	%r2, %ctaid.x;
	mov.u32 	%r3, %ntid.x;
	mov.u32 	%r4, %tid.x;
	mad.lo.s32 	%r5, %r2, %r3, %r4;
	mov.u32 	%r6, %ctaid.y;
	mov.u32 	%r7, %ntid.y;
	mov.u32 	%r8, %tid.y;
	mad.lo.s32 	%r9, %r6, %r7, %r8;
	mad.lo.s32 	%r10, %r1, %r9, %r5;
	mov.u32 	%r11, %nctaid.z;
	mov.u32 	%r12, %ctaid.z;
	mad.lo.s32 	%r13, %r10, %r11, %r12;
	mul.wide.u32 	%rd5, %r13, 4;
	add.s64 	%rd6, %rd4, %rd5;
	mov.b32 	%r14, 0;
	st.global.u32 	[%rd6], %r14;
	add.s32 	%r15, %r1, 50;
	mad.lo.s32 	%r16, %r9, 50, %r10;
	mad.lo.s32 	%r17, %r16, %r11, %r12;
	mul.wide.s32 	%rd7, %r17, 4;
	add.s64 	%rd8, %rd3, %rd7;
	ld.global.u32 	%r18, [%rd8];
	st.global.u32 	[%rd6], %r18;
	add.s32 	%r19, %r16, %r15;
	mad.lo.s32 	%r20, %r19, %r11, %r12;
	mul.wide.s32 	%rd9, %r20, 4;
	add.s64 	%rd10, %rd3, %rd9;
	ld.global.u32 	%r21, [%rd10];
	add.s32 	%r22, %r18, %r21;
	st.global.u32 	[%rd6], %r22;
	add.s32 	%r23, %r19, %r15;
	mad.lo.s32 	%r24, %r23, %r11, %r12;
	mul.wide.s32 	%rd11, %r24, 4;
	add.s64 	%rd12, %rd3, %rd11;
	ld.global.u32 	%r25, [%rd12];
	add.s32 	%r26, %r22, %r25;
	st.global.u32 	[%rd6], %r26;
	add.s32 	%r27, %r23, %r15;
	mad.lo.s32 	%r28, %r27, %r11, %r12;
	mul.wide.s32 	%rd13, %r28, 4;
	add.s64 	%rd14, %rd3, %rd13;
	ld.global.u32 	%r29, [%rd14];
	add.s32 	%r30, %r26, %r29;
	st.global.u32 	[%rd6], %r30;
	add.s32 	%r31, %r27, %r15;
	mad.lo.s32 	%r32, %r31, %r11, %r12;
	mul.wide.s32 	%rd15, %r32, 4;
	add.s64 	%rd16, %rd3, %rd15;
	ld.global.u32 	%r33, [%rd16];
	add.s32 	%r34, %r30, %r33;
	st.global.u32 	[%rd6], %r34;
	add.s32 	%r35, %r31, %r15;
	mad.lo.s32 	%r36, %r35, %r11, %r12;
	mul.wide.s32 	%rd17, %r36, 4;
	add.s64 	%rd18, %rd3, %rd17;
	ld.global.u32 	%r37, [%rd18];
	add.s32 	%r38, %r34, %r37;
	st.global.u32 	[%rd6], %r38;
	add.s32 	%r39, %r35, %r15;
	mad.lo.s32 	%r40, %r39, %r11, %r12;
	mul.wide.s32 	%rd19, %r40, 4;
	add.s64 	%rd20, %rd3, %rd19;
	ld.global.u32 	%r41, [%rd20];
	add.s32 	%r42, %r38, %r41;
	st.global.u32 	[%rd6], %r42;
	add.s32 	%r43, %r39, %r15;
	mad.lo.s32 	%r44, %r43, %r11, %r12;
	mul.wide.s32 	%rd21, %r44, 4;
	add.s64 	%rd22, %rd3, %rd21;
	ld.global.u32 	%r45, [%rd22];
	add.s32 	%r46, %r42, %r45;
	st.global.u32 	[%rd6], %r46;
	add.s32 	%r47, %r43, %r15;
	mad.lo.s32 	%r48, %r47, %r11, %r12;
	mul.wide.s32 	%rd23, %r48, 4;
	add.s64 	%rd24, %rd3, %rd23;
	ld.global.u32 	%r49, [%rd24];
	add.s32 	%r50, %r46, %r49;
	st.global.u32 	[%rd6], %r50;
	add.s32 	%r51, %r47, %r15;
	mad.lo.s32 	%r52, %r51, %r11, %r12;
	mul.wide.s32 	%rd25, %r52, 4;
	add.s64 	%rd26, %rd3, %rd25;
	ld.global.u32 	%r53, [%rd26];
	add.s32 	%r54, %r50, %r53;
	st.global.u32 	[%rd6], %r54;
	add.s32 	%r55, %r51, %r15;
	mad.lo.s32 	%r56, %r55, %r11, %r12;
	mul.wide.s32 	%rd27, %r56, 4;
	add.s64 	%rd28, %rd3, %rd27;
	ld.global.u32 	%r57, [%rd28];
	add.s32 	%r58, %r54, %r57;
	st.global.u32 	[%rd6], %r58;
	add.s32 	%r59, %r55, %r15;
	mad.lo.s32 	%r60, %r59, %r11, %r12;
	mul.wide.s32 	%rd29, %r60, 4;
	add.s64 	%rd30, %rd3, %rd29;
	ld.global.u32 	%r61, [%rd30];
	add.s32 	%r62, %r58, %r61;
	st.global.u32 	[%rd6], %r62;
	add.s32 	%r63, %r59, %r15;
	mad.lo.s32 	%r64, %r63, %r11, %r12;
	mul.wide.s32 	%rd31, %r64, 4;
	add.s64 	%rd32, %rd3, %rd31;
	ld.global.u32 	%r65, [%rd32];
	add.s32 	%r66, %r62, %r65;
	st.global.u32 	[%rd6], %r66;
	add.s32 	%r67, %r63, %r15;
	mad.lo.s32 	%r68, %r67, %r11, %r12;
	mul.wide.s32 	%rd33, %r68, 4;
	add.s64 	%rd34, %rd3, %rd33;
	ld.global.u32 	%r69, [%rd34];
	add.s32 	%r70, %r66, %r69;
	st.global.u32 	[%rd6], %r70;
	add.s32 	%r71, %r67, %r15;
	mad.lo.s32 	%r72, %r71, %r11, %r12;
	mul.wide.s32 	%rd35, %r72, 4;
	add.s64 	%rd36, %rd3, %rd35;
	ld.global.u32 	%r73, [%rd36];
	add.s32 	%r74, %r70, %r73;
	st.global.u32 	[%rd6], %r74;
	add.s32 	%r75, %r71, %r15;
	mad.lo.s32 	%r76, %r75, %r11, %r12;
	mul.wide.s32 	%rd37, %r76, 4;
	add.s64 	%rd38, %rd3, %rd37;
	ld.global.u32 	%r77, [%rd38];
	add.s32 	%r78, %r74, %r77;
	st.global.u32 	[%rd6], %r78;
	add.s32 	%r79, %r75, %r15;
	mad.lo.s32 	%r80, %r79, %r11, %r12;
	mul.wide.s32 	%rd39, %r80, 4;
	add.s64 	%rd40, %rd3, %rd39;
	ld.global.u32 	%r81, [%rd40];
	add.s32 	%r82, %r78, %r81;
	st.global.u32 	[%rd6], %r82;
	add.s32 	%r83, %r79, %r15;
	mad.lo.s32 	%r84, %r83, %r11, %r12;
	mul.wide.s32 	%rd41, %r84, 4;
	add.s64 	%rd42, %rd3, %rd41;
	ld.global.u32 	%r85, [%rd42];
	add.s32 	%r86, %r82, %r85;
	st.global.u32 	[%rd6], %r86;
	add.s32 	%r87, %r83, %r15;
	mad.lo.s32 	%r88, %r87, %r11, %r12;
	mul.wide.s32 	%rd43, %r88, 4;
	add.s64 	%rd44, %rd3, %rd43;
	ld.global.u32 	%r89, [%rd44];
	add.s32 	%r90, %r86, %r89;
	st.global.u32 	[%rd6], %r90;
	add.s32 	%r91, %r87, %r15;
	mad.lo.s32 	%r92, %r91, %r11, %r12;
	mul.wide.s32 	%rd45, %r92, 4;
	add.s64 	%rd46, %rd3, %rd45;
	ld.global.u32 	%r93, [%rd46];
	add.s32 	%r94, %r90, %r93;
	st.global.u32 	[%rd6], %r94;
	add.s32 	%r95, %r91, %r15;
	mad.lo.s32 	%r96, %r95, %r11, %r12;
	mul.wide.s32 	%rd47, %r96, 4;
	add.s64 	%rd48, %rd3, %rd47;
	ld.global.u32 	%r97, [%rd48];
	add.s32 	%r98, %r94, %r97;
	st.global.u32 	[%rd6], %r98;
	add.s32 	%r99, %r95, %r15;
	mad.lo.s32 	%r100, %r99, %r11, %r12;
	mul.wide.s32 	%rd49, %r100, 4;
	add.s64 	%rd50, %rd3, %rd49;
	ld.global.u32 	%r101, [%rd50];
	add.s32 	%r102, %r98, %r101;
	st.global.u32 	[%rd6], %r102;
	add.s32 	%r103, %r99, %r15;
	mad.lo.s32 	%r104, %r103, %r11, %r12;
	mul.wide.s32 	%rd51, %r104, 4;
	add.s64 	%rd52, %rd3, %rd51;
	ld.global.u32 	%r105, [%rd52];
	add.s32 	%r106, %r102, %r105;
	st.global.u32 	[%rd6], %r106;
	add.s32 	%r107, %r103, %r15;
	mad.lo.s32 	%r108, %r107, %r11, %r12;
	mul.wide.s32 	%rd53, %r108, 4;
	add.s64 	%rd54, %rd3, %rd53;
	ld.global.u32 	%r109, [%rd54];
	add.s32 	%r110, %r106, %r109;
	st.global.u32 	[%rd6], %r110;
	add.s32 	%r111, %r107, %r15;
	mad.lo.s32 	%r112, %r111, %r11, %r12;
	mul.wide.s32 	%rd55, %r112, 4;
	add.s64 	%rd56, %rd3, %rd55;
	ld.global.u32 	%r113, [%rd56];
	add.s32 	%r114, %r110, %r113;
	st.global.u32 	[%rd6], %r114;
	add.s32 	%r115, %r111, %r15;
	mad.lo.s32 	%r116, %r115, %r11, %r12;
	mul.wide.s32 	%rd57, %r116, 4;
	add.s64 	%rd58, %rd3, %rd57;
	ld.global.u32 	%r117, [%rd58];
	add.s32 	%r118, %r114, %r117;
	st.global.u32 	[%rd6], %r118;
	add.s32 	%r119, %r115, %r15;
	mad.lo.s32 	%r120, %r119, %r11, %r12;
	mul.wide.s32 	%rd59, %r120, 4;
	add.s64 	%rd60, %rd3, %rd59;
	ld.global.u32 	%r121, [%rd60];
	add.s32 	%r122, %r118, %r121;
	st.global.u32 	[%rd6], %r122;
	add.s32 	%r123, %r119, %r15;
	mad.lo.s32 	%r124, %r123, %r11, %r12;
	mul.wide.s32 	%rd61, %r124, 4;
	add.s64 	%rd62, %rd3, %rd61;
	ld.global.u32 	%r125, [%rd62];
	add.s32 	%r126, %r122, %r125;
	st.global.u32 	[%rd6], %r126;
	add.s32 	%r127, %r123, %r15;
	mad.lo.s32 	%r128, %r127, %r11, %r12;
	mul.wide.s32 	%rd63, %r128, 4;
	add.s64 	%rd64, %rd3, %rd63;
	ld.global.u32 	%r129, [%rd64];
	add.s32 	%r130, %r126, %r129;
	st.global.u32 	[%rd6], %r130;
	add.s32 	%r131, %r127, %r15;
	mad.lo.s32 	%r132, %r131, %r11, %r12;
	mul.wide.s32 	%rd65, %r132, 4;
	add.s64 	%rd66, %rd3, %rd65;
	ld.global.u32 	%r133, [%rd66];
	add.s32 	%r134, %r130, %r133;
	st.global.u32 	[%rd6], %r134;
	add.s32 	%r135, %r131, %r15;
	mad.lo.s32 	%r136, %r135, %r11, %r12;
	mul.wide.s32 	%rd67, %r136, 4;
	add.s64 	%rd68, %rd3, %rd67;
	ld.global.u32 	%r137, [%rd68];
	add.s32 	%r138, %r134, %r137;
	st.global.u32 	[%rd6], %r138;
	add.s32 	%r139, %r135, %r15;
	mad.lo.s32 	%r140, %r139, %r11, %r12;
	mul.wide.s32 	%rd69, %r140, 4;
	add.s64 	%rd70, %rd3, %rd69;
	ld.global.u32 	%r141, [%rd70];
	add.s32 	%r142, %r138, %r141;
	st.global.u32 	[%rd6], %r142;
	add.s32 	%r143, %r139, %r15;
	mad.lo.s32 	%r144, %r143, %r11, %r12;
	mul.wide.s32 	%rd71, %r144, 4;
	add.s64 	%rd72, %rd3, %rd71;
	ld.global.u32 	%r145, [%rd72];
	add.s32 	%r146, %r142, %r145;
	st.global.u32 	[%rd6], %r146;
	add.s32 	%r147, %r143, %r15;
	mad.lo.s32 	%r148, %r147, %r11, %r12;
	mul.wide.s32 	%rd73, %r148, 4;
	add.s64 	%rd74, %rd3, %rd73;
	ld.global.u32 	%r149, [%rd74];
	add.s32 	%r150, %r146, %r149;
	st.global.u32 	[%rd6], %r150;
	add.s32 	%r151, %r147, %r15;
	mad.lo.s32 	%r152, %r151, %r11, %r12;
	mul.wide.s32 	%rd75, %r152, 4;
	add.s64 	%rd76, %rd3, %rd75;
	ld.global.u32 	%r153, [%rd76];
	add.s32 	%r154, %r150, %r153;
	st.global.u32 	[%rd6], %r154;
	add.s32 	%r155, %r151, %r15;
	mad.lo.s32 	%r156, %r155, %r11, %r12;
	mul.wide.s32 	%rd77, %r156, 4;
	add.s64 	%rd78, %rd3, %rd77;
	ld.global.u32 	%r157, [%rd78];
	add.s32 	%r158, %r154, %r157;
	st.global.u32 	[%rd6], %r158;
	add.s32 	%r159, %r155, %r15;
	mad.lo.s32 	%r160, %r159, %r11, %r12;
	mul.wide.s32 	%rd79, %r160, 4;
	add.s64 	%rd80, %rd3, %rd79;
	ld.global.u32 	%r161, [%rd80];
	add.s32 	%r162, %r158, %r161;
	st.global.u32 	[%rd6], %r162;
	add.s32 	%r163, %r159, %r15;
	mad.lo.s32 	%r164, %r163, %r11, %r12;
	mul.wide.s32 	%rd81, %r164, 4;
	add.s64 	%rd82, %rd3, %rd81;
	ld.global.u32 	%r165, [%rd82];
	add.s32 	%r166, %r162, %r165;
	st.global.u32 	[%rd6], %r166;
	add.s32 	%r167, %r163, %r15;
	mad.lo.s32 	%r168, %r167, %r11, %r12;
	mul.wide.s32 	%rd83, %r168, 4;
	add.s64 	%rd84, %rd3, %rd83;
	ld.global.u32 	%r169, [%rd84];
	add.s32 	%r170, %r166, %r169;
	st.global.u32 	[%rd6], %r170;
	add.s32 	%r171, %r167, %r15;
	mad.lo.s32 	%r172, %r171, %r11, %r12;
	mul.wide.s32 	%rd85, %r172, 4;
	add.s64 	%rd86, %rd3, %rd85;
	ld.global.u32 	%r173, [%rd86];
	add.s32 	%r174, %r170, %r173;
	st.global.u32 	[%rd6], %r174;
	add.s32 	%r175, %r171, %r15;
	mad.lo.s32 	%r176, %r175, %r11, %r12;
	mul.wide.s32 	%rd87, %r176, 4;
	add.s64 	%rd88, %rd3, %rd87;
	ld.global.u32 	%r177, [%rd88];
	add.s32 	%r178, %r174, %r177;
	st.global.u32 	[%rd6], %r178;
	add.s32 	%r179, %r175, %r15;
	mad.lo.s32 	%r180, %r179, %r11, %r12;
	mul.wide.s32 	%rd89, %r180, 4;
	add.s64 	%rd90, %rd3, %rd89;
	ld.global.u32 	%r181, [%rd90];
	add.s32 	%r182, %r178, %r181;
	st.global.u32 	[%rd6], %r182;
	add.s32 	%r183, %r179, %r15;
	mad.lo.s32 	%r184, %r183, %r11, %r12;
	mul.wide.s32 	%rd91, %r184, 4;
	add.s64 	%rd92, %rd3, %rd91;
	ld.global.u32 	%r185, [%rd92];
	add.s32 	%r186, %r182, %r185;
	st.global.u32 	[%rd6], %r186;
	add.s32 	%r187, %r183, %r15;
	mad.lo.s32 	%r188, %r187, %r11, %r12;
	mul.wide.s32 	%rd93, %r188, 4;
	add.s64 	%rd94, %rd3, %rd93;
	ld.global.u32 	%r189, [%rd94];
	add.s32 	%r190, %r186, %r189;
	st.global.u32 	[%rd6], %r190;
	add.s32 	%r191, %r187, %r15;
	mad.lo.s32 	%r192, %r191, %r11, %r12;
	mul.wide.s32 	%rd95, %r192, 4;
	add.s64 	%rd96, %rd3, %rd95;
	ld.global.u32 	%r193, [%rd96];
	add.s32 	%r194, %r190, %r193;
	st.global.u32 	[%rd6], %r194;
	add.s32 	%r195, %r191, %r15;
	mad.lo.s32 	%r196, %r195, %r11, %r12;
	mul.wide.s32 	%rd97, %r196, 4;
	add.s64 	%rd98, %rd3, %rd97;
	ld.global.u32 	%r197, [%rd98];
	add.s32 	%r198, %r194, %r197;
	st.global.u32 	[%rd6], %r198;
	add.s32 	%r199, %r195, %r15;
	mad.lo.s32 	%r200, %r199, %r11, %r12;
	mul.wide.s32 	%rd99, %r200, 4;
	add.s64 	%rd100, %rd3, %rd99;
	ld.global.u32 	%r201, [%rd100];
	add.s32 	%r202, %r198, %r201;
	st.global.u32 	[%rd6], %r202;
	add.s32 	%r203, %r199, %r15;
	mad.lo.s32 	%r204, %r203, %r11, %r12;
	mul.wide.s32 	%rd101, %r204, 4;
	add.s64 	%rd102, %rd3, %rd101;
	ld.global.u32 	%r205, [%rd102];
	add.s32 	%r206, %r202, %r205;
	st.global.u32 	[%rd6], %r206;
	add.s32 	%r207, %r203, %r15;
	mad.lo.s32 	%r208, %r207, %r11, %r12;
	mul.wide.s32 	%rd103, %r208, 4;
	add.s64 	%rd104, %rd3, %rd103;
	ld.global.u32 	%r209, [%rd104];
	add.s32 	%r210, %r206, %r209;
	st.global.u32 	[%rd6], %r210;
	add.s32 	%r211, %r207, %r15;
	mad.lo.s32 	%r212, %r211, %r11, %r12;
	mul.wide.s32 	%rd105, %r212, 4;
	add.s64 	%rd106, %rd3, %rd105;
	ld.global.u32 	%r213, [%rd106];
	add.s32 	%r214, %r210, %r213;
	st.global.u32 	[%rd6], %r214;
	add.s32 	%r215, %r211, %r15;
	mad.lo.s32 	%r216, %r215, %r11, %r12;
	mul.wide.s32 	%rd107, %r216, 4;
	add.s64 	%rd108, %rd3, %rd107;
	ld.global.u32 	%r217, [%rd108];
	add.s32 	%r218, %r214, %r217;
	st.global.u32 	[%rd6], %r218;
	shl.b32 	%r219, %r11, 2;
	cvt.u64.u32 	%rd109, %r219;
	add.s64 	%rd110, %rd8, %rd109;
	ld.global.u32 	%r220, [%rd110];
	add.s32 	%r221, %r218, %r220;
	st.global.u32 	[%rd6], %r221;
	add.s64 	%rd111, %rd10, %rd109;
	ld.global.u32 	%r222, [%rd111];
	add.s32 	%r223, %r221, %r222;
	st.global.u32 	[%rd6], %r223;
	add.s64 	%rd112, %rd12, %rd109;
	ld.global.u32 	%r224, [%rd112];
	add.s32 	%r225, %r223, %r224;
	st.global.u32 	[%rd6], %r225;
	add.s64 	%rd113, %rd14, %rd109;
	ld.global.u32 	%r226, [%rd113];
	add.s32 	%r227, %r225, %r226;
	st.global.u32 	[%rd6], %r227;
	add.s64 	%rd114, %rd16, %rd109;
	ld.global.u32 	%r228, [%rd114];
	add.s32 	%r229, %r227, %r228;
	st.global.u32 	[%rd6], %r229;
	add.s64 	%rd115, %rd18, %rd109;
	ld.global.u32 	%r230, [%rd115];
	add.s32 	%r231, %r229, %r230;
	st.global.u32 	[%rd6], %r231;
	add.s64 	%rd116, %rd20, %rd109;
	ld.global.u32 	%r232, [%rd116];
	add.s32 	%r233, %r231, %r232;
	st.global.u32 	[%rd6], %r233;
	add.s64 	%rd117, %rd22, %rd109;
	ld.global.u32 	%r234, [%rd117];
	add.s32 	%r235, %r233, %r234;
	st.global.u32 	[%rd6], %r235;
	add.s64 	%rd118, %rd24, %rd109;
	ld.global.u32 	%r236, [%rd118];
	add.s32 	%r237, %r235, %r236;
	st.global.u32 	[%rd6], %r237;
	add.s64 	%rd119, %rd26, %rd109;
	ld.global.u32 	%r238, [%rd119];
	add.s32 	%r239, %r237, %r238;
	st.global.u32 	[%rd6], %r239;
	add.s64 	%rd120, %rd28, %rd109;
	ld.global.u32 	%r240, [%rd120];
	add.s32 	%r241, %r239, %r240;
	st.global.u32 	[%rd6], %r241;
	add.s64 	%rd121, %rd30, %rd109;
	ld.global.u32 	%r242, [%rd121];
	add.s32 	%r243, %r241, %r242;
	st.global.u32 	[%rd6], %r243;
	add.s64 	%rd122, %rd32, %rd109;
	ld.global.u32 	%r244, [%rd122];
	add.s32 	%r245, %r243, %r244;
	st.global.u32 	[%rd6], %r245;
	add.s64 	%rd123, %rd34, %rd109;
	ld.global.u32 	%r246, [%rd123];
	add.s32 	%r247, %r245, %r246;
	st.global.u32 	[%rd6], %r247;
	add.s64 	%rd124, %rd36, %rd109;
	ld.global.u32 	%r248, [%rd124];
	add.s32 	%r249, %r247, %r248;
	st.global.u32 	[%rd6], %r249;
	add.s64 	%rd125, %rd38, %rd109;
	ld.global.u32 	%r250, [%rd125];
	add.s32 	%r251, %r249, %r250;
	st.global.u32 	[%rd6], %r251;
	add.s64 	%rd126, %rd40, %rd109;
	ld.global.u32 	%r252, [%rd126];
	add.s32 	%r253, %r251, %r252;
	st.global.u32 	[%rd6], %r253;
	add.s64 	%rd127, %rd42, %rd109;
	ld.global.u32 	%r254, [%rd127];
	add.s32 	%r255, %r253, %r254;
	st.global.u32 	[%rd6], %r255;
	add.s64 	%rd128, %rd44, %rd109;
	ld.global.u32 	%r256, [%rd128];
	add.s32 	%r257, %r255, %r256;
	st.global.u32 	[%rd6], %r257;
	add.s64 	%rd129, %rd46, %rd109;
	ld.global.u32 	%r258, [%rd129];
	add.s32 	%r259, %r257, %r258;
	st.global.u32 	[%rd6], %r259;
	add.s64 	%rd130, %rd48, %rd109;
	ld.global.u32 	%r260, [%rd130];
	add.s32 	%r261, %r259, %r260;
	st.global.u32 	[%rd6], %r261;
	add.s64 	%rd131, %rd50, %rd109;
	ld.global.u32 	%r262, [%rd131];
	add.s32 	%r263, %r261, %r262;
	st.global.u32 	[%rd6], %r263;
	add.s64 	%rd132, %rd52, %rd109;
	ld.global.u32 	%r264, [%rd132];
	add.s32 	%r265, %r263, %r264;
	st.global.u32 	[%rd6], %r265;
	add.s64 	%rd133, %rd54, %rd109;
	ld.global.u32 	%r266, [%rd133];
	add.s32 	%r267, %r265, %r266;
	st.global.u32 	[%rd6], %r267;
	add.s64 	%rd134, %rd56, %rd109;
	ld.global.u32 	%r268, [%rd134];
	add.s32 	%r269, %r267, %r268;
	st.global.u32 	[%rd6], %r269;
	add.s64 	%rd135, %rd58, %rd109;
	ld.global.u32 	%r270, [%rd135];
	add.s32 	%r271, %r269, %r270;
	st.global.u32 	[%rd6], %r271;
	add.s64 	%rd136, %rd60, %rd109;
	ld.global.u32 	%r272, [%rd136];
	add.s32 	%r273, %r271, %r272;
	st.global.u32 	[%rd6], %r273;
	add.s64 	%rd137, %rd62, %rd109;
	ld.global.u32 	%r274, [%rd137];
	add.s32 	%r275, %r273, %r274;
	st.global.u32 	[%rd6], %r275;
	add.s64 	%rd138, %rd64, %rd109;
	ld.global.u32 	%r276, [%rd138];
	add.s32 	%r277, %r275, %r276;
	st.global.u32 	[%rd6], %r277;
	add.s64 	%rd139, %rd66, %rd109;
	ld.global.u32 	%r278, [%rd139];
	add.s32 	%r279, %r277, %r278;
	st.global.u32 	[%rd6], %r279;
	add.s64 	%rd140, %rd68, %rd109;
	ld.global.u32 	%r280, [%rd140];
	add.s32 	%r281, %r279, %r280;
	st.global.u32 	[%rd6], %r281;
	add.s64 	%rd141, %rd70, %rd109;
	ld.global.u32 	%r282, [%rd141];
	add.s32 	%r283, %r281, %r282;
	st.global.u32 	[%rd6], %r283;
	add.s64 	%rd142, %rd72, %rd109;
	ld.global.u32 	%r284, [%rd142];
	add.s32 	%r285, %r283, %r284;
	st.global.u32 	[%rd6], %r285;
	add.s64 	%rd143, %rd74, %rd109;
	ld.global.u32 	%r286, [%rd143];
	add.s32 	%r287, %r285, %r286;
	st.global.u32 	[%rd6], %r287;
	add.s64 	%rd144, %rd76, %rd109;
	ld.global.u32 	%r288, [%rd144];
	add.s32 	%r289, %r287, %r288;
	st.global.u32 	[%rd6], %r289;
	add.s64 	%rd145, %rd78, %rd109;
	ld.global.u32 	%r290, [%rd145];
	add.s32 	%r291, %r289, %r290;
	st.global.u32 	[%rd6], %r291;
	add.s64 	%rd146, %rd80, %rd109;
	ld.global.u32 	%r292, [%rd146];
	add.s32 	%r293, %r291, %r292;
	st.global.u32 	[%rd6], %r293;
	add.s64 	%rd147, %rd82, %rd109;
	ld.global.u32 	%r294, [%rd147];
	add.s32 	%r295, %r293, %r294;
	st.global.u32 	[%rd6], %r295;
	add.s64 	%rd148, %rd84, %rd109;
	ld.global.u32 	%r296, [%rd148];
	add.s32 	%r297, %r295, %r296;
	st.global.u32 	[%rd6], %r297;
	add.s64 	%rd149, %rd86, %rd109;
	ld.global.u32 	%r298, [%rd149];
	add.s32 	%r299, %r297, %r298;
	st.global.u32 	[%rd6], %r299;
	add.s64 	%rd150, %rd88, %rd109;
	ld.global.u32 	%r300, [%rd150];
	add.s32 	%r301, %r299, %r300;
	st.global.u32 	[%rd6], %r301;
	add.s64 	%rd151, %rd90, %rd109;
	ld.global.u32 	%r302, [%rd151];
	add.s32 	%r303, %r301, %r302;
	st.global.u32 	[%rd6], %r303;
	add.s64 	%rd152, %rd92, %rd109;
	ld.global.u32 	%r304, [%rd152];
	add.s32 	%r305, %r303, %r304;
	st.global.u32 	[%rd6], %r305;
	add.s64 	%rd153, %rd94, %rd109;
	ld.global.u32 	%r306, [%rd153];
	add.s32 	%r307, %r305, %r306;
	st.global.u32 	[%rd6], %r307;
	add.s64 	%rd154, %rd96, %rd109;
	ld.global.u32 	%r308, [%rd154];
	add.s32 	%r309, %r307, %r308;
	st.global.u32 	[%rd6], %r309;
	add.s64 	%rd155, %rd98, %rd109;
	ld.global.u32 	%r310, [%rd155];
	add.s32 	%r311, %r309, %r310;
	st.global.u32 	[%rd6], %r311;
	add.s64 	%rd156, %rd100, %rd109;
	ld.global.u32 	%r312, [%rd156];
	add.s32 	%r313, %r311, %r312;
	st.global.u32 	[%rd6], %r313;
	add.s64 	%rd157, %rd102, %rd109;
	ld.global.u32 	%r314, [%rd157];
	add.s32 	%r315, %r313, %r314;
	st.global.u32 	[%rd6], %r315;
	add.s64 	%rd158, %rd104, %rd109;
	ld.global.u32 	%r316, [%rd158];
	add.s32 	%r317, %r315, %r316;
	st.global.u32 	[%rd6], %r317;
	add.s64 	%rd159, %rd106, %rd109;
	ld.global.u32 	%r318, [%rd159];
	add.s32 	%r319, %r317, %r318;
	st.global.u32 	[%rd6], %r319;
	add.s64 	%rd160, %rd108, %rd109;
	ld.global.u32 	%r320, [%rd160];
	add.s32 	%r321, %r319, %r320;
	st.global.u32 	[%rd6], %r321;
	add.s64 	%rd161, %rd110, %rd109;
	ld.global.u32 	%r322, [%rd161];
	add.s32 	%r323, %r321, %r322;
	st.global.u32 	[%rd6], %r323;
	add.s64 	%rd162, %rd111, %rd109;
	ld.global.u32 	%r324, [%rd162];
	add.s32 	%r325, %r323, %r324;
	st.global.u32 	[%rd6], %r325;
	add.s64 	%rd163, %rd112, %rd109;
	ld.global.u32 	%r326, [%rd163];
	add.s32 	%r327, %r325, %r326;
	st.global.u32 	[%rd6], %r327;
	add.s64 	%rd164, %rd113, %rd109;
	ld.global.u32 	%r328, [%rd164];
	add.s32 	%r329, %r327, %r328;
	st.global.u32 	[%rd6], %r329;
	add.s64 	%rd165, %rd114, %rd109;
	ld.global.u32 	%r330, [%rd165];
	add.s32 	%r331, %r329, %r330;
	st.global.u32 	[%rd6], %r331;
	add.s64 	%rd166, %rd115, %rd109;
	ld.global.u32 	%r332, [%rd166];
	add.s32 	%r333, %r331, %r332;
	st.global.u32 	[%rd6], %r333;
	add.s64 	%rd167, %rd116, %rd109;
	ld.global.u32 	%r334, [%rd167];
	add.s32 	%r335, %r333, %r334;
	st.global.u32 	[%rd6], %r335;
	add.s64 	%rd168, %rd117, %rd109;
	ld.global.u32 	%r336, [%rd168];
	add.s32 	%r337, %r335, %r336;
	st.global.u32 	[%rd6], %r337;
	add.s64 	%rd169, %rd118, %rd109;
	ld.global.u32 	%r338, [%rd169];
	add.s32 	%r339, %r337, %r338;
	st.global.u32 	[%rd6], %r339;
	add.s64 	%rd170, %rd119, %rd109;
	ld.global.u32 	%r340, [%rd170];
	add.s32 	%r341, %r339, %r340;
	st.global.u32 	[%rd6], %r341;
	add.s64 	%rd171, %rd120, %rd109;
	ld.global.u32 	%r342, [%rd171];
	add.s32 	%r343, %r341, %r342;
	st.global.u32 	[%rd6], %r343;
	add.s64 	%rd172, %rd121, %rd109;
	ld.global.u32 	%r344, [%rd172];
	add.s32 	%r345, %r343, %r344;
	st.global.u32 	[%rd6], %r345;
	add.s64 	%rd173, %rd122, %rd109;
	ld.global.u32 	%r346, [%rd173];
	add.s32 	%r347, %r345, %r346;
	st.global.u32 	[%rd6], %r347;
	add.s64 	%rd174, %rd123, %rd109;
	ld.global.u32 	%r348, [%rd174];
	add.s32 	%r349, %r347, %r348;
	st.global.u32 	[%rd6], %r349;
	add.s64 	%rd175, %rd124, %rd109;
	ld.global.u32 	%r350, [%rd175];
	add.s32 	%r351, %r349, %r350;
	st.global.u32 	[%rd6], %r351;
	add.s64 	%rd176, %rd125, %rd109;
	ld.global.u32 	%r352, [%rd176];
	add.s32 	%r353, %r351, %r352;
	st.global.u32 	[%rd6], %r353;
	add.s64 	%rd177, %rd126, %rd109;
	ld.global.u32 	%r354, [%rd177];
	add.s32 	%r355, %r353, %r354;
	st.global.u32 	[%rd6], %r355;
	add.s64 	%rd178, %rd127, %rd109;
	ld.global.u32 	%r356, [%rd178];
	add.s32 	%r357, %r355, %r356;
	st.global.u32 	[%rd6], %r357;
	add.s64 	%rd179, %rd128, %rd109;
	ld.global.u32 	%r358, [%rd179];
	add.s32 	%r359, %r357, %r358;
	st.global.u32 	[%rd6], %r359;
	add.s64 	%rd180, %rd129, %rd109;
	ld.global.u32 	%r360, [%rd180];
	add.s32 	%r361, %r359, %r360;
	st.global.u32 	[%rd6], %r361;
	add.s64 	%rd181, %rd130, %rd109;
	ld.global.u32 	%r362, [%rd181];
	add.s32 	%r363, %r361, %r362;
	st.global.u32 	[%rd6], %r363;
	add.s64 	%rd182, %rd131, %rd109;
	ld.global.u32 	%r364, [%rd182];
	add.s32 	%r365, %r363, %r364;
	st.global.u32 	[%rd6], %r365;
	add.s64 	%rd183, %rd132, %rd109;
	ld.global.u32 	%r366, [%rd183];
	add.s32 	%r367, %r365, %r366;
	st.global.u32 	[%rd6], %r367;
	add.s64 	%rd184, %rd133, %rd109;
	ld.global.u32 	%r368, [%rd184];
	add.s32 	%r369, %r367, %r368;
	st.global.u32 	[%rd6], %r369;
	add.s64 	%rd185, %rd134, %rd109;
	ld.global.u32 	%r370, [%rd185];
	add.s32 	%r371, %r369, %r370;
	st.global.u32 	[%rd6], %r371;
	add.s64 	%rd186, %rd135, %rd109;
	ld.global.u32 	%r372, [%rd186];
	add.s32 	%r373, %r371, %r372;
	st.global.u32 	[%rd6], %r373;
	add.s64 	%rd187, %rd136, %rd109;
	ld.global.u32 	%r374, [%rd187];
	add.s32 	%r375, %r373, %r374;
	st.global.u32 	[%rd6], %r375;
	add.s64 	%rd188, %rd137, %rd109;
	ld.global.u32 	%r376, [%rd188];
	add.s32 	%r377, %r375, %r376;
	st.global.u32 	[%rd6], %r377;
	add.s64 	%rd189, %rd138, %rd109;
	ld.global.u32 	%r378, [%rd189];
	add.s32 	%r379, %r377, %r378;
	st.global.u32 	[%rd6], %r379;
	add.s64 	%rd190, %rd139, %rd109;
	ld.global.u32 	%r380, [%rd190];
	add.s32 	%r381, %r379, %r380;
	st.global.u32 	[%rd6], %r381;
	add.s64 	%rd191, %rd140, %rd109;
	ld.global.u32 	%r382, [%rd191];
	add.s32 	%r383, %r381, %r382;
	st.global.u32 	[%rd6], %r383;
	add.s64 	%rd192, %rd141, %rd109;
	ld.global.u32 	%r384, [%rd192];
	add.s32 	%r385, %r383, %r384;
	st.global.u32 	[%rd6], %r385;
	add.s64 	%rd193, %rd142, %rd109;
	ld.global.u32 	%r386, [%rd193];
	add.s32 	%r387, %r385, %r386;
	st.global.u32 	[%rd6], %r387;
	add.s64 	%rd194, %rd143, %rd109;
	ld.global.u32 	%r388, [%rd194];
	add.s32 	%r389, %r387, %r388;
	st.global.u32 	[%rd6], %r389;
	add.s64 	%rd195, %rd144, %rd109;
	ld.global.u32 	%r390, [%rd195];
	add.s32 	%r391, %r389, %r390;
	st.global.u32 	[%rd6], %r391;
	add.s64 	%rd196, %rd145, %rd109;
	ld.global.u32 	%r392, [%rd196];
	add.s32 	%r393, %r391, %r392;
	st.global.u32 	[%rd6], %r393;
	add.s64 	%rd197, %rd146, %rd109;
	ld.global.u32 	%r394, [%rd197];
	add.s32 	%r395, %r393, %r394;
	st.global.u32 	[%rd6], %r395;
	add.s64 	%rd198, %rd147, %rd109;
	ld.global.u32 	%r396, [%rd198];
	add.s32 	%r397, %r395, %r396;
	st.global.u32 	[%rd6], %r397;
	add.s64 	%rd199, %rd148, %rd109;
	ld.global.u32 	%r398, [%rd199];
	add.s32 	%r399, %r397, %r398;
	st.global.u32 	[%rd6], %r399;
	add.s64 	%rd200, %rd149, %rd109;
	ld.global.u32 	%r400, [%rd200];
	add.s32 	%r401, %r399, %r400;
	st.global.u32 	[%rd6], %r401;
	add.s64 	%rd201, %rd150, %rd109;
	ld.global.u32 	%r402, [%rd201];
	add.s32 	%r403, %r401, %r402;
	st.global.u32 	[%rd6], %r403;
	add.s64 	%rd202, %rd151, %rd109;
	ld.global.u32 	%r404, [%rd202];
	add.s32 	%r405, %r403, %r404;
	st.global.u32 	[%rd6], %r405;
	add.s64 	%rd203, %rd152, %rd109;
	ld.global.u32 	%r406, [%rd203];
	add.s32 	%r407, %r405, %r406;
	st.global.u32 	[%rd6], %r407;
	add.s64 	%rd204, %rd153, %rd109;
	ld.global.u32 	%r408, [%rd204];
	add.s32 	%r409, %r407, %r408;
	st.global.u32 	[%rd6], %r409;
	add.s64 	%rd205, %rd154, %rd109;
	ld.global.u32 	%r410, [%rd205];
	add.s32 	%r411, %r409, %r410;
	st.global.u32 	[%rd6], %r411;
	add.s64 	%rd206, %rd155, %rd109;
	ld.global.u32 	%r412, [%rd206];
	add.s32 	%r413, %r411, %r412;
	st.global.u32 	[%rd6], %r413;
	add.s64 	%rd207, %rd156, %rd109;
	ld.global.u32 	%r414, [%rd207];
	add.s32 	%r415, %r413, %r414;
	st.global.u32 	[%rd6], %r415;
	add.s64 	%rd208, %rd157, %rd109;
	ld.global.u32 	%r416, [%rd208];
	add.s32 	%r417, %r415, %r416;
	st.global.u32 	[%rd6], %r417;
	add.s64 	%rd209, %rd158, %rd109;
	ld.global.u32 	%r418, [%rd209];
	add.s32 	%r419, %r417, %r418;
	st.global.u32 	[%rd6], %r419;
	add.s64 	%rd210, %rd159, %rd109;
	ld.global.u32 	%r420, [%rd210];
	add.s32 	%r421, %r419, %r420;
	st.global.u32 	[%rd6], %r421;
	add.s64 	%rd211, %rd160, %rd109;
	ld.global.u32 	%r422, [%rd211];
	add.s32 	%r423, %r421, %r422;
	st.global.u32 	[%rd6], %r423;
	add.s64 	%rd212, %rd161, %rd109;
	ld.global.u32 	%r424, [%rd212];
	add.s32 	%r425, %r423, %r424;
	st.global.u32 	[%rd6], %r425;
	add.s64 	%rd213, %rd162, %rd109;
	ld.global.u32 	%r426, [%rd213];
	add.s32 	%r427, %r425, %r426;
	st.global.u32 	[%rd6], %r427;
	add.s64 	%rd214, %rd163, %rd109;
	ld.global.u32 	%r428, [%rd214];
	add.s32 	%r429, %r427, %r428;
	st.global.u32 	[%rd6], %r429;
	add.s64 	%rd215, %rd164, %rd109;
	ld.global.u32 	%r430, [%rd215];
	add.s32 	%r431, %r429, %r430;
	st.global.u32 	[%rd6], %r431;
	add.s64 	%rd216, %rd165, %rd109;
	ld.global.u32 	%r432, [%rd216];
	add.s32 	%r433, %r431, %r432;
	st.global.u32 	[%rd6], %r433;
	add.s64 	%rd217, %rd166, %rd109;
	ld.global.u32 	%r434, [%rd217];
	add.s32 	%r435, %r433, %r434;
	st.global.u32 	[%rd6], %r435;
	add.s64 	%rd218, %rd167, %rd109;
	ld.global.u32 	%r436, [%rd218];
	add.s32 	%r437, %r435, %r436;
	st.global.u32 	[%rd6], %r437;
	add.s64 	%rd219, %rd168, %rd109;
	ld.global.u32 	%r438, [%rd219];
	add.s32 	%r439, %r437, %r438;
	st.global.u32 	[%rd6], %r439;
	add.s64 	%rd220, %rd169, %rd109;
	ld.global.u32 	%r440, [%rd220];
	add.s32 	%r441, %r439, %r440;
	st.global.u32 	[%rd6], %r441;
	add.s64 	%rd221, %rd170, %rd109;
	ld.global.u32 	%r442, [%rd221];
	add.s32 	%r443, %r441, %r442;
	st.global.u32 	[%rd6], %r443;
	add.s64 	%rd222, %rd171, %rd109;
	ld.global.u32 	%r444, [%rd222];
	add.s32 	%r445, %r443, %r444;
	st.global.u32 	[%rd6], %r445;
	add.s64 	%rd223, %rd172, %rd109;
	ld.global.u32 	%r446, [%rd223];
	add.s32 	%r447, %r445, %r446;
	st.global.u32 	[%rd6], %r447;
	add.s64 	%rd224, %rd173, %rd109;
	ld.global.u32 	%r448, [%rd224];
	add.s32 	%r449, %r447, %r448;
	st.global.u32 	[%rd6], %r449;
	add.s64 	%rd225, %rd174, %rd109;
	ld.global.u32 	%r450, [%rd225];
	add.s32 	%r451, %r449, %r450;
	st.global.u32 	[%rd6], %r451;
	add.s64 	%rd226, %rd175, %rd109;
	ld.global.u32 	%r452, [%rd226];
	add.s32 	%r453, %r451, %r452;
	st.global.u32 	[%rd6], %r453;
	add.s64 	%rd227, %rd176, %rd109;
	ld.global.u32 	%r454, [%rd227];
	add.s32 	%r455, %r453, %r454;
	st.global.u32 	[%rd6], %r455;
	add.s64 	%rd228, %rd177, %rd109;
	ld.global.u32 	%r456, [%rd228];
	add.s32 	%r457, %r455, %r456;
	st.global.u32 	[%rd6], %r457;
	add.s64 	%rd229, %rd178, %rd109;
	ld.global.u32 	%r458, [%rd229];
	add.s32 	%r459, %r457, %r458;
	st.global.u32 	[%rd6], %r459;
	add.s64 	%rd230, %rd179, %rd109;
	ld.global.u32 	%r460, [%rd230];
	add.s32 	%r461, %r459, %r460;
	st.global.u32 	[%rd6], %r461;
	add.s64 	%rd231, %rd180, %rd109;
	ld.global.u32 	%r462, [%rd231];
	add.s32 	%r463, %r461, %r462;
	st.global.u32 	[%rd6], %r463;
	add.s64 	%rd232, %rd181, %rd109;
	ld.global.u32 	%r464, [%rd232];
	add.s32 	%r465, %r463, %r464;
	st.global.u32 	[%rd6], %r465;
	add.s64 	%rd233, %rd182, %rd109;
	ld.global.u32 	%r466, [%rd233];
	add.s32 	%r467, %r465, %r466;
	st.global.u32 	[%rd6], %r467;
	add.s64 	%rd234, %rd183, %rd109;
	ld.global.u32 	%r468, [%rd234];
	add.s32 	%r469, %r467, %r468;
	st.global.u32 	[%rd6], %r469;
	add.s64 	%rd235, %rd184, %rd109;
	ld.global.u32 	%r470, [%rd235];
	add.s32 	%r471, %r469, %r470;
	st.global.u32 	[%rd6], %r471;
	add.s64 	%rd236, %rd185, %rd109;
	ld.global.u32 	%r472, [%rd236];
	add.s32 	%r473, %r471, %r472;
	st.global.u32 	[%rd6], %r473;
	add.s64 	%rd237, %rd186, %rd109;
	ld.global.u32 	%r474, [%rd237];
	add.s32 	%r475, %r473, %r474;
	st.global.u32 	[%rd6], %r475;
	add.s64 	%rd238, %rd187, %rd109;
	ld.global.u32 	%r476, [%rd238];
	add.s32 	%r477, %r475, %r476;
	st.global.u32 	[%rd6], %r477;
	add.s64 	%rd239, %rd188, %rd109;
	ld.global.u32 	%r478, [%rd239];
	add.s32 	%r479, %r477, %r478;
	st.global.u32 	[%rd6], %r479;
	add.s64 	%rd240, %rd189, %rd109;
	ld.global.u32 	%r480, [%rd240];
	add.s32 	%r481, %r479, %r480;
	st.global.u32 	[%rd6], %r481;
	add.s64 	%rd241, %rd190, %rd109;
	ld.global.u32 	%r482, [%rd241];
	add.s32 	%r483, %r481, %r482;
	st.global.u32 	[%rd6], %r483;
	add.s64 	%rd242, %rd191, %rd109;
	ld.global.u32 	%r484, [%rd242];
	add.s32 	%r485, %r483, %r484;
	st.global.u32 	[%rd6], %r485;
	add.s64 	%rd243, %rd192, %rd109;
	ld.global.u32 	%r486, [%rd243];
	add.s32 	%r487, %r485, %r486;
	st.global.u32 	[%rd6], %r487;
	add.s64 	%rd244, %rd193, %rd109;
	ld.global.u32 	%r488, [%rd244];
	add.s32 	%r489, %r487, %r488;
	st.global.u32 	[%rd6], %r489;
	add.s64 	%rd245, %rd194, %rd109;
	ld.global.u32 	%r490, [%rd245];
	add.s32 	%r491, %r489, %r490;
	st.global.u32 	[%rd6], %r491;
	add.s64 	%rd246, %rd195, %rd109;
	ld.global.u32 	%r492, [%rd246];
	add.s32 	%r493, %r491, %r492;
	st.global.u32 	[%rd6], %r493;
	add.s64 	%rd247, %rd196, %rd109;
	ld.global.u32 	%r494, [%rd247];
	add.s32 	%r495, %r493, %r494;
	st.global.u32 	[%rd6], %r495;
	add.s64 	%rd248, %rd197, %rd109;
	ld.global.u32 	%r496, [%rd248];
	add.s32 	%r497, %r495, %r496;
	st.global.u32 	[%rd6], %r497;
	add.s64 	%rd249, %rd198, %rd109;
	ld.global.u32 	%r498, [%rd249];
	add.s32 	%r499, %r497, %r498;
	st.global.u32 	[%rd6], %r499;
	add.s64 	%rd250, %rd199, %rd109;
	ld.global.u32 	%r500, [%rd250];
	add.s32 	%r501, %r499, %r500;
	st.global.u32 	[%rd6], %r501;
	add.s64 	%rd251, %rd200, %rd109;
	ld.global.u32 	%r502, [%rd251];
	add.s32 	%r503, %r501, %r502;
	st.global.u32 	[%rd6], %r503;
	add.s64 	%rd252, %rd201, %rd109;
	ld.global.u32 	%r504, [%rd252];
	add.s32 	%r505, %r503, %r504;
	st.global.u32 	[%rd6], %r505;
	add.s64 	%rd253, %rd202, %rd109;
	ld.global.u32 	%r506, [%rd253];
	add.s32 	%r507, %r505, %r506;
	st.global.u32 	[%rd6], %r507;
	add.s64 	%rd254, %rd203, %rd109;
	ld.global.u32 	%r508, [%rd254];
	add.s32 	%r509, %r507, %r508;
	st.global.u32 	[%rd6], %r509;
	add.s64 	%rd255, %rd204, %rd109;
	ld.global.u32 	%r510, [%rd255];
	add.s32 	%r511, %r509, %r510;
	st.global.u32 	[%rd6], %r511;
	add.s64 	%rd256, %rd205, %rd109;
	ld.global.u32 	%r512, [%rd256];
	add.s32 	%r513, %r511, %r512;
	st.global.u32 	[%rd6], %r513;
	add.s64 	%rd257, %rd206, %rd109;
	ld.global.u32 	%r514, [%rd257];
	add.s32 	%r515, %r513, %r514;
	st.global.u32 	[%rd6], %r515;
	add.s64 	%rd258, %rd207, %rd109;
	ld.global.u32 	%r516, [%rd258];
	add.s32 	%r517, %r515, %r516;
	st.global.u32 	[%rd6], %r517;
	add.s64 	%rd259, %rd208, %rd109;
	ld.global.u32 	%r518, [%rd259];
	add.s32 	%r519, %r517, %r518;
	st.global.u32 	[%rd6], %r519;
	add.s64 	%rd260, %rd209, %rd109;
	ld.global.u32 	%r520, [%rd260];
	add.s32 	%r521, %r519, %r520;
	st.global.u32 	[%rd6], %r521;
	add.s64 	%rd261, %rd210, %rd109;
	ld.global.u32 	%r522, [%rd261];
	add.s32 	%r523, %r521, %r522;
	st.global.u32 	[%rd6], %r523;
	add.s64 	%rd262, %rd211, %rd109;
	ld.global.u32 	%r524, [%rd262];
	add.s32 	%r525, %r523, %r524;
	st.global.u32 	[%rd6], %r525;
	add.s64 	%rd263, %rd212, %rd109;
	ld.global.u32 	%r526, [%rd263];
	add.s32 	%r527, %r525, %r526;
	st.global.u32 	[%rd6], %r527;
	add.s64 	%rd264, %rd213, %rd109;
	ld.global.u32 	%r528, [%rd264];
	add.s32 	%r529, %r527, %r528;
	st.global.u32 	[%rd6], %r529;
	add.s64 	%rd265, %rd214, %rd109;
	ld.global.u32 	%r530, [%rd265];
	add.s32 	%r531, %r529, %r530;
	st.global.u32 	[%rd6], %r531;
	add.s64 	%rd266, %rd215, %rd109;
	ld.global.u32 	%r532, [%rd266];
	add.s32 	%r533, %r531, %r532;
	st.global.u32 	[%rd6], %r533;
	add.s64 	%rd267, %rd216, %rd109;
	ld.global.u32 	%r534, [%rd267];
	add.s32 	%r535, %r533, %r534;
	st.global.u32 	[%rd6], %r535;
	add.s64 	%rd268, %rd217, %rd109;
	ld.global.u32 	%r536, [%rd268];
	add.s32 	%r537, %r535, %r536;
	st.global.u32 	[%rd6], %r537;
	add.s64 	%rd269, %rd218, %rd109;
	ld.global.u32 	%r538, [%rd269];
	add.s32 	%r539, %r537, %r538;
	st.global.u32 	[%rd6], %r539;
	add.s64 	%rd270, %rd219, %rd109;
	ld.global.u32 	%r540, [%rd270];
	add.s32 	%r541, %r539, %r540;
	st.global.u32 	[%rd6], %r541;
	add.s64 	%rd271, %rd220, %rd109;
	ld.global.u32 	%r542, [%rd271];
	add.s32 	%r543, %r541, %r542;
	st.global.u32 	[%rd6], %r543;
	add.s64 	%rd272, %rd221, %rd109;
	ld.global.u32 	%r544, [%rd272];
	add.s32 	%r545, %r543, %r544;
	st.global.u32 	[%rd6], %r545;
	add.s64 	%rd273, %rd222, %rd109;
	ld.global.u32 	%r546, [%rd273];
	add.s32 	%r547, %r545, %r546;
	st.global.u32 	[%rd6], %r547;
	add.s64 	%rd274, %rd223, %rd109;
	ld.global.u32 	%r548, [%rd274];
	add.s32 	%r549, %r547, %r548;
	st.global.u32 	[%rd6], %r549;
	add.s64 	%rd275, %rd224, %rd109;
	ld.global.u32 	%r550, [%rd275];
	add.s32 	%r551, %r549, %r550;
	st.global.u32 	[%rd6], %r551;
	add.s64 	%rd276, %rd225, %rd109;
	ld.global.u32 	%r552, [%rd276];
	add.s32 	%r553, %r551, %r552;
	st.global.u32 	[%rd6], %r553;
	add.s64 	%rd277, %rd226, %rd109;
	ld.global.u32 	%r554, [%rd277];
	add.s32 	%r555, %r553, %r554;
	st.global.u32 	[%rd6], %r555;
	add.s64 	%rd278, %rd227, %rd109;
	ld.global.u32 	%r556, [%rd278];
	add.s32 	%r557, %r555, %r556;
	st.global.u32 	[%rd6], %r557;
	add.s64 	%rd279, %rd228, %rd109;
	ld.global.u32 	%r558, [%rd279];
	add.s32 	%r559, %r557, %r558;
	st.global.u32 	[%rd6], %r559;
	add.s64 	%rd280, %rd229, %rd109;
	ld.global.u32 	%r560, [%rd280];
	add.s32 	%r561, %r559, %r560;
	st.global.u32 	[%rd6], %r561;
	add.s64 	%rd281, %rd230, %rd109;
	ld.global.u32 	%r562, [%rd281];
	add.s32 	%r563, %r561, %r562;
	st.global.u32 	[%rd6], %r563;
	add.s64 	%rd282, %rd231, %rd109;
	ld.global.u32 	%r564, [%rd282];
	add.s32 	%r565, %r563, %r564;
	st.global.u32 	[%rd6], %r565;
	add.s64 	%rd283, %rd232, %rd109;
	ld.global.u32 	%r566, [%rd283];
	add.s32 	%r567, %r565, %r566;
	st.global.u32 	[%rd6], %r567;
	add.s64 	%rd284, %rd233, %rd109;
	ld.global.u32 	%r568, [%rd284];
	add.s32 	%r569, %r567, %r568;
	st.global.u32 	[%rd6], %r569;
	add.s64 	%rd285, %rd234, %rd109;
	ld.global.u32 	%r570, [%rd285];
	add.s32 	%r571, %r569, %r570;
	st.global.u32 	[%rd6], %r571;
	add.s64 	%rd286, %rd235, %rd109;
	ld.global.u32 	%r572, [%rd286];
	add.s32 	%r573, %r571, %r572;
	st.global.u32 	[%rd6], %r573;
	add.s64 	%rd287, %rd236, %rd109;
	ld.global.u32 	%r574, [%rd287];
	add.s32 	%r575, %r573, %r574;
	st.global.u32 	[%rd6], %r575;
	add.s64 	%rd288, %rd237, %rd109;
	ld.global.u32 	%r576, [%rd288];
	add.s32 	%r577, %r575, %r576;
	st.global.u32 	[%rd6], %r577;
	add.s64 	%rd289, %rd238, %rd109;
	ld.global.u32 	%r578, [%rd289];
	add.s32 	%r579, %r577, %r578;
	st.global.u32 	[%rd6], %r579;
	add.s64 	%rd290, %rd239, %rd109;
	ld.global.u32 	%r580, [%rd290];
	add.s32 	%r581, %r579, %r580;
	st.global.u32 	[%rd6], %r581;
	add.s64 	%rd291, %rd240, %rd109;
	ld.global.u32 	%r582, [%rd291];
	add.s32 	%r583, %r581, %r582;
	st.global.u32 	[%rd6], %r583;
	add.s64 	%rd292, %rd241, %rd109;
	ld.global.u32 	%r584, [%rd292];
	add.s32 	%r585, %r583, %r584;
	st.global.u32 	[%rd6], %r585;
	add.s64 	%rd293, %rd242, %rd109;
	ld.global.u32 	%r586, [%rd293];
	add.s32 	%r587, %r585, %r586;
	st.global.u32 	[%rd6], %r587;
	add.s64 	%rd294, %rd243, %rd109;
	ld.global.u32 	%r588, [%rd294];
	add.s32 	%r589, %r587, %r588;
	st.global.u32 	[%rd6], %r589;
	add.s64 	%rd295, %rd244, %rd109;
	ld.global.u32 	%r590, [%rd295];
	add.s32 	%r591, %r589, %r590;
	st.global.u32 	[%rd6], %r591;
	add.s64 	%rd296, %rd245, %rd109;
	ld.global.u32 	%r592, [%rd296];
	add.s32 	%r593, %r591, %r592;
	st.global.u32 	[%rd6], %r593;
	add.s64 	%rd297, %rd246, %rd109;
	ld.global.u32 	%r594, [%rd297];
	add.s32 	%r595, %r593, %r594;
	st.global.u32 	[%rd6], %r595;
	add.s64 	%rd298, %rd247, %rd109;
	ld.global.u32 	%r596, [%rd298];
	add.s32 	%r597, %r595, %r596;
	st.global.u32 	[%rd6], %r597;
	add.s64 	%rd299, %rd248, %rd109;
	ld.global.u32 	%r598, [%rd299];
	add.s32 	%r599, %r597, %r598;
	st.global.u32 	[%rd6], %r599;
	add.s64 	%rd300, %rd249, %rd109;
	ld.global.u32 	%r600, [%rd300];
	add.s32 	%r601, %r599, %r600;
	st.global.u32 	[%rd6], %r601;
	add.s64 	%rd301, %rd250, %rd109;
	ld.global.u32 	%r602, [%rd301];
	add.s32 	%r603, %r601, %r602;
	st.global.u32 	[%rd6], %r603;
	add.s64 	%rd302, %rd251, %rd109;
	ld.global.u32 	%r604, [%rd302];
	add.s32 	%r605, %r603, %r604;
	st.global.u32 	[%rd6], %r605;
	add.s64 	%rd303, %rd252, %rd109;
	ld.global.u32 	%r606, [%rd303];
	add.s32 	%r607, %r605, %r606;
	st.global.u32 	[%rd6], %r607;
	add.s64 	%rd304, %rd253, %rd109;
	ld.global.u32 	%r608, [%rd304];
	add.s32 	%r609, %r607, %r608;
	st.global.u32 	[%rd6], %r609;
	add.s64 	%rd305, %rd254, %rd109;
	ld.global.u32 	%r610, [%rd305];
	add.s32 	%r611, %r609, %r610;
	st.global.u32 	[%rd6], %r611;
	add.s64 	%rd306, %rd255, %rd109;
	ld.global.u32 	%r612, [%rd306];
	add.s32 	%r613, %r611, %r612;
	st.global.u32 	[%rd6], %r613;
	add.s64 	%rd307, %rd256, %rd109;
	ld.global.u32 	%r614, [%rd307];
	add.s32 	%r615, %r613, %r614;
	st.global.u32 	[%rd6], %r615;
	add.s64 	%rd308, %rd257, %rd109;
	ld.global.u32 	%r616, [%rd308];
	add.s32 	%r617, %r615, %r616;
	st.global.u32 	[%rd6], %r617;
	add.s64 	%rd309, %rd258, %rd109;
	ld.global.u32 	%r618, [%rd309];
	add.s32 	%r619, %r617, %r618;
	st.global.u32 	[%rd6], %r619;
	add.s64 	%rd310, %rd259, %rd109;
	ld.global.u32 	%r620, [%rd310];
	add.s32 	%r621, %r619, %r620;
	st.global.u32 	[%rd6], %r621;
	add.s64 	%rd311, %rd260, %rd109;
	ld.global.u32 	%r622, [%rd311];
	add.s32 	%r623, %r621, %r622;
	st.global.u32 	[%rd6], %r623;
	add.s64 	%rd312, %rd261, %rd109;
	ld.global.u32 	%r624, [%rd312];
	add.s32 	%r625, %r623, %r624;
	st.global.u32 	[%rd6], %r625;
	add.s64 	%rd313, %rd262, %rd109;
	ld.global.u32 	%r626, [%rd313];
	add.s32 	%r627, %r625, %r626;
	st.global.u32 	[%rd6], %r627;
	add.s64 	%rd314, %rd263, %rd109;
	ld.global.u32 	%r628, [%rd314];
	add.s32 	%r629, %r627, %r628;
	st.global.u32 	[%rd6], %r629;
	add.s64 	%rd315, %rd264, %rd109;
	ld.global.u32 	%r630, [%rd315];
	add.s32 	%r631, %r629, %r630;
	st.global.u32 	[%rd6], %r631;
	add.s64 	%rd316, %rd265, %rd109;
	ld.global.u32 	%r632, [%rd316];
	add.s32 	%r633, %r631, %r632;
	st.global.u32 	[%rd6], %r633;
	add.s64 	%rd317, %rd266, %rd109;
	ld.global.u32 	%r634, [%rd317];
	add.s32 	%r635, %r633, %r634;
	st.global.u32 	[%rd6], %r635;
	add.s64 	%rd318, %rd267, %rd109;
	ld.global.u32 	%r636, [%rd318];
	add.s32 	%r637, %r635, %r636;
	st.global.u32 	[%rd6], %r637;
	add.s64 	%rd319, %rd268, %rd109;
	ld.global.u32 	%r638, [%rd319];
	add.s32 	%r639, %r637, %r638;
	st.global.u32 	[%rd6], %r639;
	add.s64 	%rd320, %rd269, %rd109;
	ld.global.u32 	%r640, [%rd320];
	add.s32 	%r641, %r639, %r640;
	st.global.u32 	[%rd6], %r641;
	add.s64 	%rd321, %rd270, %rd109;
	ld.global.u32 	%r642, [%rd321];
	add.s32 	%r643, %r641, %r642;
	st.global.u32 	[%rd6], %r643;
	add.s64 	%rd322, %rd271, %rd109;
	ld.global.u32 	%r644, [%rd322];
	add.s32 	%r645, %r643, %r644;
	st.global.u32 	[%rd6], %r645;
	add.s64 	%rd323, %rd272, %rd109;
	ld.global.u32 	%r646, [%rd323];
	add.s32 	%r647, %r645, %r646;
	st.global.u32 	[%rd6], %r647;
	add.s64 	%rd324, %rd273, %rd109;
	ld.global.u32 	%r648, [%rd324];
	add.s32 	%r649, %r647, %r648;
	st.global.u32 	[%rd6], %r649;
	add.s64 	%rd325, %rd274, %rd109;
	ld.global.u32 	%r650, [%rd325];
	add.s32 	%r651, %r649, %r650;
	st.global.u32 	[%rd6], %r651;
	add.s64 	%rd326, %rd275, %rd109;
	ld.global.u32 	%r652, [%rd326];
	add.s32 	%r653, %r651, %r652;
	st.global.u32 	[%rd6], %r653;
	add.s64 	%rd327, %rd276, %rd109;
	ld.global.u32 	%r654, [%rd327];
	add.s32 	%r655, %r653, %r654;
	st.global.u32 	[%rd6], %r655;
	add.s64 	%rd328, %rd277, %rd109;
	ld.global.u32 	%r656, [%rd328];
	add.s32 	%r657, %r655, %r656;
	st.global.u32 	[%rd6], %r657;
	add.s64 	%rd329, %rd278, %rd109;
	ld.global.u32 	%r658, [%rd329];
	add.s32 	%r659, %r657, %r658;
	st.global.u32 	[%rd6], %r659;
	add.s64 	%rd330, %rd279, %rd109;
	ld.global.u32 	%r660, [%rd330];
	add.s32 	%r661, %r659, %r660;
	st.global.u32 	[%rd6], %r661;
	add.s64 	%rd331, %rd280, %rd109;
	ld.global.u32 	%r662, [%rd331];
	add.s32 	%r663, %r661, %r662;
	st.global.u32 	[%rd6], %r663;
	add.s64 	%rd332, %rd281, %rd109;
	ld.global.u32 	%r664, [%rd332];
	add.s32 	%r665, %r663, %r664;
	st.global.u32 	[%rd6], %r665;
	add.s64 	%rd333, %rd282, %rd109;
	ld.global.u32 	%r666, [%rd333];
	add.s32 	%r667, %r665, %r666;
	st.global.u32 	[%rd6], %r667;
	add.s64 	%rd334, %rd283, %rd109;
	ld.global.u32 	%r668, [%rd334];
	add.s32 	%r669, %r667, %r668;
	st.global.u32 	[%rd6], %r669;
	add.s64 	%rd335, %rd284, %rd109;
	ld.global.u32 	%r670, [%rd335];
	add.s32 	%r671, %r669, %r670;
	st.global.u32 	[%rd6], %r671;
	add.s64 	%rd336, %rd285, %rd109;
	ld.global.u32 	%r672, [%rd336];
	add.s32 	%r673, %r671, %r672;
	st.global.u32 	[%rd6], %r673;
	add.s64 	%rd337, %rd286, %rd109;
	ld.global.u32 	%r674, [%rd337];
	add.s32 	%r675, %r673, %r674;
	st.global.u32 	[%rd6], %r675;
	add.s64 	%rd338, %rd287, %rd109;
	ld.global.u32 	%r676, [%rd338];
	add.s32 	%r677, %r675, %r676;
	st.global.u32 	[%rd6], %r677;
	add.s64 	%rd339, %rd288, %rd109;
	ld.global.u32 	%r678, [%rd339];
	add.s32 	%r679, %r677, %r678;
	st.global.u32 	[%rd6], %r679;
	add.s64 	%rd340, %rd289, %rd109;
	ld.global.u32 	%r680, [%rd340];
	add.s32 	%r681, %r679, %r680;
	st.global.u32 	[%rd6], %r681;
	add.s64 	%rd341, %rd290, %rd109;
	ld.global.u32 	%r682, [%rd341];
	add.s32 	%r683, %r681, %r682;
	st.global.u32 	[%rd6], %r683;
	add.s64 	%rd342, %rd291, %rd109;
	ld.global.u32 	%r684, [%rd342];
	add.s32 	%r685, %r683, %r684;
	st.global.u32 	[%rd6], %r685;
	add.s64 	%rd343, %rd292, %rd109;
	ld.global.u32 	%r686, [%rd343];
	add.s32 	%r687, %r685, %r686;
	st.global.u32 	[%rd6], %r687;
	add.s64 	%rd344, %rd293, %rd109;
	ld.global.u32 	%r688, [%rd344];
	add.s32 	%r689, %r687, %r688;
	st.global.u32 	[%rd6], %r689;
	add.s64 	%rd345, %rd294, %rd109;
	ld.global.u32 	%r690, [%rd345];
	add.s32 	%r691, %r689, %r690;
	st.global.u32 	[%rd6], %r691;
	add.s64 	%rd346, %rd295, %rd109;
	ld.global.u32 	%r692, [%rd346];
	add.s32 	%r693, %r691, %r692;
	st.global.u32 	[%rd6], %r693;
	add.s64 	%rd347, %rd296, %rd109;
	ld.global.u32 	%r694, [%rd347];
	add.s32 	%r695, %r693, %r694;
	st.global.u32 	[%rd6], %r695;
	add.s64 	%rd348, %rd297, %rd109;
	ld.global.u32 	%r696, [%rd348];
	add.s32 	%r697, %r695, %r696;
	st.global.u32 	[%rd6], %r697;
	add.s64 	%rd349, %rd298, %rd109;
	ld.global.u32 	%r698, [%rd349];
	add.s32 	%r699, %r697, %r698;
	st.global.u32 	[%rd6], %r699;
	add.s64 	%rd350, %rd299, %rd109;
	ld.global.u32 	%r700, [%rd350];
	add.s32 	%r701, %r699, %r700;
	st.global.u32 	[%rd6], %r701;
	add.s64 	%rd351, %rd300, %rd109;
	ld.global.u32 	%r702, [%rd351];
	add.s32 	%r703, %r701, %r702;
	st.global.u32 	[%rd6], %r703;
	add.s64 	%rd352, %rd301, %rd109;
	ld.global.u32 	%r704, [%rd352];
	add.s32 	%r705, %r703, %r704;
	st.global.u32 	[%rd6], %r705;
	add.s64 	%rd353, %rd302, %rd109;
	ld.global.u32 	%r706, [%rd353];
	add.s32 	%r707, %r705, %r706;
	st.global.u32 	[%rd6], %r707;
	add.s64 	%rd354, %rd303, %rd109;
	ld.global.u32 	%r708, [%rd354];
	add.s32 	%r709, %r707, %r708;
	st.global.u32 	[%rd6], %r709;
	add.s64 	%rd355, %rd304, %rd109;
	ld.global.u32 	%r710, [%rd355];
	add.s32 	%r711, %r709, %r710;
	st.global.u32 	[%rd6], %r711;
	add.s64 	%rd356, %rd305, %rd109;
	ld.global.u32 	%r712, [%rd356];
	add.s32 	%r713, %r711, %r712;
	st.global.u32 	[%rd6], %r713;
	add.s64 	%rd357, %rd306, %rd109;
	ld.global.u32 	%r714, [%rd357];
	add.s32 	%r715, %r713, %r714;
	st.global.u32 	[%rd6], %r715;
	add.s64 	%rd358, %rd307, %rd109;
	ld.global.u32 	%r716, [%rd358];
	add.s32 	%r717, %r715, %r716;
	st.global.u32 	[%rd6], %r717;
	add.s64 	%rd359, %rd308, %rd109;
	ld.global.u32 	%r718, [%rd359];
	add.s32 	%r719, %r717, %r718;
	st.global.u32 	[%rd6], %r719;
	add.s64 	%rd360, %rd309, %rd109;
	ld.global.u32 	%r720, [%rd360];
	add.s32 	%r721, %r719, %r720;
	st.global.u32 	[%rd6], %r721;
	add.s64 	%rd361, %rd310, %rd109;
	ld.global.u32 	%r722, [%rd361];
	add.s32 	%r723, %r721, %r722;
	st.global.u32 	[%rd6], %r723;
	add.s64 	%rd362, %rd311, %rd109;
	ld.global.u32 	%r724, [%rd362];
	add.s32 	%r725, %r723, %r724;
	st.global.u32 	[%rd6], %r725;
	add.s64 	%rd363, %rd312, %rd109;
	ld.global.u32 	%r726, [%rd363];
	add.s32 	%r727, %r725, %r726;
	st.global.u32 	[%rd6], %r727;
	add.s64 	%rd364, %rd313, %rd109;
	ld.global.u32 	%r728, [%rd364];
	add.s32 	%r729, %r727, %r728;
	st.global.u32 	[%rd6], %r729;
	add.s64 	%rd365, %rd314, %rd109;
	ld.global.u32 	%r730, [%rd365];
	add.s32 	%r731, %r729, %r730;
	st.global.u32 	[%rd6], %r731;
	add.s64 	%rd366, %rd315, %rd109;
	ld.global.u32 	%r732, [%rd366];
	add.s32 	%r733, %r731, %r732;
	st.global.u32 	[%rd6], %r733;
	add.s64 	%rd367, %rd316, %rd109;
	ld.global.u32 	%r734, [%rd367];
	add.s32 	%r735, %r733, %r734;
	st.global.u32 	[%rd6], %r735;
	add.s64 	%rd368, %rd317, %rd109;
	ld.global.u32 	%r736, [%rd368];
	add.s32 	%r737, %r735, %r736;
	st.global.u32 	[%rd6], %r737;
	add.s64 	%rd369, %rd318, %rd109;
	ld.global.u32 	%r738, [%rd369];
	add.s32 	%r739, %r737, %r738;
	st.global.u32 	[%rd6], %r739;
	add.s64 	%rd370, %rd319, %rd109;
	ld.global.u32 	%r740, [%rd370];
	add.s32 	%r741, %r739, %r740;
	st.global.u32 	[%rd6], %r741;
	add.s64 	%rd371, %rd320, %rd109;
	ld.global.u32 	%r742, [%rd371];
	add.s32 	%r743, %r741, %r742;
	st.global.u32 	[%rd6], %r743;
	add.s64 	%rd372, %rd321, %rd109;
	ld.global.u32 	%r744, [%rd372];
	add.s32 	%r745, %r743, %r744;
	st.global.u32 	[%rd6], %r745;
	add.s64 	%rd373, %rd322, %rd109;
	ld.global.u32 	%r746, [%rd373];
	add.s32 	%r747, %r745, %r746;
	st.global.u32 	[%rd6], %r747;
	add.s64 	%rd374, %rd323, %rd109;
	ld.global.u32 	%r748, [%rd374];
	add.s32 	%r749, %r747, %r748;
	st.global.u32 	[%rd6], %r749;
	add.s64 	%rd375, %rd324, %rd109;
	ld.global.u32 	%r750, [%rd375];
	add.s32 	%r751, %r749, %r750;
	st.global.u32 	[%rd6], %r751;
	add.s64 	%rd376, %rd325, %rd109;
	ld.global.u32 	%r752, [%rd376];
	add.s32 	%r753, %r751, %r752;
	st.global.u32 	[%rd6], %r753;
	add.s64 	%rd377, %rd326, %rd109;
	ld.global.u32 	%r754, [%rd377];
	add.s32 	%r755, %r753, %r754;
	st.global.u32 	[%rd6], %r755;
	add.s64 	%rd378, %rd327, %rd109;
	ld.global.u32 	%r756, [%rd378];
	add.s32 	%r757, %r755, %r756;
	st.global.u32 	[%rd6], %r757;
	add.s64 	%rd379, %rd328, %rd109;
	ld.global.u32 	%r758, [%rd379];
	add.s32 	%r759, %r757, %r758;
	st.global.u32 	[%rd6], %r759;
	add.s64 	%rd380, %rd329, %rd109;
	ld.global.u32 	%r760, [%rd380];
	add.s32 	%r761, %r759, %r760;
	st.global.u32 	[%rd6], %r761;
	add.s64 	%rd381, %rd330, %rd109;
	ld.global.u32 	%r762, [%rd381];
	add.s32 	%r763, %r761, %r762;
	st.global.u32 	[%rd6], %r763;
	add.s64 	%rd382, %rd331, %rd109;
	ld.global.u32 	%r764, [%rd382];
	add.s32 	%r765, %r763, %r764;
	st.global.u32 	[%rd6], %r765;
	add.s64 	%rd383, %rd332, %rd109;
	ld.global.u32 	%r766, [%rd383];
	add.s32 	%r767, %r765, %r766;
	st.global.u32 	[%rd6], %r767;
	add.s64 	%rd384, %rd333, %rd109;
	ld.global.u32 	%r768, [%rd384];
	add.s32 	%r769, %r767, %r768;
	st.global.u32 	[%rd6], %r769;
	add.s64 	%rd385, %rd334, %rd109;
	ld.global.u32 	%r770, [%rd385];
	add.s32 	%r771, %r769, %r770;
	st.global.u32 	[%rd6], %r771;
	add.s64 	%rd386, %rd335, %rd109;
	ld.global.u32 	%r772, [%rd386];
	add.s32 	%r773, %r771, %r772;
	st.global.u32 	[%rd6], %r773;
	add.s64 	%rd387, %rd336, %rd109;
	ld.global.u32 	%r774, [%rd387];
	add.s32 	%r775, %r773, %r774;
	st.global.u32 	[%rd6], %r775;
	add.s64 	%rd388, %rd337, %rd109;
	ld.global.u32 	%r776, [%rd388];
	add.s32 	%r777, %r775, %r776;
	st.global.u32 	[%rd6], %r777;
	add.s64 	%rd389, %rd338, %rd109;
	ld.global.u32 	%r778, [%rd389];
	add.s32 	%r779, %r777, %r778;
	st.global.u32 	[%rd6], %r779;
	add.s64 	%rd390, %rd339, %rd109;
	ld.global.u32 	%r780, [%rd390];
	add.s32 	%r781, %r779, %r780;
	st.global.u32 	[%rd6], %r781;
	add.s64 	%rd391, %rd340, %rd109;
	ld.global.u32 	%r782, [%rd391];
	add.s32 	%r783, %r781, %r782;
	st.global.u32 	[%rd6], %r783;
	add.s64 	%rd392, %rd341, %rd109;
	ld.global.u32 	%r784, [%rd392];
	add.s32 	%r785, %r783, %r784;
	st.global.u32 	[%rd6], %r785;
	add.s64 	%rd393, %rd342, %rd109;
	ld.global.u32 	%r786, [%rd393];
	add.s32 	%r787, %r785, %r786;
	st.global.u32 	[%rd6], %r787;
	add.s64 	%rd394, %rd343, %rd109;
	ld.global.u32 	%r788, [%rd394];
	add.s32 	%r789, %r787, %r788;
	st.global.u32 	[%rd6], %r789;
	add.s64 	%rd395, %rd344, %rd109;
	ld.global.u32 	%r790, [%rd395];
	add.s32 	%r791, %r789, %r790;
	st.global.u32 	[%rd6], %r791;
	add.s64 	%rd396, %rd345, %rd109;
	ld.global.u32 	%r792, [%rd396];
	add.s32 	%r793, %r791, %r792;
	st.global.u32 	[%rd6], %r793;
	add.s64 	%rd397, %rd346, %rd109;
	ld.global.u32 	%r794, [%rd397];
	add.s32 	%r795, %r793, %r794;
	st.global.u32 	[%rd6], %r795;
	add.s64 	%rd398, %rd347, %rd109;
	ld.global.u32 	%r796, [%rd398];
	add.s32 	%r797, %r795, %r796;
	st.global.u32 	[%rd6], %r797;
	add.s64 	%rd399, %rd348, %rd109;
	ld.global.u32 	%r798, [%rd399];
	add.s32 	%r799, %r797, %r798;
	st.global.u32 	[%rd6], %r799;
	add.s64 	%rd400, %rd349, %rd109;
	ld.global.u32 	%r800, [%rd400];
	add.s32 	%r801, %r799, %r800;
	st.global.u32 	[%rd6], %r801;
	add.s64 	%rd401, %rd350, %rd109;
	ld.global.u32 	%r802, [%rd401];
	add.s32 	%r803, %r801, %r802;
	st.global.u32 	[%rd6], %r803;
	add.s64 	%rd402, %rd351, %rd109;
	ld.global.u32 	%r804, [%rd402];
	add.s32 	%r805, %r803, %r804;
	st.global.u32 	[%rd6], %r805;
	add.s64 	%rd403, %rd352, %rd109;
	ld.global.u32 	%r806, [%rd403];
	add.s32 	%r807, %r805, %r806;
	st.global.u32 	[%rd6], %r807;
	add.s64 	%rd404, %rd353, %rd109;
	ld.global.u32 	%r808, [%rd404];
	add.s32 	%r809, %r807, %r808;
	st.global.u32 	[%rd6], %r809;
	add.s64 	%rd405, %rd354, %rd109;
	ld.global.u32 	%r810, [%rd405];
	add.s32 	%r811, %r809, %r810;
	st.global.u32 	[%rd6], %r811;
	add.s64 	%rd406, %rd355, %rd109;
	ld.global.u32 	%r812, [%rd406];
	add.s32 	%r813, %r811, %r812;
	st.global.u32 	[%rd6], %r813;
	add.s64 	%rd407, %rd356, %rd109;
	ld.global.u32 	%r814, [%rd407];
	add.s32 	%r815, %r813, %r814;
	st.global.u32 	[%rd6], %r815;
	add.s64 	%rd408, %rd357, %rd109;
	ld.global.u32 	%r816, [%rd408];
	add.s32 	%r817, %r815, %r816;
	st.global.u32 	[%rd6], %r817;
	add.s64 	%rd409, %rd358, %rd109;
	ld.global.u32 	%r818, [%rd409];
	add.s32 	%r819, %r817, %r818;
	st.global.u32 	[%rd6], %r819;
	add.s64 	%rd410, %rd359, %rd109;
	ld.global.u32 	%r820, [%rd410];
	add.s32 	%r821, %r819, %r820;
	st.global.u32 	[%rd6], %r821;
	add.s64 	%rd411, %rd360, %rd109;
	ld.global.u32 	%r822, [%rd411];
	add.s32 	%r823, %r821, %r822;
	st.global.u32 	[%rd6], %r823;
	add.s64 	%rd412, %rd361, %rd109;
	ld.global.u32 	%r824, [%rd412];
	add.s32 	%r825, %r823, %r824;
	st.global.u32 	[%rd6], %r825;
	add.s64 	%rd413, %rd362, %rd109;
	ld.global.u32 	%r826, [%rd413];
	add.s32 	%r827, %r825, %r826;
	st.global.u32 	[%rd6], %r827;
	add.s64 	%rd414, %rd363, %rd109;
	ld.global.u32 	%r828, [%rd414];
	add.s32 	%r829, %r827, %r828;
	st.global.u32 	[%rd6], %r829;
	add.s64 	%rd415, %rd364, %rd109;
	ld.global.u32 	%r830, [%rd415];
	add.s32 	%r831, %r829, %r830;
	st.global.u32 	[%rd6], %r831;
	add.s64 	%rd416, %rd365, %rd109;
	ld.global.u32 	%r832, [%rd416];
	add.s32 	%r833, %r831, %r832;
	st.global.u32 	[%rd6], %r833;
	add.s64 	%rd417, %rd366, %rd109;
	ld.global.u32 	%r834, [%rd417];
	add.s32 	%r835, %r833, %r834;
	st.global.u32 	[%rd6], %r835;
	add.s64 	%rd418, %rd367, %rd109;
	ld.global.u32 	%r836, [%rd418];
	add.s32 	%r837, %r835, %r836;
	st.global.u32 	[%rd6], %r837;
	add.s64 	%rd419, %rd368, %rd109;
	ld.global.u32 	%r838, [%rd419];
	add.s32 	%r839, %r837, %r838;
	st.global.u32 	[%rd6], %r839;
	add.s64 	%rd420, %rd369, %rd109;
	ld.global.u32 	%r840, [%rd420];
	add.s32 	%r841, %r839, %r840;
	st.global.u32 	[%rd6], %r841;
	add.s64 	%rd421, %rd370, %rd109;
	ld.global.u32 	%r842, [%rd421];
	add.s32 	%r843, %r841, %r842;
	st.global.u32 	[%rd6], %r843;
	add.s64 	%rd422, %rd371, %rd109;
	ld.global.u32 	%r844, [%rd422];
	add.s32 	%r845, %r843, %r844;
	st.global.u32 	[%rd6], %r845;
	add.s64 	%rd423, %rd372, %rd109;
	ld.global.u32 	%r846, [%rd423];
	add.s32 	%r847, %r845, %r846;
	st.global.u32 	[%rd6], %r847;
	add.s64 	%rd424, %rd373, %rd109;
	ld.global.u32 	%r848, [%rd424];
	add.s32 	%r849, %r847, %r848;
	st.global.u32 	[%rd6], %r849;
	add.s64 	%rd425, %rd374, %rd109;
	ld.global.u32 	%r850, [%rd425];
	add.s32 	%r851, %r849, %r850;
	st.global.u32 	[%rd6], %r851;
	add.s64 	%rd426, %rd375, %rd109;
	ld.global.u32 	%r852, [%rd426];
	add.s32 	%r853, %r851, %r852;
	st.global.u32 	[%rd6], %r853;
	add.s64 	%rd427, %rd376, %rd109;
	ld.global.u32 	%r854, [%rd427];
	add.s32 	%r855, %r853, %r854;
	st.global.u32 	[%rd6], %r855;
	add.s64 	%rd428, %rd377, %rd109;
	ld.global.u32 	%r856, [%rd428];
	add.s32 	%r857, %r855, %r856;
	st.global.u32 	[%rd6], %r857;
	add.s64 	%rd429, %rd378, %rd109;
	ld.global.u32 	%r858, [%rd429];
	add.s32 	%r859, %r857, %r858;
	st.global.u32 	[%rd6], %r859;
	add.s64 	%rd430, %rd379, %rd109;
	ld.global.u32 	%r860, [%rd430];
	add.s32 	%r861, %r859, %r860;
	st.global.u32 	[%rd6], %r861;
	add.s64 	%rd431, %rd380, %rd109;
	ld.global.u32 	%r862, [%rd431];
	add.s32 	%r863, %r861, %r862;
	st.global.u32 	[%rd6], %r863;
	add.s64 	%rd432, %rd381, %rd109;
	ld.global.u32 	%r864, [%rd432];
	add.s32 	%r865, %r863, %r864;
	st.global.u32 	[%rd6], %r865;
	add.s64 	%rd433, %rd382, %rd109;
	ld.global.u32 	%r866, [%rd433];
	add.s32 	%r867, %r865, %r866;
	st.global.u32 	[%rd6], %r867;
	add.s64 	%rd434, %rd383, %rd109;
	ld.global.u32 	%r868, [%rd434];
	add.s32 	%r869, %r867, %r868;
	st.global.u32 	[%rd6], %r869;
	add.s64 	%rd435, %rd384, %rd109;
	ld.global.u32 	%r870, [%rd435];
	add.s32 	%r871, %r869, %r870;
	st.global.u32 	[%rd6], %r871;
	add.s64 	%rd436, %rd385, %rd109;
	ld.global.u32 	%r872, [%rd436];
	add.s32 	%r873, %r871, %r872;
	st.global.u32 	[%rd6], %r873;
	add.s64 	%rd437, %rd386, %rd109;
	ld.global.u32 	%r874, [%rd437];
	add.s32 	%r875, %r873, %r874;
	st.global.u32 	[%rd6], %r875;
	add.s64 	%rd438, %rd387, %rd109;
	ld.global.u32 	%r876, [%rd438];
	add.s32 	%r877, %r875, %r876;
	st.global.u32 	[%rd6], %r877;
	add.s64 	%rd439, %rd388, %rd109;
	ld.global.u32 	%r878, [%rd439];
	add.s32 	%r879, %r877, %r878;
	st.global.u32 	[%rd6], %r879;
	add.s64 	%rd440, %rd389, %rd109;
	ld.global.u32 	%r880, [%rd440];
	add.s32 	%r881, %r879, %r880;
	st.global.u32 	[%rd6], %r881;
	add.s64 	%rd441, %rd390, %rd109;
	ld.global.u32 	%r882, [%rd441];
	add.s32 	%r883, %r881, %r882;
	st.global.u32 	[%rd6], %r883;
	add.s64 	%rd442, %rd391, %rd109;
	ld.global.u32 	%r884, [%rd442];
	add.s32 	%r885, %r883, %r884;
	st.global.u32 	[%rd6], %r885;
	add.s64 	%rd443, %rd392, %rd109;
	ld.global.u32 	%r886, [%rd443];
	add.s32 	%r887, %r885, %r886;
	st.global.u32 	[%rd6], %r887;
	add.s64 	%rd444, %rd393, %rd109;
	ld.global.u32 	%r888, [%rd444];
	add.s32 	%r889, %r887, %r888;
	st.global.u32 	[%rd6], %r889;
	add.s64 	%rd445, %rd394, %rd109;
	ld.global.u32 	%r890, [%rd445];
	add.s32 	%r891, %r889, %r890;
	st.global.u32 	[%rd6], %r891;
	add.s64 	%rd446, %rd395, %rd109;
	ld.global.u32 	%r892, [%rd446];
	add.s32 	%r893, %r891, %r892;
	st.global.u32 	[%rd6], %r893;
	add.s64 	%rd447, %rd396, %rd109;
	ld.global.u32 	%r894, [%rd447];
	add.s32 	%r895, %r893, %r894;
	st.global.u32 	[%rd6], %r895;
	add.s64 	%rd448, %rd397, %rd109;
	ld.global.u32 	%r896, [%rd448];
	add.s32 	%r897, %r895, %r896;
	st.global.u32 	[%rd6], %r897;
	add.s64 	%rd449, %rd398, %rd109;
	ld.global.u32 	%r898, [%rd449];
	add.s32 	%r899, %r897, %r898;
	st.global.u32 	[%rd6], %r899;
	add.s64 	%rd450, %rd399, %rd109;
	ld.global.u32 	%r900, [%rd450];
	add.s32 	%r901, %r899, %r900;
	st.global.u32 	[%rd6], %r901;
	add.s64 	%rd451, %rd400, %rd109;
	ld.global.u32 	%r902, [%rd451];
	add.s32 	%r903, %r901, %r902;
	st.global.u32 	[%rd6], %r903;
	add.s64 	%rd452, %rd401, %rd109;
	ld.global.u32 	%r904, [%rd452];
	add.s32 	%r905, %r903, %r904;
	st.global.u32 	[%rd6], %r905;
	add.s64 	%rd453, %rd402, %rd109;
	ld.global.u32 	%r906, [%rd453];
	add.s32 	%r907, %r905, %r906;
	st.global.u32 	[%rd6], %r907;
	add.s64 	%rd454, %rd403, %rd109;
	ld.global.u32 	%r908, [%rd454];
	add.s32 	%r909, %r907, %r908;
	st.global.u32 	[%rd6], %r909;
	add.s64 	%rd455, %rd404, %rd109;
	ld.global.u32 	%r910, [%rd455];
	add.s32 	%r911, %r909, %r910;
	st.global.u32 	[%rd6], %r911;
	add.s64 	%rd456, %rd405, %rd109;
	ld.global.u32 	%r912, [%rd456];
	add.s32 	%r913, %r911, %r912;
	st.global.u32 	[%rd6], %r913;
	add.s64 	%rd457, %rd406, %rd109;
	ld.global.u32 	%r914, [%rd457];
	add.s32 	%r915, %r913, %r914;
	st.global.u32 	[%rd6], %r915;
	add.s64 	%rd458, %rd407, %rd109;
	ld.global.u32 	%r916, [%rd458];
	add.s32 	%r917, %r915, %r916;
	st.global.u32 	[%rd6], %r917;
	add.s64 	%rd459, %rd408, %rd109;
	ld.global.u32 	%r918, [%rd459];
	add.s32 	%r919, %r917, %r918;
	st.global.u32 	[%rd6], %r919;
	add.s64 	%rd460, %rd409, %rd109;
	ld.global.u32 	%r920, [%rd460];
	add.s32 	%r921, %r919, %r920;
	st.global.u32 	[%rd6], %r921;
	add.s64 	%rd461, %rd410, %rd109;
	ld.global.u32 	%r922, [%rd461];
	add.s32 	%r923, %r921, %r922;
	st.global.u32 	[%rd6], %r923;
	add.s64 	%rd462, %rd411, %rd109;
	ld.global.u32 	%r924, [%rd462];
	add.s32 	%r925, %r923, %r924;
	st.global.u32 	[%rd6], %r925;
	add.s64 	%rd463, %rd412, %rd109;
	ld.global.u32 	%r926, [%rd463];
	add.s32 	%r927, %r925, %r926;
	st.global.u32 	[%rd6], %r927;
	add.s64 	%rd464, %rd413, %rd109;
	ld.global.u32 	%r928, [%rd464];
	add.s32 	%r929, %r927, %r928;
	st.global.u32 	[%rd6], %r929;
	add.s64 	%rd465, %rd414, %rd109;
	ld.global.u32 	%r930, [%rd465];
	add.s32 	%r931, %r929, %r930;
	st.global.u32 	[%rd6], %r931;
	add.s64 	%rd466, %rd415, %rd109;
	ld.global.u32 	%r932, [%rd466];
	add.s32 	%r933, %r931, %r932;
	st.global.u32 	[%rd6], %r933;
	add.s64 	%rd467, %rd416, %rd109;
	ld.global.u32 	%r934, [%rd467];
	add.s32 	%r935, %r933, %r934;
	st.global.u32 	[%rd6], %r935;
	add.s64 	%rd468, %rd417, %rd109;
	ld.global.u32 	%r936, [%rd468];
	add.s32 	%r937, %r935, %r936;
	st.global.u32 	[%rd6], %r937;
	add.s64 	%rd469, %rd418, %rd109;
	ld.global.u32 	%r938, [%rd469];
	add.s32 	%r939, %r937, %r938;
	st.global.u32 	[%rd6], %r939;
	add.s64 	%rd470, %rd419, %rd109;
	ld.global.u32 	%r940, [%rd470];
	add.s32 	%r941, %r939, %r940;
	st.global.u32 	[%rd6], %r941;
	add.s64 	%rd471, %rd420, %rd109;
	ld.global.u32 	%r942, [%rd471];
	add.s32 	%r943, %r941, %r942;
	st.global.u32 	[%rd6], %r943;
	add.s64 	%rd472, %rd421, %rd109;
	ld.global.u32 	%r944, [%rd472];
	add.s32 	%r945, %r943, %r944;
	st.global.u32 	[%rd6], %r945;
	add.s64 	%rd473, %rd422, %rd109;
	ld.global.u32 	%r946, [%rd473];
	add.s32 	%r947, %r945, %r946;
	st.global.u32 	[%rd6], %r947;
	add.s64 	%rd474, %rd423, %rd109;
	ld.global.u32 	%r948, [%rd474];
	add.s32 	%r949, %r947, %r948;
	st.global.u32 	[%rd6], %r949;
	add.s64 	%rd475, %rd424, %rd109;
	ld.global.u32 	%r950, [%rd475];
	add.s32 	%r951, %r949, %r950;
	st.global.u32 	[%rd6], %r951;
	add.s64 	%rd476, %rd425, %rd109;
	ld.global.u32 	%r952, [%rd476];
	add.s32 	%r953, %r951, %r952;
	st.global.u32 	[%rd6], %r953;
	add.s64 	%rd477, %rd426, %rd109;
	ld.global.u32 	%r954, [%rd477];
	add.s32 	%r955, %r953, %r954;
	st.global.u32 	[%rd6], %r955;
	add.s64 	%rd478, %rd427, %rd109;
	ld.global.u32 	%r956, [%rd478];
	add.s32 	%r957, %r955, %r956;
	st.global.u32 	[%rd6], %r957;
	add.s64 	%rd479, %rd428, %rd109;
	ld.global.u32 	%r958, [%rd479];
	add.s32 	%r959, %r957, %r958;
	st.global.u32 	[%rd6], %r959;
	add.s64 	%rd480, %rd429, %rd109;
	ld.global.u32 	%r960, [%rd480];
	add.s32 	%r961, %r959, %r960;
	st.global.u32 	[%rd6], %r961;
	add.s64 	%rd481, %rd430, %rd109;
	ld.global.u32 	%r962, [%rd481];
	add.s32 	%r963, %r961, %r962;
	st.global.u32 	[%rd6], %r963;
	add.s64 	%rd482, %rd431, %rd109;
	ld.global.u32 	%r964, [%rd482];
	add.s32 	%r965, %r963, %r964;
	st.global.u32 	[%rd6], %r965;
	add.s64 	%rd483, %rd432, %rd109;
	ld.global.u32 	%r966, [%rd483];
	add.s32 	%r967, %r965, %r966;
	st.global.u32 	[%rd6], %r967;
	add.s64 	%rd484, %rd433, %rd109;
	ld.global.u32 	%r968, [%rd484];
	add.s32 	%r969, %r967, %r968;
	st.global.u32 	[%rd6], %r969;
	add.s64 	%rd485, %rd434, %rd109;
	ld.global.u32 	%r970, [%rd485];
	add.s32 	%r971, %r969, %r970;
	st.global.u32 	[%rd6], %r971;
	add.s64 	%rd486, %rd435, %rd109;
	ld.global.u32 	%r972, [%rd486];
	add.s32 	%r973, %r971, %r972;
	st.global.u32 	[%rd6], %r973;
	add.s64 	%rd487, %rd436, %rd109;
	ld.global.u32 	%r974, [%rd487];
	add.s32 	%r975, %r973, %r974;
	st.global.u32 	[%rd6], %r975;
	add.s64 	%rd488, %rd437, %rd109;
	ld.global.u32 	%r976, [%rd488];
	add.s32 	%r977, %r975, %r976;
	st.global.u32 	[%rd6], %r977;
	add.s64 	%rd489, %rd438, %rd109;
	ld.global.u32 	%r978, [%rd489];
	add.s32 	%r979, %r977, %r978;
	st.global.u32 	[%rd6], %r979;
	add.s64 	%rd490, %rd439, %rd109;
	ld.global.u32 	%r980, [%rd490];
	add.s32 	%r981, %r979, %r980;
	st.global.u32 	[%rd6], %r981;
	add.s64 	%rd491, %rd440, %rd109;
	ld.global.u32 	%r982, [%rd491];
	add.s32 	%r983, %r981, %r982;
	st.global.u32 	[%rd6], %r983;
	add.s64 	%rd492, %rd441, %rd109;
	ld.global.u32 	%r984, [%rd492];
	add.s32 	%r985, %r983, %r984;
	st.global.u32 	[%rd6], %r985;
	add.s64 	%rd493, %rd442, %rd109;
	ld.global.u32 	%r986, [%rd493];
	add.s32 	%r987, %r985, %r986;
	st.global.u32 	[%rd6], %r987;
	add.s64 	%rd494, %rd443, %rd109;
	ld.global.u32 	%r988, [%rd494];
	add.s32 	%r989, %r987, %r988;
	st.global.u32 	[%rd6], %r989;
	add.s64 	%rd495, %rd444, %rd109;
	ld.global.u32 	%r990, [%rd495];
	add.s32 	%r991, %r989, %r990;
	st.global.u32 	[%rd6], %r991;
	add.s64 	%rd496, %rd445, %rd109;
	ld.global.u32 	%r992, [%rd496];
	add.s32 	%r993, %r991, %r992;
	st.global.u32 	[%rd6], %r993;
	add.s64 	%rd497, %rd446, %rd109;
	ld.global.u32 	%r994, [%rd497];
	add.s32 	%r995, %r993, %r994;
	st.global.u32 	[%rd6], %r995;
	add.s64 	%rd498, %rd447, %rd109;
	ld.global.u32 	%r996, [%rd498];
	add.s32 	%r997, %r995, %r996;
	st.global.u32 	[%rd6], %r997;
	add.s64 	%rd499, %rd448, %rd109;
	ld.global.u32 	%r998, [%rd499];
	add.s32 	%r999, %r997, %r998;
	st.global.u32 	[%rd6], %r999;
	add.s64 	%rd500, %rd449, %rd109;
	ld.global.u32 	%r1000, [%rd500];
	add.s32 	%r1001, %r999, %r1000;
	st.global.u32 	[%rd6], %r1001;
	add.s64 	%rd501, %rd450, %rd109;
	ld.global.u32 	%r1002, [%rd501];
	add.s32 	%r1003, %r1001, %r1002;
	st.global.u32 	[%rd6], %r1003;
	add.s64 	%rd502, %rd451, %rd109;
	ld.global.u32 	%r1004, [%rd502];
	add.s32 	%r1005, %r1003, %r1004;
	st.global.u32 	[%rd6], %r1005;
	add.s64 	%rd503, %rd452, %rd109;
	ld.global.u32 	%r1006, [%rd503];
	add.s32 	%r1007, %r1005, %r1006;
	st.global.u32 	[%rd6], %r1007;
	add.s64 	%rd504, %rd453, %rd109;
	ld.global.u32 	%r1008, [%rd504];
	add.s32 	%r1009, %r1007, %r1008;
	st.global.u32 	[%rd6], %r1009;
	add.s64 	%rd505, %rd454, %rd109;
	ld.global.u32 	%r1010, [%rd505];
	add.s32 	%r1011, %r1009, %r1010;
	st.global.u32 	[%rd6], %r1011;
	add.s64 	%rd506, %rd455, %rd109;
	ld.global.u32 	%r1012, [%rd506];
	add.s32 	%r1013, %r1011, %r1012;
	st.global.u32 	[%rd6], %r1013;
	add.s64 	%rd507, %rd456, %rd109;
	ld.global.u32 	%r1014, [%rd507];
	add.s32 	%r1015, %r1013, %r1014;
	st.global.u32 	[%rd6], %r1015;
	add.s64 	%rd508, %rd457, %rd109;
	ld.global.u32 	%r1016, [%rd508];
	add.s32 	%r1017, %r1015, %r1016;
	st.global.u32 	[%rd6], %r1017;
	add.s64 	%rd509, %rd458, %rd109;
	ld.global.u32 	%r1018, [%rd509];
	add.s32 	%r1019, %r1017, %r1018;
	st.global.u32 	[%rd6], %r1019;
	add.s64 	%rd510, %rd459, %rd109;
	ld.global.u32 	%r1020, [%rd510];
	add.s32 	%r1021, %r1019, %r1020;
	st.global.u32 	[%rd6], %r1021;
	add.s64 	%rd511, %rd460, %rd109;
	ld.global.u32 	%r1022, [%rd511];
	add.s32 	%r1023, %r1021, %r1022;
	st.global.u32 	[%rd6], %r1023;
	add.s64 	%rd512, %rd461, %rd109;
	ld.global.u32 	%r1024, [%rd512];
	add.s32 	%r1025, %r1023, %r1024;
	st.global.u32 	[%rd6], %r1025;
	add.s64 	%rd513, %rd462, %rd109;
	ld.global.u32 	%r1026, [%rd513];
	add.s32 	%r1027, %r1025, %r1026;
	st.global.u32 	[%rd6], %r1027;
	add.s64 	%rd514, %rd463, %rd109;
	ld.global.u32 	%r1028, [%rd514];
	add.s32 	%r1029, %r1027, %r1028;
	st.global.u32 	[%rd6], %r1029;
	add.s64 	%rd515, %rd464, %rd109;
	ld.global.u32 	%r1030, [%rd515];
	add.s32 	%r1031, %r1029, %r1030;
	st.global.u32 	[%rd6], %r1031;
	add.s64 	%rd516, %rd465, %rd109;
	ld.global.u32 	%r1032, [%rd516];
	add.s32 	%r1033, %r1031, %r1032;
	st.global.u32 	[%rd6], %r1033;
	add.s64 	%rd517, %rd466, %rd109;
	ld.global.u32 	%r1034, [%rd517];
	add.s32 	%r1035, %r1033, %r1034;
	st.global.u32 	[%rd6], %r1035;
	add.s64 	%rd518, %rd467, %rd109;
	ld.global.u32 	%r1036, [%rd518];
	add.s32 	%r1037, %r1035, %r1036;
	st.global.u32 	[%rd6], %r1037;
	add.s64 	%rd519, %rd468, %rd109;
	ld.global.u32 	%r1038, [%rd519];
	add.s32 	%r1039, %r1037, %r1038;
	st.global.u32 	[%rd6], %r1039;
	add.s64 	%rd520, %rd469, %rd109;
	ld.global.u32 	%r1040, [%rd520];
	add.s32 	%r1041, %r1039, %r1040;
	st.global.u32 	[%rd6], %r1041;
	add.s64 	%rd521, %rd470, %rd109;
	ld.global.u32 	%r1042, [%rd521];
	add.s32 	%r1043, %r1041, %r1042;
	st.global.u32 	[%rd6], %r1043;
	add.s64 	%rd522, %rd471, %rd109;
	ld.global.u32 	%r1044, [%rd522];
	add.s32 	%r1045, %r1043, %r1044;
	st.global.u32 	[%rd6], %r1045;
	add.s64 	%rd523, %rd472, %rd109;
	ld.global.u32 	%r1046, [%rd523];
	add.s32 	%r1047, %r1045, %r1046;
	st.global.u32 	[%rd6], %r1047;
	add.s64 	%rd524, %rd473, %rd109;
	ld.global.u32 	%r1048, [%rd524];
	add.s32 	%r1049, %r1047, %r1048;
	st.global.u32 	[%rd6], %r1049;
	add.s64 	%rd525, %rd474, %rd109;
	ld.global.u32 	%r1050, [%rd525];
	add.s32 	%r1051, %r1049, %r1050;
	st.global.u32 	[%rd6], %r1051;
	add.s64 	%rd526, %rd475, %rd109;
	ld.global.u32 	%r1052, [%rd526];
	add.s32 	%r1053, %r1051, %r1052;
	st.global.u32 	[%rd6], %r1053;
	add.s64 	%rd527, %rd476, %rd109;
	ld.global.u32 	%r1054, [%rd527];
	add.s32 	%r1055, %r1053, %r1054;
	st.global.u32 	[%rd6], %r1055;
	add.s64 	%rd528, %rd477, %rd109;
	ld.global.u32 	%r1056, [%rd528];
	add.s32 	%r1057, %r1055, %r1056;
	st.global.u32 	[%rd6], %r1057;
	add.s64 	%rd529, %rd478, %rd109;
	ld.global.u32 	%r1058, [%rd529];
	add.s32 	%r1059, %r1057, %r1058;
	st.global.u32 	[%rd6], %r1059;
	add.s64 	%rd530, %rd479, %rd109;
	ld.global.u32 	%r1060, [%rd530];
	add.s32 	%r1061, %r1059, %r1060;
	st.global.u32 	[%rd6], %r1061;
	add.s64 	%rd531, %rd480, %rd109;
	ld.global.u32 	%r1062, [%rd531];
	add.s32 	%r1063, %r1061, %r1062;
	st.global.u32 	[%rd6], %r1063;
	add.s64 	%rd532, %rd481, %rd109;
	ld.global.u32 	%r1064, [%rd532];
	add.s32 	%r1065, %r1063, %r1064;
	st.global.u32 	[%rd6], %r1065;
	add.s64 	%rd533, %rd482, %rd109;
	ld.global.u32 	%r1066, [%rd533];
	add.s32 	%r1067, %r1065, %r1066;
	st.global.u32 	[%rd6], %r1067;
	add.s64 	%rd534, %rd483, %rd109;
	ld.global.u32 	%r1068, [%rd534];
	add.s32 	%r1069, %r1067, %r1068;
	st.global.u32 	[%rd6], %r1069;
	add.s64 	%rd535, %rd484, %rd109;
	ld.global.u32 	%r1070, [%rd535];
	add.s32 	%r1071, %r1069, %r1070;
	st.global.u32 	[%rd6], %r1071;
	add.s64 	%rd536, %rd485, %rd109;
	ld.global.u32 	%r1072, [%rd536];
	add.s32 	%r1073, %r1071, %r1072;
	st.global.u32 	[%rd6], %r1073;
	add.s64 	%rd537, %rd486, %rd109;
	ld.global.u32 	%r1074, [%rd537];
	add.s32 	%r1075, %r1073, %r1074;
	st.global.u32 	[%rd6], %r1075;
	add.s64 	%rd538, %rd487, %rd109;
	ld.global.u32 	%r1076, [%rd538];
	add.s32 	%r1077, %r1075, %r1076;
	st.global.u32 	[%rd6], %r1077;
	add.s64 	%rd539, %rd488, %rd109;
	ld.global.u32 	%r1078, [%rd539];
	add.s32 	%r1079, %r1077, %r1078;
	st.global.u32 	[%rd6], %r1079;
	add.s64 	%rd540, %rd489, %rd109;
	ld.global.u32 	%r1080, [%rd540];
	add.s32 	%r1081, %r1079, %r1080;
	st.global.u32 	[%rd6], %r1081;
	add.s64 	%rd541, %rd490, %rd109;
	ld.global.u32 	%r1082, [%rd541];
	add.s32 	%r1083, %r1081, %r1082;
	st.global.u32 	[%rd6], %r1083;
	add.s64 	%rd542, %rd491, %rd109;
	ld.global.u32 	%r1084, [%rd542];
	add.s32 	%r1085, %r1083, %r1084;
	st.global.u32 	[%rd6], %r1085;
	add.s64 	%rd543, %rd492, %rd109;
	ld.global.u32 	%r1086, [%rd543];
	add.s32 	%r1087, %r1085, %r1086;
	st.global.u32 	[%rd6], %r1087;
	add.s64 	%rd544, %rd493, %rd109;
	ld.global.u32 	%r1088, [%rd544];
	add.s32 	%r1089, %r1087, %r1088;
	st.global.u32 	[%rd6], %r1089;
	add.s32 	%r1090, %r123, 9;
	mad.lo.s32 	%r1091, %r1090, %r11, %r12;
	mul.wide.s32 	%rd545, %r1091, 4;
	add.s64 	%rd546, %rd3, %rd545;
	ld.global.u32 	%r1092, [%rd546];
	add.s32 	%r1093, %r1089, %r1092;
	st.global.u32 	[%rd6], %r1093;
	add.s32 	%r1094, %r127, 9;
	mad.lo.s32 	%r1095, %r1094, %r11, %r12;
	mul.wide.s32 	%rd547, %r1095, 4;
	add.s64 	%rd548, %rd3, %rd547;
	ld.global.u32 	%r1096, [%rd548];
	add.s32 	%r1097, %r1093, %r1096;
	st.global.u32 	[%rd6], %r1097;
	add.s32 	%r1098, %r131, 9;
	mad.lo.s32 	%r1099, %r1098, %r11, %r12;
	mul.wide.s32 	%rd549, %r1099, 4;
	add.s64 	%rd550, %rd3, %rd549;
	ld.global.u32 	%r1100, [%rd550];
	add.s32 	%r1101, %r1097, %r1100;
	st.global.u32 	[%rd6], %r1101;
	add.s32 	%r1102, %r135, 9;
	mad.lo.s32 	%r1103, %r1102, %r11, %r12;
	mul.wide.s32 	%rd551, %r1103, 4;
	add.s64 	%rd552, %rd3, %rd551;
	ld.global.u32 	%r1104, [%rd552];
	add.s32 	%r1105, %r1101, %r1104;
	st.global.u32 	[%rd6], %r1105;
	add.s32 	%r1106, %r139, 9;
	mad.lo.s32 	%r1107, %r1106, %r11, %r12;
	mul.wide.s32 	%rd553, %r1107, 4;
	add.s64 	%rd554, %rd3, %rd553;
	ld.global.u32 	%r1108, [%rd554];
	add.s32 	%r1109, %r1105, %r1108;
	st.global.u32 	[%rd6], %r1109;
	add.s32 	%r1110, %r143, 9;
	mad.lo.s32 	%r1111, %r1110, %r11, %r12;
	mul.wide.s32 	%rd555, %r1111, 4;
	add.s64 	%rd556, %rd3, %rd555;
	ld.global.u32 	%r1112, [%rd556];
	add.s32 	%r1113, %r1109, %r1112;
	st.global.u32 	[%rd6], %r1113;
	add.s32 	%r1114, %r147, 9;
	mad.lo.s32 	%r1115, %r1114, %r11, %r12;
	mul.wide.s32 	%rd557, %r1115, 4;
	add.s64 	%rd558, %rd3, %rd557;
	ld.global.u32 	%r1116, [%rd558];
	add.s32 	%r1117, %r1113, %r1116;
	st.global.u32 	[%rd6], %r1117;
	add.s32 	%r1118, %r151, 9;
	mad.lo.s32 	%r1119, %r1118, %r11, %r12;
	mul.wide.s32 	%rd559, %r1119, 4;
	add.s64 	%rd560, %rd3, %rd559;
	ld.global.u32 	%r1120, [%rd560];
	add.s32 	%r1121, %r1117, %r1120;
	st.global.u32 	[%rd6], %r1121;
	add.s32 	%r1122, %r155, 9;
	mad.lo.s32 	%r1123, %r1122, %r11, %r12;
	mul.wide.s32 	%rd561, %r1123, 4;
	add.s64 	%rd562, %rd3, %rd561;
	ld.global.u32 	%r1124, [%rd562];
	add.s32 	%r1125, %r1121, %r1124;
	st.global.u32 	[%rd6], %r1125;
	add.s32 	%r1126, %r159, 9;
	mad.lo.s32 	%r1127, %r1126, %r11, %r12;
	mul.wide.s32 	%rd563, %r1127, 4;
	add.s64 	%rd564, %rd3, %rd563;
	ld.global.u32 	%r1128, [%rd564];
	add.s32 	%r1129, %r1125, %r1128;
	st.global.u32 	[%rd6], %r1129;
	add.s32 	%r1130, %r163, 9;
	mad.lo.s32 	%r1131, %r1130, %r11, %r12;
	mul.wide.s32 	%rd565, %r1131, 4;
	add.s64 	%rd566, %rd3, %rd565;
	ld.global.u32 	%r1132, [%rd566];
	add.s32 	%r1133, %r1129, %r1132;
	st.global.u32 	[%rd6], %r1133;
	add.s32 	%r1134, %r167, 9;
	mad.lo.s32 	%r1135, %r1134, %r11, %r12;
	mul.wide.s32 	%rd567, %r1135, 4;
	add.s64 	%rd568, %rd3, %rd567;
	ld.global.u32 	%r1136, [%rd568];
	add.s32 	%r1137, %r1133, %r1136;
	st.global.u32 	[%rd6], %r1137;
	add.s32 	%r1138, %r171, 9;
	mad.lo.s32 	%r1139, %r1138, %r11, %r12;
	mul.wide.s32 	%rd569, %r1139, 4;
	add.s64 	%rd570, %rd3, %rd569;
	ld.global.u32 	%r1140, [%rd570];
	add.s32 	%r1141, %r1137, %r1140;
	st.global.u32 	[%rd6], %r1141;
	add.s32 	%r1142, %r175, 9;
	mad.lo.s32 	%r1143, %r1142, %r11, %r12;
	mul.wide.s32 	%rd571, %r1143, 4;
	add.s64 	%rd572, %rd3, %rd571;
	ld.global.u32 	%r1144, [%rd572];
	add.s32 	%r1145, %r1141, %r1144;
	st.global.u32 	[%rd6], %r1145;
	add.s32 	%r1146, %r179, 9;
	mad.lo.s32 	%r1147, %r1146, %r11, %r12;
	mul.wide.s32 	%rd573, %r1147, 4;
	add.s64 	%rd574, %rd3, %rd573;
	ld.global.u32 	%r1148, [%rd574];
	add.s32 	%r1149, %r1145, %r1148;
	st.global.u32 	[%rd6], %r1149;
	add.s32 	%r1150, %r183, 9;
	mad.lo.s32 	%r1151, %r1150, %r11, %r12;
	mul.wide.s32 	%rd575, %r1151, 4;
	add.s64 	%rd576, %rd3, %rd575;
	ld.global.u32 	%r1152, [%rd576];
	add.s32 	%r1153, %r1149, %r1152;
	st.global.u32 	[%rd6], %r1153;
	add.s32 	%r1154, %r187, 9;
	mad.lo.s32 	%r1155, %r1154, %r11, %r12;
	mul.wide.s32 	%rd577, %r1155, 4;
	add.s64 	%rd578, %rd3, %rd577;
	ld.global.u32 	%r1156, [%rd578];
	add.s32 	%r1157, %r1153, %r1156;
	st.global.u32 	[%rd6], %r1157;
	add.s32 	%r1158, %r191, 9;
	mad.lo.s32 	%r1159, %r1158, %r11, %r12;
	mul.wide.s32 	%rd579, %r1159, 4;
	add.s64 	%rd580, %rd3, %rd579;
	ld.global.u32 	%r1160, [%rd580];
	add.s32 	%r1161, %r1157, %r1160;
	st.global.u32 	[%rd6], %r1161;
	add.s32 	%r1162, %r195, 9;
	mad.lo.s32 	%r1163, %r1162, %r11, %r12;
	mul.wide.s32 	%rd581, %r1163, 4;
	add.s64 	%rd582, %rd3, %rd581;
	ld.global.u32 	%r1164, [%rd582];
	add.s32 	%r1165, %r1161, %r1164;
	st.global.u32 	[%rd6], %r1165;
	add.s32 	%r1166, %r199, 9;
	mad.lo.s32 	%r1167, %r1166, %r11, %r12;
	mul.wide.s32 	%rd583, %r1167, 4;
	add.s64 	%rd584, %rd3, %rd583;
	ld.global.u32 	%r1168, [%rd584];
	add.s32 	%r1169, %r1165, %r1168;
	st.global.u32 	[%rd6], %r1169;
	add.s32 	%r1170, %r203, 9;
	mad.lo.s32 	%r1171, %r1170, %r11, %r12;
	mul.wide.s32 	%rd585, %r1171, 4;
	add.s64 	%rd586, %rd3, %rd585;
	ld.global.u32 	%r1172, [%rd586];
	add.s32 	%r1173, %r1169, %r1172;
	st.global.u32 	[%rd6], %r1173;
	add.s32 	%r1174, %r207, 9;
	mad.lo.s32 	%r1175, %r1174, %r11, %r12;
	mul.wide.s32 	%rd587, %r1175, 4;
	add.s64 	%rd588, %rd3, %rd587;
	ld.global.u32 	%r1176, [%rd588];
	add.s32 	%r1177, %r1173, %r1176;
	st.global.u32 	[%rd6], %r1177;
	add.s32 	%r1178, %r211, 9;
	mad.lo.s32 	%r1179, %r1178, %r11, %r12;
	mul.wide.s32 	%rd589, %r1179, 4;
	add.s64 	%rd590, %rd3, %rd589;
	ld.global.u32 	%r1180, [%rd590];
	add.s32 	%r1181, %r1177, %r1180;
	st.global.u32 	[%rd6], %r1181;
	add.s32 	%r1182, %r215, 9;
	mad.lo.s32 	%r1183, %r1182, %r11, %r12;
	mul.wide.s32 	%rd591, %r1183, 4;
	add.s64 	%rd592, %rd3, %rd591;
	ld.global.u32 	%r1184, [%rd592];
	add.s32 	%r1185, %r1181, %r1184;
	st.global.u32 	[%rd6], %r1185;
	add.s32 	%r1186, %r16, 10;
	mad.lo.s32 	%r1187, %r1186, %r11, %r12;
	mul.wide.s32 	%rd593, %r1187, 4;
	add.s64 	%rd594, %rd3, %rd593;
	ld.global.u32 	%r1188, [%rd594];
	add.s32 	%r1189, %r1185, %r1188;
	st.global.u32 	[%rd6], %r1189;
	add.s32 	%r1190, %r1186, %r15;
	mad.lo.s32 	%r1191, %r1190, %r11, %r12;
	mul.wide.s32 	%rd595, %r1191, 4;
	add.s64 	%rd596, %rd3, %rd595;
	ld.global.u32 	%r1192, [%rd596];
	add.s32 	%r1193, %r1189, %r1192;
	st.global.u32 	[%rd6], %r1193;
	add.s32 	%r1194, %r1190, %r15;
	mad.lo.s32 	%r1195, %r1194, %r11, %r12;
	mul.wide.s32 	%rd597, %r1195, 4;
	add.s64 	%rd598, %rd3, %rd597;
	ld.global.u32 	%r1196, [%rd598];
	add.s32 	%r1197, %r1193, %r1196;
	st.global.u32 	[%rd6], %r1197;
	add.s32 	%r1198, %r1194, %r15;
	mad.lo.s32 	%r1199, %r1198, %r11, %r12;
	mul.wide.s32 	%rd599, %r1199, 4;
	add.s64 	%rd600, %rd3, %rd599;
	ld.global.u32 	%r1200, [%rd600];
	add.s32 	%r1201, %r1197, %r1200;
	st.global.u32 	[%rd6], %r1201;
	add.s32 	%r1202, %r1198, %r15;
	mad.lo.s32 	%r1203, %r1202, %r11, %r12;
	mul.wide.s32 	%rd601, %r1203, 4;
	add.s64 	%rd602, %rd3, %rd601;
	ld.global.u32 	%r1204, [%rd602];
	add.s32 	%r1205, %r1201, %r1204;
	st.global.u32 	[%rd6], %r1205;
	add.s32 	%r1206, %r1202, %r15;
	mad.lo.s32 	%r1207, %r1206, %r11, %r12;
	mul.wide.s32 	%rd603, %r1207, 4;
	add.s64 	%rd604, %rd3, %rd603;
	ld.global.u32 	%r1208, [%rd604];
	add.s32 	%r1209, %r1205, %r1208;
	st.global.u32 	[%rd6], %r1209;
	add.s32 	%r1210, %r1206, %r15;
	mad.lo.s32 	%r1211, %r1210, %r11, %r12;
	mul.wide.s32 	%rd605, %r1211, 4;
	add.s64 	%rd606, %rd3, %rd605;
	ld.global.u32 	%r1212, [%rd606];
	add.s32 	%r1213, %r1209, %r1212;
	st.global.u32 	[%rd6], %r1213;
	add.s32 	%r1214, %r1210, %r15;
	mad.lo.s32 	%r1215, %r1214, %r11, %r12;
	mul.wide.s32 	%rd607, %r1215, 4;
	add.s64 	%rd608, %rd3, %rd607;
	ld.global.u32 	%r1216, [%rd608];
	add.s32 	%r1217, %r1213, %r1216;
	st.global.u32 	[%rd6], %r1217;
	add.s32 	%r1218, %r1214, %r15;
	mad.lo.s32 	%r1219, %r1218, %r11, %r12;
	mul.wide.s32 	%rd609, %r1219, 4;
	add.s64 	%rd610, %rd3, %rd609;
	ld.global.u32 	%r1220, [%rd610];
	add.s32 	%r1221, %r1217, %r1220;
	st.global.u32 	[%rd6], %r1221;
	add.s32 	%r1222, %r1218, %r15;
	mad.lo.s32 	%r1223, %r1222, %r11, %r12;
	mul.wide.s32 	%rd611, %r1223, 4;
	add.s64 	%rd612, %rd3, %rd611;
	ld.global.u32 	%r1224, [%rd612];
	add.s32 	%r1225, %r1221, %r1224;
	st.global.u32 	[%rd6], %r1225;
	add.s32 	%r1226, %r1222, %r15;
	mad.lo.s32 	%r1227, %r1226, %r11, %r12;
	mul.wide.s32 	%rd613, %r1227, 4;
	add.s64 	%rd614, %rd3, %rd613;
	ld.global.u32 	%r1228, [%rd614];
	add.s32 	%r1229, %r1225, %r1228;
	st.global.u32 	[%rd6], %r1229;
	add.s32 	%r1230, %r1226, %r15;
	mad.lo.s32 	%r1231, %r1230, %r11, %r12;
	mul.wide.s32 	%rd615, %r1231, 4;
	add.s64 	%rd616, %rd3, %rd615;
	ld.global.u32 	%r1232, [%rd616];
	add.s32 	%r1233, %r1229, %r1232;
	st.global.u32 	[%rd6], %r1233;
	add.s32 	%r1234, %r1230, %r15;
	mad.lo.s32 	%r1235, %r1234, %r11, %r12;
	mul.wide.s32 	%rd617, %r1235, 4;
	add.s64 	%rd618, %rd3, %rd617;
	ld.global.u32 	%r1236, [%rd618];
	add.s32 	%r1237, %r1233, %r1236;
	st.global.u32 	[%rd6], %r1237;
	add.s32 	%r1238, %r1234, %r15;
	mad.lo.s32 	%r1239, %r1238, %r11, %r12;
	mul.wide.s32 	%rd619, %r1239, 4;
	add.s64 	%rd620, %rd3, %rd619;
	ld.global.u32 	%r1240, [%rd620];
	add.s32 	%r1241, %r1237, %r1240;
	st.global.u32 	[%rd6], %r1241;
	add.s32 	%r1242, %r1238, %r15;
	mad.lo.s32 	%r1243, %r1242, %r11, %r12;
	mul.wide.s32 	%rd621, %r1243, 4;
	add.s64 	%rd622, %rd3, %rd621;
	ld.global.u32 	%r1244, [%rd622];
	add.s32 	%r1245, %r1241, %r1244;
	st.global.u32 	[%rd6], %r1245;
	add.s32 	%r1246, %r1242, %r15;
	mad.lo.s32 	%r1247, %r1246, %r11, %r12;
	mul.wide.s32 	%rd623, %r1247, 4;
	add.s64 	%rd624, %rd3, %rd623;
	ld.global.u32 	%r1248, [%rd624];
	add.s32 	%r1249, %r1245, %r1248;
	st.global.u32 	[%rd6], %r1249;
	add.s32 	%r1250, %r1246, %r15;
	mad.lo.s32 	%r1251, %r1250, %r11, %r12;
	mul.wide.s32 	%rd625, %r1251, 4;
	add.s64 	%rd626, %rd3, %rd625;
	ld.global.u32 	%r1252, [%rd626];
	add.s32 	%r1253, %r1249, %r1252;
	st.global.u32 	[%rd6], %r1253;
	add.s32 	%r1254, %r1250, %r15;
	mad.lo.s32 	%r1255, %r1254, %r11, %r12;
	mul.wide.s32 	%rd627, %r1255, 4;
	add.s64 	%rd628, %rd3, %rd627;
	ld.global.u32 	%r1256, [%rd628];
	add.s32 	%r1257, %r1253, %r1256;
	st.global.u32 	[%rd6], %r1257;
	add.s32 	%r1258, %r1254, %r15;
	mad.lo.s32 	%r1259, %r1258, %r11, %r12;
	mul.wide.s32 	%rd629, %r1259, 4;
	add.s64 	%rd630, %rd3, %rd629;
	ld.global.u32 	%r1260, [%rd630];
	add.s32 	%r1261, %r1257, %r1260;
	st.global.u32 	[%rd6], %r1261;
	add.s32 	%r1262, %r1258, %r15;
	mad.lo.s32 	%r1263, %r1262, %r11, %r12;
	mul.wide.s32 	%rd631, %r1263, 4;
	add.s64 	%rd632, %rd3, %rd631;
	ld.global.u32 	%r1264, [%rd632];
	add.s32 	%r1265, %r1261, %r1264;
	st.global.u32 	[%rd6], %r1265;
	add.s32 	%r1266, %r1262, %r15;
	mad.lo.s32 	%r1267, %r1266, %r11, %r12;
	mul.wide.s32 	%rd633, %r1267, 4;
	add.s64 	%rd634, %rd3, %rd633;
	ld.global.u32 	%r1268, [%rd634];
	add.s32 	%r1269, %r1265, %r1268;
	st.global.u32 	[%rd6], %r1269;
	add.s32 	%r1270, %r1266, %r15;
	mad.lo.s32 	%r1271, %r1270, %r11, %r12;
	mul.wide.s32 	%rd635, %r1271, 4;
	add.s64 	%rd636, %rd3, %rd635;
	ld.global.u32 	%r1272, [%rd636];
	add.s32 	%r1273, %r1269, %r1272;
	st.global.u32 	[%rd6], %r1273;
	add.s32 	%r1274, %r1270, %r15;
	mad.lo.s32 	%r1275, %r1274, %r11, %r12;
	mul.wide.s32 	%rd637, %r1275, 4;
	add.s64 	%rd638, %rd3, %rd637;
	ld.global.u32 	%r1276, [%rd638];
	add.s32 	%r1277, %r1273, %r1276;
	st.global.u32 	[%rd6], %r1277;
	add.s32 	%r1278, %r1274, %r15;
	mad.lo.s32 	%r1279, %r1278, %r11, %r12;
	mul.wide.s32 	%rd639, %r1279, 4;
	add.s64 	%rd640, %rd3, %rd639;
	ld.global.u32 	%r1280, [%rd640];
	add.s32 	%r1281, %r1277, %r1280;
	st.global.u32 	[%rd6], %r1281;
	add.s32 	%r1282, %r1278, %r15;
	mad.lo.s32 	%r1283, %r1282, %r11, %r12;
	mul.wide.s32 	%rd641, %r1283, 4;
	add.s64 	%rd642, %rd3, %rd641;
	ld.global.u32 	%r1284, [%rd642];
	add.s32 	%r1285, %r1281, %r1284;
	st.global.u32 	[%rd6], %r1285;
	add.s32 	%r1286, %r1282, %r15;
	mad.lo.s32 	%r1287, %r1286, %r11, %r12;
	mul.wide.s32 	%rd643, %r1287, 4;
	add.s64 	%rd644, %rd3, %rd643;
	ld.global.u32 	%r1288, [%rd644];
	add.s32 	%r1289, %r1285, %r1288;
	st.global.u32 	[%rd6], %r1289;
	add.s32 	%r1290, %r1286, %r15;
	mad.lo.s32 	%r1291, %r1290, %r11, %r12;
	mul.wide.s32 	%rd645, %r1291, 4;
	add.s64 	%rd646, %rd3, %rd645;
	ld.global.u32 	%r1292, [%rd646];
	add.s32 	%r1293, %r1289, %r1292;
	st.global.u32 	[%rd6], %r1293;
	add.s32 	%r1294, %r1290, %r15;
	mad.lo.s32 	%r1295, %r1294, %r11, %r12;
	mul.wide.s32 	%rd647, %r1295, 4;
	add.s64 	%rd648, %rd3, %rd647;
	ld.global.u32 	%r1296, [%rd648];
	add.s32 	%r1297, %r1293, %r1296;
	st.global.u32 	[%rd6], %r1297;
	add.s32 	%r1298, %r1294, %r15;
	mad.lo.s32 	%r1299, %r1298, %r11, %r12;
	mul.wide.s32 	%rd649, %r1299, 4;
	add.s64 	%rd650, %rd3, %rd649;
	ld.global.u32 	%r1300, [%rd650];
	add.s32 	%r1301, %r1297, %r1300;
	st.global.u32 	[%rd6], %r1301;
	add.s32 	%r1302, %r1298, %r15;
	mad.lo.s32 	%r1303, %r1302, %r11, %r12;
	mul.wide.s32 	%rd651, %r1303, 4;
	add.s64 	%rd652, %rd3, %rd651;
	ld.global.u32 	%r1304, [%rd652];
	add.s32 	%r1305, %r1301, %r1304;
	st.global.u32 	[%rd6], %r1305;
	add.s32 	%r1306, %r1302, %r15;
	mad.lo.s32 	%r1307, %r1306, %r11, %r12;
	mul.wide.s32 	%rd653, %r1307, 4;
	add.s64 	%rd654, %rd3, %rd653;
	ld.global.u32 	%r1308, [%rd654];
	add.s32 	%r1309, %r1305, %r1308;
	st.global.u32 	[%rd6], %r1309;
	add.s32 	%r1310, %r1306, %r15;
	mad.lo.s32 	%r1311, %r1310, %r11, %r12;
	mul.wide.s32 	%rd655, %r1311, 4;
	add.s64 	%rd656, %rd3, %rd655;
	ld.global.u32 	%r1312, [%rd656];
	add.s32 	%r1313, %r1309, %r1312;
	st.global.u32 	[%rd6], %r1313;
	add.s32 	%r1314, %r1310, %r15;
	mad.lo.s32 	%r1315, %r1314, %r11, %r12;
	mul.wide.s32 	%rd657, %r1315, 4;
	add.s64 	%rd658, %rd3, %rd657;
	ld.global.u32 	%r1316, [%rd658];
	add.s32 	%r1317, %r1313, %r1316;
	st.global.u32 	[%rd6], %r1317;
	add.s32 	%r1318, %r1314, %r15;
	mad.lo.s32 	%r1319, %r1318, %r11, %r12;
	mul.wide.s32 	%rd659, %r1319, 4;
	add.s64 	%rd660, %rd3, %rd659;
	ld.global.u32 	%r1320, [%rd660];
	add.s32 	%r1321, %r1317, %r1320;
	st.global.u32 	[%rd6], %r1321;
	add.s32 	%r1322, %r1318, %r15;
	mad.lo.s32 	%r1323, %r1322, %r11, %r12;
	mul.wide.s32 	%rd661, %r1323, 4;
	add.s64 	%rd662, %rd3, %rd661;
	ld.global.u32 	%r1324, [%rd662];
	add.s32 	%r1325, %r1321, %r1324;
	st.global.u32 	[%rd6], %r1325;
	add.s32 	%r1326, %r1322, %r15;
	mad.lo.s32 	%r1327, %r1326, %r11, %r12;
	mul.wide.s32 	%rd663, %r1327, 4;
	add.s64 	%rd664, %rd3, %rd663;
	ld.global.u32 	%r1328, [%rd664];
	add.s32 	%r1329, %r1325, %r1328;
	st.global.u32 	[%rd6], %r1329;
	add.s32 	%r1330, %r1326, %r15;
	mad.lo.s32 	%r1331, %r1330, %r11, %r12;
	mul.wide.s32 	%rd665, %r1331, 4;
	add.s64 	%rd666, %rd3, %rd665;
	ld.global.u32 	%r1332, [%rd666];
	add.s32 	%r1333, %r1329, %r1332;
	st.global.u32 	[%rd6], %r1333;
	add.s32 	%r1334, %r1330, %r15;
	mad.lo.s32 	%r1335, %r1334, %r11, %r12;
	mul.wide.s32 	%rd667, %r1335, 4;
	add.s64 	%rd668, %rd3, %rd667;
	ld.global.u32 	%r1336, [%rd668];
	add.s32 	%r1337, %r1333, %r1336;
	st.global.u32 	[%rd6], %r1337;
	add.s32 	%r1338, %r1334, %r15;
	mad.lo.s32 	%r1339, %r1338, %r11, %r12;
	mul.wide.s32 	%rd669, %r1339, 4;
	add.s64 	%rd670, %rd3, %rd669;
	ld.global.u32 	%r1340, [%rd670];
	add.s32 	%r1341, %r1337, %r1340;
	st.global.u32 	[%rd6], %r1341;
	add.s32 	%r1342, %r1338, %r15;
	mad.lo.s32 	%r1343, %r1342, %r11, %r12;
	mul.wide.s32 	%rd671, %r1343, 4;
	add.s64 	%rd672, %rd3, %rd671;
	ld.global.u32 	%r1344, [%rd672];
	add.s32 	%r1345, %r1341, %r1344;
	st.global.u32 	[%rd6], %r1345;
	add.s32 	%r1346, %r1342, %r15;
	mad.lo.s32 	%r1347, %r1346, %r11, %r12;
	mul.wide.s32 	%rd673, %r1347, 4;
	add.s64 	%rd674, %rd3, %rd673;
	ld.global.u32 	%r1348, [%rd674];
	add.s32 	%r1349, %r1345, %r1348;
	st.global.u32 	[%rd6], %r1349;
	add.s32 	%r1350, %r1346, %r15;
	mad.lo.s32 	%r1351, %r1350, %r11, %r12;
	mul.wide.s32 	%rd675, %r1351, 4;
	add.s64 	%rd676, %rd3, %rd675;
	ld.global.u32 	%r1352, [%rd676];
	add.s32 	%r1353, %r1349, %r1352;
	st.global.u32 	[%rd6], %r1353;
	add.s32 	%r1354, %r1350, %r15;
	mad.lo.s32 	%r1355, %r1354, %r11, %r12;
	mul.wide.s32 	%rd677, %r1355, 4;
	add.s64 	%rd678, %rd3, %rd677;
	ld.global.u32 	%r1356, [%rd678];
	add.s32 	%r1357, %r1353, %r1356;
	st.global.u32 	[%rd6], %r1357;
	add.s32 	%r1358, %r1354, %r15;
	mad.lo.s32 	%r1359, %r1358, %r11, %r12;
	mul.wide.s32 	%rd679, %r1359, 4;
	add.s64 	%rd680, %rd3, %rd679;
	ld.global.u32 	%r1360, [%rd680];
	add.s32 	%r1361, %r1357, %r1360;
	st.global.u32 	[%rd6], %r1361;
	add.s32 	%r1362, %r1358, %r15;
	mad.lo.s32 	%r1363, %r1362, %r11, %r12;
	mul.wide.s32 	%rd681, %r1363, 4;
	add.s64 	%rd682, %rd3, %rd681;
	ld.global.u32 	%r1364, [%rd682];
	add.s32 	%r1365, %r1361, %r1364;
	st.global.u32 	[%rd6], %r1365;
	add.s32 	%r1366, %r1362, %r15;
	mad.lo.s32 	%r1367, %r1366, %r11, %r12;
	mul.wide.s32 	%rd683, %r1367, 4;
	add.s64 	%rd684, %rd3, %rd683;
	ld.global.u32 	%r1368, [%rd684];
	add.s32 	%r1369, %r1365, %r1368;
	st.global.u32 	[%rd6], %r1369;
	add.s32 	%r1370, %r1366, %r15;
	mad.lo.s32 	%r1371, %r1370, %r11, %r12;
	mul.wide.s32 	%rd685, %r1371, 4;
	add.s64 	%rd686, %rd3, %rd685;
	ld.global.u32 	%r1372, [%rd686];
	add.s32 	%r1373, %r1369, %r1372;
	st.global.u32 	[%rd6], %r1373;
	add.s32 	%r1374, %r1370, %r15;
	mad.lo.s32 	%r1375, %r1374, %r11, %r12;
	mul.wide.s32 	%rd687, %r1375, 4;
	add.s64 	%rd688, %rd3, %rd687;
	ld.global.u32 	%r1376, [%rd688];
	add.s32 	%r1377, %r1373, %r1376;
	st.global.u32 	[%rd6], %r1377;
	add.s32 	%r1378, %r1374, %r15;
	mad.lo.s32 	%r1379, %r1378, %r11, %r12;
	mul.wide.s32 	%rd689, %r1379, 4;
	add.s64 	%rd690, %rd3, %rd689;
	ld.global.u32 	%r1380, [%rd690];
	add.s32 	%r1381, %r1377, %r1380;
	st.global.u32 	[%rd6], %r1381;
	add.s32 	%r1382, %r1378, %r15;
	mad.lo.s32 	%r1383, %r1382, %r11, %r12;
	mul.wide.s32 	%rd691, %r1383, 4;
	add.s64 	%rd692, %rd3, %rd691;
	ld.global.u32 	%r1384, [%rd692];
	add.s32 	%r1385, %r1381, %r1384;
	st.global.u32 	[%rd6], %r1385;
	add.s32 	%r1386, %r1382, %r15;
	mad.lo.s32 	%r1387, %r1386, %r11, %r12;
	mul.wide.s32 	%rd693, %r1387, 4;
	add.s64 	%rd694, %rd3, %rd693;
	ld.global.u32 	%r1388, [%rd694];
	add.s32 	%r1389, %r1385, %r1388;
	st.global.u32 	[%rd6], %r1389;
	add.s32 	%r1390, %r16, 11;
	mad.lo.s32 	%r1391, %r1390, %r11, %r12;
	mul.wide.s32 	%rd695, %r1391, 4;
	add.s64 	%rd696, %rd3, %rd695;
	ld.global.u32 	%r1392, [%rd696];
	add.s32 	%r1393, %r1389, %r1392;
	st.global.u32 	[%rd6], %r1393;
	add.s32 	%r1394, %r1390, %r15;
	mad.lo.s32 	%r1395, %r1394, %r11, %r12;
	mul.wide.s32 	%rd697, %r1395, 4;
	add.s64 	%rd698, %rd3, %rd697;
	ld.global.u32 	%r1396, [%rd698];
	add.s32 	%r1397, %r1393, %r1396;
	st.global.u32 	[%rd6], %r1397;
	add.s32 	%r1398, %r1394, %r15;
	mad.lo.s32 	%r1399, %r1398, %r11, %r12;
	mul.wide.s32 	%rd699, %r1399, 4;
	add.s64 	%rd700, %rd3, %rd699;
	ld.global.u32 	%r1400, [%rd700];
	add.s32 	%r1401, %r1397, %r1400;
	st.global.u32 	[%rd6], %r1401;
	add.s32 	%r1402, %r1398, %r15;
	mad.lo.s32 	%r1403, %r1402, %r11, %r12;
	mul.wide.s32 	%rd701, %r1403, 4;
	add.s64 	%rd702, %rd3, %rd701;
	ld.global.u32 	%r1404, [%rd702];
	add.s32 	%r1405, %r1401, %r1404;
	st.global.u32 	[%rd6], %r1405;
	add.s32 	%r1406, %r1402, %r15;
	mad.lo.s32 	%r1407, %r1406, %r11, %r12;
	mul.wide.s32 	%rd703, %r1407, 4;
	add.s64 	%rd704, %rd3, %rd703;
	ld.global.u32 	%r1408, [%rd704];
	add.s32 	%r1409, %r1405, %r1408;
	st.global.u32 	[%rd6], %r1409;
	add.s32 	%r1410, %r1406, %r15;
	mad.lo.s32 	%r1411, %r1410, %r11, %r12;
	mul.wide.s32 	%rd705, %r1411, 4;
	add.s64 	%rd706, %rd3, %rd705;
	ld.global.u32 	%r1412, [%rd706];
	add.s32 	%r1413, %r1409, %r1412;
	st.global.u32 	[%rd6], %r1413;
	add.s32 	%r1414, %r1410, %r15;
	mad.lo.s32 	%r1415, %r1414, %r11, %r12;
	mul.wide.s32 	%rd707, %r1415, 4;
	add.s64 	%rd708, %rd3, %rd707;
	ld.global.u32 	%r1416, [%rd708];
	add.s32 	%r1417, %r1413, %r1416;
	st.global.u32 	[%rd6], %r1417;
	add.s32 	%r1418, %r1414, %r15;
	mad.lo.s32 	%r1419, %r1418, %r11, %r12;
	mul.wide.s32 	%rd709, %r1419, 4;
	add.s64 	%rd710, %rd3, %rd709;
	ld.global.u32 	%r1420, [%rd710];
	add.s32 	%r1421, %r1417, %r1420;
	st.global.u32 	[%rd6], %r1421;
	add.s32 	%r1422, %r1418, %r15;
	mad.lo.s32 	%r1423, %r1422, %r11, %r12;
	mul.wide.s32 	%rd711, %r1423, 4;
	add.s64 	%rd712, %rd3, %rd711;
	ld.global.u32 	%r1424, [%rd712];
	add.s32 	%r1425, %r1421, %r1424;
	st.global.u32 	[%rd6], %r1425;
	add.s32 	%r1426, %r1422, %r15;
	mad.lo.s32 	%r1427, %r1426, %r11, %r12;
	mul.wide.s32 	%rd713, %r1427, 4;
	add.s64 	%rd714, %rd3, %rd713;
	ld.global.u32 	%r1428, [%rd714];
	add.s32 	%r1429, %r1425, %r1428;
	st.global.u32 	[%rd6], %r1429;
	add.s32 	%r1430, %r1426, %r15;
	mad.lo.s32 	%r1431, %r1430, %r11, %r12;
	mul.wide.s32 	%rd715, %r1431, 4;
	add.s64 	%rd716, %rd3, %rd715;
	ld.global.u32 	%r1432, [%rd716];
	add.s32 	%r1433, %r1429, %r1432;
	st.global.u32 	[%rd6], %r1433;
	add.s32 	%r1434, %r1430, %r15;
	mad.lo.s32 	%r1435, %r1434, %r11, %r12;
	mul.wide.s32 	%rd717, %r1435, 4;
	add.s64 	%rd718, %rd3, %rd717;
	ld.global.u32 	%r1436, [%rd718];
	add.s32 	%r1437, %r1433, %r1436;
	st.global.u32 	[%rd6], %r1437;
	add.s32 	%r1438, %r1434, %r15;
	mad.lo.s32 	%r1439, %r1438, %r11, %r12;
	mul.wide.s32 	%rd719, %r1439, 4;
	add.s64 	%rd720, %rd3, %rd719;
	ld.global.u32 	%r1440, [%rd720];
	add.s32 	%r1441, %r1437, %r1440;
	st.global.u32 	[%rd6], %r1441;
	add.s32 	%r1442, %r1438, %r15;
	mad.lo.s32 	%r1443, %r1442, %r11, %r12;
	mul.wide.s32 	%rd721, %r1443, 4;
	add.s64 	%rd722, %rd3, %rd721;
	ld.global.u32 	%r1444, [%rd722];
	add.s32 	%r1445, %r1441, %r1444;
	st.global.u32 	[%rd6], %r1445;
	add.s32 	%r1446, %r1442, %r15;
	mad.lo.s32 	%r1447, %r1446, %r11, %r12;
	mul.wide.s32 	%rd723, %r1447, 4;
	add.s64 	%rd724, %rd3, %rd723;
	ld.global.u32 	%r1448, [%rd724];
	add.s32 	%r1449, %r1445, %r1448;
	st.global.u32 	[%rd6], %r1449;
	add.s32 	%r1450, %r1446, %r15;
	mad.lo.s32 	%r1451, %r1450, %r11, %r12;
	mul.wide.s32 	%rd725, %r1451, 4;
	add.s64 	%rd726, %rd3, %rd725;
	ld.global.u32 	%r1452, [%rd726];
	add.s32 	%r1453, %r1449, %r1452;
	st.global.u32 	[%rd6], %r1453;
	add.s32 	%r1454, %r1450, %r15;
	mad.lo.s32 	%r1455, %r1454, %r11, %r12;
	mul.wide.s32 	%rd727, %r1455, 4;
	add.s64 	%rd728, %rd3, %rd727;
	ld.global.u32 	%r1456, [%rd728];
	add.s32 	%r1457, %r1453, %r1456;
	st.global.u32 	[%rd6], %r1457;
	add.s32 	%r1458, %r1454, %r15;
	mad.lo.s32 	%r1459, %r1458, %r11, %r12;
	mul.wide.s32 	%rd729, %r1459, 4;
	add.s64 	%rd730, %rd3, %rd729;
	ld.global.u32 	%r1460, [%rd730];
	add.s32 	%r1461, %r1457, %r1460;
	st.global.u32 	[%rd6], %r1461;
	add.s32 	%r1462, %r1458, %r15;
	mad.lo.s32 	%r1463, %r1462, %r11, %r12;
	mul.wide.s32 	%rd731, %r1463, 4;
	add.s64 	%rd732, %rd3, %rd731;
	ld.global.u32 	%r1464, [%rd732];
	add.s32 	%r1465, %r1461, %r1464;
	st.global.u32 	[%rd6], %r1465;
	add.s32 	%r1466, %r1462, %r15;
	mad.lo.s32 	%r1467, %r1466, %r11, %r12;
	mul.wide.s32 	%rd733, %r1467, 4;
	add.s64 	%rd734, %rd3, %rd733;
	ld.global.u32 	%r1468, [%rd734];
	add.s32 	%r1469, %r1465, %r1468;
	st.global.u32 	[%rd6], %r1469;
	add.s32 	%r1470, %r1466, %r15;
	mad.lo.s32 	%r1471, %r1470, %r11, %r12;
	mul.wide.s32 	%rd735, %r1471, 4;
	add.s64 	%rd736, %rd3, %rd735;
	ld.global.u32 	%r1472, [%rd736];
	add.s32 	%r1473, %r1469, %r1472;
	st.global.u32 	[%rd6], %r1473;
	add.s32 	%r1474, %r1470, %r15;
	mad.lo.s32 	%r1475, %r1474, %r11, %r12;
	mul.wide.s32 	%rd737, %r1475, 4;
	add.s64 	%rd738, %rd3, %rd737;
	ld.global.u32 	%r1476, [%rd738];
	add.s32 	%r1477, %r1473, %r1476;
	st.global.u32 	[%rd6], %r1477;
	add.s32 	%r1478, %r1474, %r15;
	mad.lo.s32 	%r1479, %r1478, %r11, %r12;
	mul.wide.s32 	%rd739, %r1479, 4;
	add.s64 	%rd740, %rd3, %rd739;
	ld.global.u32 	%r1480, [%rd740];
	add.s32 	%r1481, %r1477, %r1480;
	st.global.u32 	[%rd6], %r1481;
	add.s32 	%r1482, %r1478, %r15;
	mad.lo.s32 	%r1483, %r1482, %r11, %r12;
	mul.wide.s32 	%rd741, %r1483, 4;
	add.s64 	%rd742, %rd3, %rd741;
	ld.global.u32 	%r1484, [%rd742];
	add.s32 	%r1485, %r1481, %r1484;
	st.global.u32 	[%rd6], %r1485;
	add.s32 	%r1486, %r1482, %r15;
	mad.lo.s32 	%r1487, %r1486, %r11, %r12;
	mul.wide.s32 	%rd743, %r1487, 4;
	add.s64 	%rd744, %rd3, %rd743;
	ld.global.u32 	%r1488, [%rd744];
	add.s32 	%r1489, %r1485, %r1488;
	st.global.u32 	[%rd6], %r1489;
	add.s32 	%r1490, %r1486, %r15;
	mad.lo.s32 	%r1491, %r1490, %r11, %r12;
	mul.wide.s32 	%rd745, %r1491, 4;
	add.s64 	%rd746, %rd3, %rd745;
	ld.global.u32 	%r1492, [%rd746];
	add.s32 	%r1493, %r1489, %r1492;
	st.global.u32 	[%rd6], %r1493;
	add.s32 	%r1494, %r1490, %r15;
	mad.lo.s32 	%r1495, %r1494, %r11, %r12;
	mul.wide.s32 	%rd747, %r1495, 4;
	add.s64 	%rd748, %rd3, %rd747;
	ld.global.u32 	%r1496, [%rd748];
	add.s32 	%r1497, %r1493, %r1496;
	st.global.u32 	[%rd6], %r1497;
	add.s32 	%r1498, %r1494, %r15;
	mad.lo.s32 	%r1499, %r1498, %r11, %r12;
	mul.wide.s32 	%rd749, %r1499, 4;
	add.s64 	%rd750, %rd3, %rd749;
	ld.global.u32 	%r1500, [%rd750];
	add.s32 	%r1501, %r1497, %r1500;
	st.global.u32 	[%rd6], %r1501;
	add.s32 	%r1502, %r1498, %r15;
	mad.lo.s32 	%r1503, %r1502, %r11, %r12;
	mul.wide.s32 	%rd751, %r1503, 4;
	add.s64 	%rd752, %rd3, %rd751;
	ld.global.u32 	%r1504, [%rd752];
	add.s32 	%r1505, %r1501, %r1504;
	st.global.u32 	[%rd6], %r1505;
	add.s32 	%r1506, %r1502, %r15;
	mad.lo.s32 	%r1507, %r1506, %r11, %r12;
	mul.wide.s32 	%rd753, %r1507, 4;
	add.s64 	%rd754, %rd3, %rd753;
	ld.global.u32 	%r1508, [%rd754];
	add.s32 	%r1509, %r1505, %r1508;
	st.global.u32 	[%rd6], %r1509;
	add.s32 	%r1510, %r1506, %r15;
	mad.lo.s32 	%r1511, %r1510, %r11, %r12;
	mul.wide.s32 	%rd755, %r1511, 4;
	add.s64 	%rd756, %rd3, %rd755;
	ld.global.u32 	%r1512, [%rd756];
	add.s32 	%r1513, %r1509, %r1512;
	st.global.u32 	[%rd6], %r1513;
	add.s32 	%r1514, %r1510, %r15;
	mad.lo.s32 	%r1515, %r1514, %r11, %r12;
	mul.wide.s32 	%rd757, %r1515, 4;
	add.s64 	%rd758, %rd3, %rd757;
	ld.global.u32 	%r1516, [%rd758];
	add.s32 	%r1517, %r1513, %r1516;
	st.global.u32 	[%rd6], %r1517;
	add.s32 	%r1518, %r1514, %r15;
	mad.lo.s32 	%r1519, %r1518, %r11, %r12;
	mul.wide.s32 	%rd759, %r1519, 4;
	add.s64 	%rd760, %rd3, %rd759;
	ld.global.u32 	%r1520, [%rd760];
	add.s32 	%r1521, %r1517, %r1520;
	st.global.u32 	[%rd6], %r1521;
	add.s32 	%r1522, %r1518, %r15;
	mad.lo.s32 	%r1523, %r1522, %r11, %r12;
	mul.wide.s32 	%rd761, %r1523, 4;
	add.s64 	%rd762, %rd3, %rd761;
	ld.global.u32 	%r1524, [%rd762];
	add.s32 	%r1525, %r1521, %r1524;
	st.global.u32 	[%rd6], %r1525;
	add.s32 	%r1526, %r1522, %r15;
	mad.lo.s32 	%r1527, %r1526, %r11, %r12;
	mul.wide.s32 	%rd763, %r1527, 4;
	add.s64 	%rd764, %rd3, %rd763;
	ld.global.u32 	%r1528, [%rd764];
	add.s32 	%r1529, %r1525, %r1528;
	st.global.u32 	[%rd6], %r1529;
	add.s32 	%r1530, %r1526, %r15;
	mad.lo.s32 	%r1531, %r1530, %r11, %r12;
	mul.wide.s32 	%rd765, %r1531, 4;
	add.s64 	%rd766, %rd3, %rd765;
	ld.global.u32 	%r1532, [%rd766];
	add.s32 	%r1533, %r1529, %r1532;
	st.global.u32 	[%rd6], %r1533;
	add.s32 	%r1534, %r1530, %r15;
	mad.lo.s32 	%r1535, %r1534, %r11, %r12;
	mul.wide.s32 	%rd767, %r1535, 4;
	add.s64 	%rd768, %rd3, %rd767;
	ld.global.u32 	%r1536, [%rd768];
	add.s32 	%r1537, %r1533, %r1536;
	st.global.u32 	[%rd6], %r1537;
	add.s32 	%r1538, %r1534, %r15;
	mad.lo.s32 	%r1539, %r1538, %r11, %r12;
	mul.wide.s32 	%rd769, %r1539, 4;
	add.s64 	%rd770, %rd3, %rd769;
	ld.global.u32 	%r1540, [%rd770];
	add.s32 	%r1541, %r1537, %r1540;
	st.global.u32 	[%rd6], %r1541;
	add.s32 	%r1542, %r1538, %r15;
	mad.lo.s32 	%r1543, %r1542, %r11, %r12;
	mul.wide.s32 	%rd771, %r1543, 4;
	add.s64 	%rd772, %rd3, %rd771;
	ld.global.u32 	%r1544, [%rd772];
	add.s32 	%r1545, %r1541, %r1544;
	st.global.u32 	[%rd6], %r1545;
	add.s32 	%r1546, %r1542, %r15;
	mad.lo.s32 	%r1547, %r1546, %r11, %r12;
	mul.wide.s32 	%rd773, %r1547, 4;
	add.s64 	%rd774, %rd3, %rd773;
	ld.global.u32 	%r1548, [%rd774];
	add.s32 	%r1549, %r1545, %r1548;
	st.global.u32 	[%rd6], %r1549;
	add.s32 	%r1550, %r1546, %r15;
	mad.lo.s32 	%r1551, %r1550, %r11, %r12;
	mul.wide.s32 	%rd775, %r1551, 4;
	add.s64 	%rd776, %rd3, %rd775;
	ld.global.u32 	%r1552, [%rd776];
	add.s32 	%r1553, %r1549, %r1552;
	st.global.u32 	[%rd6], %r1553;
	add.s32 	%r1554, %r1550, %r15;
	mad.lo.s32 	%r1555, %r1554, %r11, %r12;
	mul.wide.s32 	%rd777, %r1555, 4;
	add.s64 	%rd778, %rd3, %rd777;
	ld.global.u32 	%r1556, [%rd778];
	add.s32 	%r1557, %r1553, %r1556;
	st.global.u32 	[%rd6], %r1557;
	add.s32 	%r1558, %r1554, %r15;
	mad.lo.s32 	%r1559, %r1558, %r11, %r12;
	mul.wide.s32 	%rd779, %r1559, 4;
	add.s64 	%rd780, %rd3, %rd779;
	ld.global.u32 	%r1560, [%rd780];
	add.s32 	%r1561, %r1557, %r1560;
	st.global.u32 	[%rd6], %r1561;
	add.s32 	%r1562, %r1558, %r15;
	mad.lo.s32 	%r1563, %r1562, %r11, %r12;
	mul.wide.s32 	%rd781, %r1563, 4;
	add.s64 	%rd782, %rd3, %rd781;
	ld.global.u32 	%r1564, [%rd782];
	add.s32 	%r1565, %r1561, %r1564;
	st.global.u32 	[%rd6], %r1565;
	add.s32 	%r1566, %r1562, %r15;
	mad.lo.s32 	%r1567, %r1566, %r11, %r12;
	mul.wide.s32 	%rd783, %r1567, 4;
	add.s64 	%rd784, %rd3, %rd783;
	ld.global.u32 	%r1568, [%rd784];
	add.s32 	%r1569, %r1565, %r1568;
	st.global.u32 	[%rd6], %r1569;
	add.s32 	%r1570, %r1566, %r15;
	mad.lo.s32 	%r1571, %r1570, %r11, %r12;
	mul.wide.s32 	%rd785, %r1571, 4;
	add.s64 	%rd786, %rd3, %rd785;
	ld.global.u32 	%r1572, [%rd786];
	add.s32 	%r1573, %r1569, %r1572;
	st.global.u32 	[%rd6], %r1573;
	add.s32 	%r1574, %r1570, %r15;
	mad.lo.s32 	%r1575, %r1574, %r11, %r12;
	mul.wide.s32 	%rd787, %r1575, 4;
	add.s64 	%rd788, %rd3, %rd787;
	ld.global.u32 	%r1576, [%rd788];
	add.s32 	%r1577, %r1573, %r1576;
	st.global.u32 	[%rd6], %r1577;
	add.s32 	%r1578, %r1574, %r15;
	mad.lo.s32 	%r1579, %r1578, %r11, %r12;
	mul.wide.s32 	%rd789, %r1579, 4;
	add.s64 	%rd790, %rd3, %rd789;
	ld.global.u32 	%r1580, [%rd790];
	add.s32 	%r1581, %r1577, %r1580;
	st.global.u32 	[%rd6], %r1581;
	add.s32 	%r1582, %r1578, %r15;
	mad.lo.s32 	%r1583, %r1582, %r11, %r12;
	mul.wide.s32 	%rd791, %r1583, 4;
	add.s64 	%rd792, %rd3, %rd791;
	ld.global.u32 	%r1584, [%rd792];
	add.s32 	%r1585, %r1581, %r1584;
	st.global.u32 	[%rd6], %r1585;
	add.s32 	%r1586, %r1582, %r15;
	mad.lo.s32 	%r1587, %r1586, %r11, %r12;
	mul.wide.s32 	%rd793, %r1587, 4;
	add.s64 	%rd794, %rd3, %rd793;
	ld.global.u32 	%r1588, [%rd794];
	add.s32 	%r1589, %r1585, %r1588;
	st.global.u32 	[%rd6], %r1589;
	add.s32 	%r1590, %r1586, %r15;
	mad.lo.s32 	%r1591, %r1590, %r11, %r12;
	mul.wide.s32 	%rd795, %r1591, 4;
	add.s64 	%rd796, %rd3, %rd795;
	ld.global.u32 	%r1592, [%rd796];
	add.s32 	%r1593, %r1589, %r1592;
	st.global.u32 	[%rd6], %r1593;
	add.s32 	%r1594, %r16, 12;
	mad.lo.s32 	%r1595, %r1594, %r11, %r12;
	mul.wide.s32 	%rd797, %r1595, 4;
	add.s64 	%rd798, %rd3, %rd797;
	ld.global.u32 	%r1596, [%rd798];
	add.s32 	%r1597, %r1593, %r1596;
	st.global.u32 	[%rd6], %r1597;
	add.s32 	%r1598, %r1594, %r15;
	mad.lo.s32 	%r1599, %r1598, %r11, %r12;
	mul.wide.s32 	%rd799, %r1599, 4;
	add.s64 	%rd800, %rd3, %rd799;
	ld.global.u32 	%r1600, [%rd800];
	add.s32 	%r1601, %r1597, %r1600;
	st.global.u32 	[%rd6], %r1601;
	add.s32 	%r1602, %r1598, %r15;
	mad.lo.s32 	%r1603, %r1602, %r11, %r12;
	mul.wide.s32 	%rd801, %r1603, 4;
	add.s64 	%rd802, %rd3, %rd801;
	ld.global.u32 	%r1604, [%rd802];
	add.s32 	%r1605, %r1601, %r1604;
	st.global.u32 	[%rd6], %r1605;
	add.s32 	%r1606, %r1602, %r15;
	mad.lo.s32 	%r1607, %r1606, %r11, %r12;
	mul.wide.s32 	%rd803, %r1607, 4;
	add.s64 	%rd804, %rd3, %rd803;
	ld.global.u32 	%r1608, [%rd804];
	add.s32 	%r1609, %r1605, %r1608;
	st.global.u32 	[%rd6], %r1609;
	add.s32 	%r1610, %r1606, %r15;
	mad.lo.s32 	%r1611, %r1610, %r11, %r12;
	mul.wide.s32 	%rd805, %r1611, 4;
	add.s64 	%rd806, %rd3, %rd805;
	ld.global.u32 	%r1612, [%rd806];
	add.s32 	%r1613, %r1609, %r1612;
	st.global.u32 	[%rd6], %r1613;
	add.s32 	%r1614, %r1610, %r15;
	mad.lo.s32 	%r1615, %r1614, %r11, %r12;
	mul.wide.s32 	%rd807, %r1615, 4;
	add.s64 	%rd808, %rd3, %rd807;
	ld.global.u32 	%r1616, [%rd808];
	add.s32 	%r1617, %r1613, %r1616;
	st.global.u32 	[%rd6], %r1617;
	add.s32 	%r1618, %r1614, %r15;
	mad.lo.s32 	%r1619, %r1618, %r11, %r12;
	mul.wide.s32 	%rd809, %r1619, 4;
	add.s64 	%rd810, %rd3, %rd809;
	ld.global.u32 	%r1620, [%rd810];
	add.s32 	%r1621, %r1617, %r1620;
	st.global.u32 	[%rd6], %r1621;
	add.s32 	%r1622, %r1618, %r15;
	mad.lo.s32 	%r1623, %r1622, %r11, %r12;
	mul.wide.s32 	%rd811, %r1623, 4;
	add.s64 	%rd812, %rd3, %rd811;
	ld.global.u32 	%r1624, [%rd812];
	add.s32 	%r1625, %r1621, %r1624;
	st.global.u32 	[%rd6], %r1625;
	add.s32 	%r1626, %r1622, %r15;
	mad.lo.s32 	%r1627, %r1626, %r11, %r12;
	mul.wide.s32 	%rd813, %r1627, 4;
	add.s64 	%rd814, %rd3, %rd813;
	ld.global.u32 	%r1628, [%rd814];
	add.s32 	%r1629, %r1625, %r1628;
	st.global.u32 	[%rd6], %r1629;
	add.s32 	%r1630, %r1626, %r15;
	mad.lo.s32 	%r1631, %r1630, %r11, %r12;
	mul.wide.s32 	%rd815, %r1631, 4;
	add.s64 	%rd816, %rd3, %rd815;
	ld.global.u32 	%r1632, [%rd816];
	add.s32 	%r1633, %r1629, %r1632;
	st.global.u32 	[%rd6], %r1633;
	add.s32 	%r1634, %r1630, %r15;
	mad.lo.s32 	%r1635, %r1634, %r11, %r12;
	mul.wide.s32 	%rd817, %r1635, 4;
	add.s64 	%rd818, %rd3, %rd817;
	ld.global.u32 	%r1636, [%rd818];
	add.s32 	%r1637, %r1633, %r1636;
	st.global.u32 	[%rd6], %r1637;
	add.s32 	%r1638, %r1634, %r15;
	mad.lo.s32 	%r1639, %r1638, %r11, %r12;
	mul.wide.s32 	%rd819, %r1639, 4;
	add.s64 	%rd820, %rd3, %rd819;
	ld.global.u32 	%r1640, [%rd820];
	add.s32 	%r1641, %r1637, %r1640;
	st.global.u32 	[%rd6], %r1641;
	add.s32 	%r1642, %r1638, %r15;
	mad.lo.s32 	%r1643, %r1642, %r11, %r12;
	mul.wide.s32 	%rd821, %r1643, 4;
	add.s64 	%rd822, %rd3, %rd821;
	ld.global.u32 	%r1644, [%rd822];
	add.s32 	%r1645, %r1641, %r1644;
	st.global.u32 	[%rd6], %r1645;
	add.s32 	%r1646, %r1642, %r15;
	mad.lo.s32 	%r1647, %r1646, %r11, %r12;
	mul.wide.s32 	%rd823, %r1647, 4;
	add.s64 	%rd824, %rd3, %rd823;
	ld.global.u32 	%r1648, [%rd824];
	add.s32 	%r1649, %r1645, %r1648;
	st.global.u32 	[%rd6], %r1649;
	add.s32 	%r1650, %r1646, %r15;
	mad.lo.s32 	%r1651, %r1650, %r11, %r12;
	mul.wide.s32 	%rd825, %r1651, 4;
	add.s64 	%rd826, %rd3, %rd825;
	ld.global.u32 	%r1652, [%rd826];
	add.s32 	%r1653, %r1649, %r1652;
	st.global.u32 	[%rd6], %r1653;
	add.s32 	%r1654, %r1650, %r15;
	mad.lo.s32 	%r1655, %r1654, %r11, %r12;
	mul.wide.s32 	%rd827, %r1655, 4;
	add.s64 	%rd828, %rd3, %rd827;
	ld.global.u32 	%r1656, [%rd828];
	add.s32 	%r1657, %r1653, %r1656;
	st.global.u32 	[%rd6], %r1657;
	add.s32 	%r1658, %r1654, %r15;
	mad.lo.s32 	%r1659, %r1658, %r11, %r12;
	mul.wide.s32 	%rd829, %r1659, 4;
	add.s64 	%rd830, %rd3, %rd829;
	ld.global.u32 	%r1660, [%rd830];
	add.s32 	%r1661, %r1657, %r1660;
	st.global.u32 	[%rd6], %r1661;
	add.s32 	%r1662, %r1658, %r15;
	mad.lo.s32 	%r1663, %r1662, %r11, %r12;
	mul.wide.s32 	%rd831, %r1663, 4;
	add.s64 	%rd832, %rd3, %rd831;
	ld.global.u32 	%r1664, [%rd832];
	add.s32 	%r1665, %r1661, %r1664;
	st.global.u32 	[%rd6], %r1665;
	add.s32 	%r1666, %r1662, %r15;
	mad.lo.s32 	%r1667, %r1666, %r11, %r12;
	mul.wide.s32 	%rd833, %r1667, 4;
	add.s64 	%rd834, %rd3, %rd833;
	ld.global.u32 	%r1668, [%rd834];
	add.s32 	%r1669, %r1665, %r1668;
	st.global.u32 	[%rd6], %r1669;
	add.s32 	%r1670, %r1666, %r15;
	mad.lo.s32 	%r1671, %r1670, %r11, %r12;
	mul.wide.s32 	%rd835, %r1671, 4;
	add.s64 	%rd836, %rd3, %rd835;
	ld.global.u32 	%r1672, [%rd836];
	add.s32 	%r1673, %r1669, %r1672;
	st.global.u32 	[%rd6], %r1673;
	add.s32 	%r1674, %r1670, %r15;
	mad.lo.s32 	%r1675, %r1674, %r11, %r12;
	mul.wide.s32 	%rd837, %r1675, 4;
	add.s64 	%rd838, %rd3, %rd837;
	ld.global.u32 	%r1676, [%rd838];
	add.s32 	%r1677, %r1673, %r1676;
	st.global.u32 	[%rd6], %r1677;
	add.s32 	%r1678, %r1674, %r15;
	mad.lo.s32 	%r1679, %r1678, %r11, %r12;
	mul.wide.s32 	%rd839, %r1679, 4;
	add.s64 	%rd840, %rd3, %rd839;
	ld.global.u32 	%r1680, [%rd840];
	add.s32 	%r1681, %r1677, %r1680;
	st.global.u32 	[%rd6], %r1681;
	add.s32 	%r1682, %r1678, %r15;
	mad.lo.s32 	%r1683, %r1682, %r11, %r12;
	mul.wide.s32 	%rd841, %r1683, 4;
	add.s64 	%rd842, %rd3, %rd841;
	ld.global.u32 	%r1684, [%rd842];
	add.s32 	%r1685, %r1681, %r1684;
	st.global.u32 	[%rd6], %r1685;
	add.s32 	%r1686, %r1682, %r15;
	mad.lo.s32 	%r1687, %r1686, %r11, %r12;
	mul.wide.s32 	%rd843, %r1687, 4;
	add.s64 	%rd844, %rd3, %rd843;
	ld.global.u32 	%r1688, [%rd844];
	add.s32 	%r1689, %r1685, %r1688;
	st.global.u32 	[%rd6], %r1689;
	add.s32 	%r1690, %r1686, %r15;
	mad.lo.s32 	%r1691, %r1690, %r11, %r12;
	mul.wide.s32 	%rd845, %r1691, 4;
	add.s64 	%rd846, %rd3, %rd845;
	ld.global.u32 	%r1692, [%rd846];
	add.s32 	%r1693, %r1689, %r1692;
	st.global.u32 	[%rd6], %r1693;
	add.s32 	%r1694, %r1690, %r15;
	mad.lo.s32 	%r1695, %r1694, %r11, %r12;
	mul.wide.s32 	%rd847, %r1695, 4;
	add.s64 	%rd848, %rd3, %rd847;
	ld.global.u32 	%r1696, [%rd848];
	add.s32 	%r1697, %r1693, %r1696;
	st.global.u32 	[%rd6], %r1697;
	add.s32 	%r1698, %r1694, %r15;
	mad.lo.s32 	%r1699, %r1698, %r11, %r12;
	mul.wide.s32 	%rd849, %r1699, 4;
	add.s64 	%rd850, %rd3, %rd849;
	ld.global.u32 	%r1700, [%rd850];
	add.s32 	%r1701, %r1697, %r1700;
	st.global.u32 	[%rd6], %r1701;
	add.s32 	%r1702, %r1698, %r15;
	mad.lo.s32 	%r1703, %r1702, %r11, %r12;
	mul.wide.s32 	%rd851, %r1703, 4;
	add.s64 	%rd852, %rd3, %rd851;
	ld.global.u32 	%r1704, [%rd852];
	add.s32 	%r1705, %r1701, %r1704;
	st.global.u32 	[%rd6], %r1705;
	add.s32 	%r1706, %r1702, %r15;
	mad.lo.s32 	%r1707, %r1706, %r11, %r12;
	mul.wide.s32 	%rd853, %r1707, 4;
	add.s64 	%rd854, %rd3, %rd853;
	ld.global.u32 	%r1708, [%rd854];
	add.s32 	%r1709, %r1705, %r1708;
	st.global.u32 	[%rd6], %r1709;
	add.s32 	%r1710, %r1706, %r15;
	mad.lo.s32 	%r1711, %r1710, %r11, %r12;
	mul.wide.s32 	%rd855, %r1711, 4;
	add.s64 	%rd856, %rd3, %rd855;
	ld.global.u32 	%r1712, [%rd856];
	add.s32 	%r1713, %r1709, %r1712;
	st.global.u32 	[%rd6], %r1713;
	add.s32 	%r1714, %r1710, %r15;
	mad.lo.s32 	%r1715, %r1714, %r11, %r12;
	mul.wide.s32 	%rd857, %r1715, 4;
	add.s64 	%rd858, %rd3, %rd857;
	ld.global.u32 	%r1716, [%rd858];
	add.s32 	%r1717, %r1713, %r1716;
	st.global.u32 	[%rd6], %r1717;
	add.s32 	%r1718, %r1714, %r15;
	mad.lo.s32 	%r1719, %r1718, %r11, %r12;
	mul.wide.s32 	%rd859, %r1719, 4;
	add.s64 	%rd860, %rd3, %rd859;
	ld.global.u32 	%r1720, [%rd860];
	add.s32 	%r1721, %r1717, %r1720;
	st.global.u32 	[%rd6], %r1721;
	add.s32 	%r1722, %r1718, %r15;
	mad.lo.s32 	%r1723, %r1722, %r11, %r12;
	mul.wide.s32 	%rd861, %r1723, 4;
	add.s64 	%rd862, %rd3, %rd861;
	ld.global.u32 	%r1724, [%rd862];
	add.s32 	%r1725, %r1721, %r1724;
	st.global.u32 	[%rd6], %r1725;
	add.s32 	%r1726, %r1722, %r15;
	mad.lo.s32 	%r1727, %r1726, %r11, %r12;
	mul.wide.s32 	%rd863, %r1727, 4;
	add.s64 	%rd864, %rd3, %rd863;
	ld.global.u32 	%r1728, [%rd864];
	add.s32 	%r1729, %r1725, %r1728;
	st.global.u32 	[%rd6], %r1729;
	add.s32 	%r1730, %r1726, %r15;
	mad.lo.s32 	%r1731, %r1730, %r11, %r12;
	mul.wide.s32 	%rd865, %r1731, 4;
	add.s64 	%rd866, %rd3, %rd865;
	ld.global.u32 	%r1732, [%rd866];
	add.s32 	%r1733, %r1729, %r1732;
	st.global.u32 	[%rd6], %r1733;
	add.s32 	%r1734, %r1730, %r15;
	mad.lo.s32 	%r1735, %r1734, %r11, %r12;
	mul.wide.s32 	%rd867, %r1735, 4;
	add.s64 	%rd868, %rd3, %rd867;
	ld.global.u32 	%r1736, [%rd868];
	add.s32 	%r1737, %r1733, %r1736;
	st.global.u32 	[%rd6], %r1737;
	add.s32 	%r1738, %r1734, %r15;
	mad.lo.s32 	%r1739, %r1738, %r11, %r12;
	mul.wide.s32 	%rd869, %r1739, 4;
	add.s64 	%rd870, %rd3, %rd869;
	ld.global.u32 	%r1740, [%rd870];
	add.s32 	%r1741, %r1737, %r1740;
	st.global.u32 	[%rd6], %r1741;
	add.s32 	%r1742, %r1738, %r15;
	mad.lo.s32 	%r1743, %r1742, %r11, %r12;
	mul.wide.s32 	%rd871, %r1743, 4;
	add.s64 	%rd872, %rd3, %rd871;
	ld.global.u32 	%r1744, [%rd872];
	add.s32 	%r1745, %r1741, %r1744;
	st.global.u32 	[%rd6], %r1745;
	add.s32 	%r1746, %r1742, %r15;
	mad.lo.s32 	%r1747, %r1746, %r11, %r12;
	mul.wide.s32 	%rd873, %r1747, 4;
	add.s64 	%rd874, %rd3, %rd873;
	ld.global.u32 	%r1748, [%rd874];
	add.s32 	%r1749, %r1745, %r1748;
	st.global.u32 	[%rd6], %r1749;
	add.s32 	%r1750, %r1746, %r15;
	mad.lo.s32 	%r1751, %r1750, %r11, %r12;
	mul.wide.s32 	%rd875, %r1751, 4;
	add.s64 	%rd876, %rd3, %rd875;
	ld.global.u32 	%r1752, [%rd876];
	add.s32 	%r1753, %r1749, %r1752;
	st.global.u32 	[%rd6], %r1753;
	add.s32 	%r1754, %r1750, %r15;
	mad.lo.s32 	%r1755, %r1754, %r11, %r12;
	mul.wide.s32 	%rd877, %r1755, 4;
	add.s64 	%rd878, %rd3, %rd877;
	ld.global.u32 	%r1756, [%rd878];
	add.s32 	%r1757, %r1753, %r1756;
	st.global.u32 	[%rd6], %r1757;
	add.s32 	%r1758, %r1754, %r15;
	mad.lo.s32 	%r1759, %r1758, %r11, %r12;
	mul.wide.s32 	%rd879, %r1759, 4;
	add.s64 	%rd880, %rd3, %rd879;
	ld.global.u32 	%r1760, [%rd880];
	add.s32 	%r1761, %r1757, %r1760;
	st.global.u32 	[%rd6], %r1761;
	add.s32 	%r1762, %r1758, %r15;
	mad.lo.s32 	%r1763, %r1762, %r11, %r12;
	mul.wide.s32 	%rd881, %r1763, 4;
	add.s64 	%rd882, %rd3, %rd881;
	ld.global.u32 	%r1764, [%rd882];
	add.s32 	%r1765, %r1761, %r1764;
	st.global.u32 	[%rd6], %r1765;
	add.s32 	%r1766, %r1762, %r15;
	mad.lo.s32 	%r1767, %r1766, %r11, %r12;
	mul.wide.s32 	%rd883, %r1767, 4;
	add.s64 	%rd884, %rd3, %rd883;
	ld.global.u32 	%r1768, [%rd884];
	add.s32 	%r1769, %r1765, %r1768;
	st.global.u32 	[%rd6], %r1769;
	add.s32 	%r1770, %r1766, %r15;
	mad.lo.s32 	%r1771, %r1770, %r11, %r12;
	mul.wide.s32 	%rd885, %r1771, 4;
	add.s64 	%rd886, %rd3, %rd885;
	ld.global.u32 	%r1772, [%rd886];
	add.s32 	%r1773, %r1769, %r1772;
	st.global.u32 	[%rd6], %r1773;
	add.s32 	%r1774, %r1770, %r15;
	mad.lo.s32 	%r1775, %r1774, %r11, %r12;
	mul.wide.s32 	%rd887, %r1775, 4;
	add.s64 	%rd888, %rd3, %rd887;
	ld.global.u32 	%r1776, [%rd888];
	add.s32 	%r1777, %r1773, %r1776;
	st.global.u32 	[%rd6], %r1777;
	add.s32 	%r1778, %r1774, %r15;
	mad.lo.s32 	%r1779, %r1778, %r11, %r12;
	mul.wide.s32 	%rd889, %r1779, 4;
	add.s64 	%rd890, %rd3, %rd889;
	ld.global.u32 	%r1780, [%rd890];
	add.s32 	%r1781, %r1777, %r1780;
	st.global.u32 	[%rd6], %r1781;
	add.s32 	%r1782, %r1778, %r15;
	mad.lo.s32 	%r1783, %r1782, %r11, %r12;
	mul.wide.s32 	%rd891, %r1783, 4;
	add.s64 	%rd892, %rd3, %rd891;
	ld.global.u32 	%r1784, [%rd892];
	add.s32 	%r1785, %r1781, %r1784;
	st.global.u32 	[%rd6], %r1785;
	add.s32 	%r1786, %r1782, %r15;
	mad.lo.s32 	%r1787, %r1786, %r11, %r12;
	mul.wide.s32 	%rd893, %r1787, 4;
	add.s64 	%rd894, %rd3, %rd893;
	ld.global.u32 	%r1788, [%rd894];
	add.s32 	%r1789, %r1785, %r1788;
	st.global.u32 	[%rd6], %r1789;
	add.s32 	%r1790, %r1786, %r15;
	mad.lo.s32 	%r1791, %r1790, %r11, %r12;
	mul.wide.s32 	%rd895, %r1791, 4;
	add.s64 	%rd896, %rd3, %rd895;
	ld.global.u32 	%r1792, [%rd896];
	add.s32 	%r1793, %r1789, %r1792;
	st.global.u32 	[%rd6], %r1793;
	add.s32 	%r1794, %r1790, %r15;
	mad.lo.s32 	%r1795, %r1794, %r11, %r12;
	mul.wide.s32 	%rd897, %r1795, 4;
	add.s64 	%rd898, %rd3, %rd897;
	ld.global.u32 	%r1796, [%rd898];
	add.s32 	%r1797, %r1793, %r1796;
	st.global.u32 	[%rd6], %r1797;
	add.s32 	%r1798, %r16, 13;
	mad.lo.s32 	%r1799, %r1798, %r11, %r12;
	mul.wide.s32 	%rd899, %r1799, 4;
	add.s64 	%rd900, %rd3, %rd899;
	ld.global.u32 	%r1800, [%rd900];
	add.s32 	%r1801, %r1797, %r1800;
	st.global.u32 	[%rd6], %r1801;
	add.s32 	%r1802, %r1798, %r15;
	mad.lo.s32 	%r1803, %r1802, %r11, %r12;
	mul.wide.s32 	%rd901, %r1803, 4;
	add.s64 	%rd902, %rd3, %rd901;
	ld.global.u32 	%r1804, [%rd902];
	add.s32 	%r1805, %r1801, %r1804;
	st.global.u32 	[%rd6], %r1805;
	add.s32 	%r1806, %r1802, %r15;
	mad.lo.s32 	%r1807, %r1806, %r11, %r12;
	mul.wide.s32 	%rd903, %r1807, 4;
	add.s64 	%rd904, %rd3, %rd903;
	ld.global.u32 	%r1808, [%rd904];
	add.s32 	%r1809, %r1805, %r1808;
	st.global.u32 	[%rd6], %r1809;
	add.s32 	%r1810, %r1806, %r15;
	mad.lo.s32 	%r1811, %r1810, %r11, %r12;
	mul.wide.s32 	%rd905, %r1811, 4;
	add.s64 	%rd906, %rd3, %rd905;
	ld.global.u32 	%r1812, [%rd906];
	add.s32 	%r1813, %r1809, %r1812;
	st.global.u32 	[%rd6], %r1813;
	add.s32 	%r1814, %r1810, %r15;
	mad.lo.s32 	%r1815, %r1814, %r11, %r12;
	mul.wide.s32 	%rd907, %r1815, 4;
	add.s64 	%rd908, %rd3, %rd907;
	ld.global.u32 	%r1816, [%rd908];
	add.s32 	%r1817, %r1813, %r1816;
	st.global.u32 	[%rd6], %r1817;
	add.s32 	%r1818, %r1814, %r15;
	mad.lo.s32 	%r1819, %r1818, %r11, %r12;
	mul.wide.s32 	%rd909, %r1819, 4;
	add.s64 	%rd910, %rd3, %rd909;
	ld.global.u32 	%r1820, [%rd910];
	add.s32 	%r1821, %r1817, %r1820;
	st.global.u32 	[%rd6], %r1821;
	add.s32 	%r1822, %r1818, %r15;
	mad.lo.s32 	%r1823, %r1822, %r11, %r12;
	mul.wide.s32 	%rd911, %r1823, 4;
	add.s64 	%rd912, %rd3, %rd911;
	ld.global.u32 	%r1824, [%rd912];
	add.s32 	%r1825, %r1821, %r1824;
	st.global.u32 	[%rd6], %r1825;
	add.s32 	%r1826, %r1822, %r15;
	mad.lo.s32 	%r1827, %r1826, %r11, %r12;
	mul.wide.s32 	%rd913, %r1827, 4;
	add.s64 	%rd914, %rd3, %rd913;
	ld.global.u32 	%r1828, [%rd914];
	add.s32 	%r1829, %r1825, %r1828;
	st.global.u32 	[%rd6], %r1829;
	add.s32 	%r1830, %r1826, %r15;
	mad.lo.s32 	%r1831, %r1830, %r11, %r12;
	mul.wide.s32 	%rd915, %r1831, 4;
	add.s64 	%rd916, %rd3, %rd915;
	ld.global.u32 	%r1832, [%rd916];
	add.s32 	%r1833, %r1829, %r1832;
	st.global.u32 	[%rd6], %r1833;
	add.s32 	%r1834, %r1830, %r15;
	mad.lo.s32 	%r1835, %r1834, %r11, %r12;
	mul.wide.s32 	%rd917, %r1835, 4;
	add.s64 	%rd918, %rd3, %rd917;
	ld.global.u32 	%r1836, [%rd918];
	add.s32 	%r1837, %r1833, %r1836;
	st.global.u32 	[%rd6], %r1837;
	add.s32 	%r1838, %r1834, %r15;
	mad.lo.s32 	%r1839, %r1838, %r11, %r12;
	mul.wide.s32 	%rd919, %r1839, 4;
	add.s64 	%rd920, %rd3, %rd919;
	ld.global.u32 	%r1840, [%rd920];
	add.s32 	%r1841, %r1837, %r1840;
	st.global.u32 	[%rd6], %r1841;
	add.s32 	%r1842, %r1838, %r15;
	mad.lo.s32 	%r1843, %r1842, %r11, %r12;
	mul.wide.s32 	%rd921, %r1843, 4;
	add.s64 	%rd922, %rd3, %rd921;
	ld.global.u32 	%r1844, [%rd922];
	add.s32 	%r1845, %r1841, %r1844;
	st.global.u32 	[%rd6], %r1845;
	add.s32 	%r1846, %r1842, %r15;
	mad.lo.s32 	%r1847, %r1846, %r11, %r12;
	mul.wide.s32 	%rd923, %r1847, 4;
	add.s64 	%rd924, %rd3, %rd923;
	ld.global.u32 	%r1848, [%rd924];
	add.s32 	%r1849, %r1845, %r1848;
	st.global.u32 	[%rd6], %r1849;
	add.s32 	%r1850, %r1846, %r15;
	mad.lo.s32 	%r1851, %r1850, %r11, %r12;
	mul.wide.s32 	%rd925, %r1851, 4;
	add.s64 	%rd926, %rd3, %rd925;
	ld.global.u32 	%r1852, [%rd926];
	add.s32 	%r1853, %r1849, %r1852;
	st.global.u32 	[%rd6], %r1853;
	add.s32 	%r1854, %r1850, %r15;
	mad.lo.s32 	%r1855, %r1854, %r11, %r12;
	mul.wide.s32 	%rd927, %r1855, 4;
	add.s64 	%rd928, %rd3, %rd927;
	ld.global.u32 	%r1856, [%rd928];
	add.s32 	%r1857, %r1853, %r1856;
	st.global.u32 	[%rd6], %r1857;
	add.s32 	%r1858, %r1854, %r15;
	mad.lo.s32 	%r1859, %r1858, %r11, %r12;
	mul.wide.s32 	%rd929, %r1859, 4;
	add.s64 	%rd930, %rd3, %rd929;
	ld.global.u32 	%r1860, [%rd930];
	add.s32 	%r1861, %r1857, %r1860;
	st.global.u32 	[%rd6], %r1861;
	add.s32 	%r1862, %r1858, %r15;
	mad.lo.s32 	%r1863, %r1862, %r11, %r12;
	mul.wide.s32 	%rd931, %r1863, 4;
	add.s64 	%rd932, %rd3, %rd931;
	ld.global.u32 	%r1864, [%rd932];
	add.s32 	%r1865, %r1861, %r1864;
	st.global.u32 	[%rd6], %r1865;
	add.s32 	%r1866, %r1862, %r15;
	mad.lo.s32 	%r1867, %r1866, %r11, %r12;
	mul.wide.s32 	%rd933, %r1867, 4;
	add.s64 	%rd934, %rd3, %rd933;
	ld.global.u32 	%r1868, [%rd934];
	add.s32 	%r1869, %r1865, %r1868;
	st.global.u32 	[%rd6], %r1869;
	add.s32 	%r1870, %r1866, %r15;
	mad.lo.s32 	%r1871, %r1870, %r11, %r12;
	mul.wide.s32 	%rd935, %r1871, 4;
	add.s64 	%rd936, %rd3, %rd935;
	ld.global.u32 	%r1872, [%rd936];
	add.s32 	%r1873, %r1869, %r1872;
	st.global.u32 	[%rd6], %r1873;
	add.s32 	%r1874, %r1870, %r15;
	mad.lo.s32 	%r1875, %r1874, %r11, %r12;
	mul.wide.s32 	%rd937, %r1875, 4;
	add.s64 	%rd938, %rd3, %rd937;
	ld.global.u32 	%r1876, [%rd938];
	add.s32 	%r1877, %r1873, %r1876;
	st.global.u32 	[%rd6], %r1877;
	add.s32 	%r1878, %r1874, %r15;
	mad.lo.s32 	%r1879, %r1878, %r11, %r12;
	mul.wide.s32 	%rd939, %r1879, 4;
	add.s64 	%rd940, %rd3, %rd939;
	ld.global.u32 	%r1880, [%rd940];
	add.s32 	%r1881, %r1877, %r1880;
	st.global.u32 	[%rd6], %r1881;
	add.s32 	%r1882, %r1878, %r15;
	mad.lo.s32 	%r1883, %r1882, %r11, %r12;
	mul.wide.s32 	%rd941, %r1883, 4;
	add.s64 	%rd942, %rd3, %rd941;
	ld.global.u32 	%r1884, [%rd942];
	add.s32 	%r1885, %r1881, %r1884;
	st.global.u32 	[%rd6], %r1885;
	add.s32 	%r1886, %r1882, %r15;
	mad.lo.s32 	%r1887, %r1886, %r11, %r12;
	mul.wide.s32 	%rd943, %r1887, 4;
	add.s64 	%rd944, %rd3, %rd943;
	ld.global.u32 	%r1888, [%rd944];
	add.s32 	%r1889, %r1885, %r1888;
	st.global.u32 	[%rd6], %r1889;
	add.s32 	%r1890, %r1886, %r15;
	mad.lo.s32 	%r1891, %r1890, %r11, %r12;
	mul.wide.s32 	%rd945, %r1891, 4;
	add.s64 	%rd946, %rd3, %rd945;
	ld.global.u32 	%r1892, [%rd946];
	add.s32 	%r1893, %r1889, %r1892;
	st.global.u32 	[%rd6], %r1893;
	add.s32 	%r1894, %r1890, %r15;
	mad.lo.s32 	%r1895, %r1894, %r11, %r12;
	mul.wide.s32 	%rd947, %r1895, 4;
	add.s64 	%rd948, %rd3, %rd947;
	ld.global.u32 	%r1896, [%rd948];
	add.s32 	%r1897, %r1893, %r1896;
	st.global.u32 	[%rd6], %r1897;
	add.s32 	%r1898, %r1894, %r15;
	mad.lo.s32 	%r1899, %r1898, %r11, %r12;
	mul.wide.s32 	%rd949, %r1899, 4;
	add.s64 	%rd950, %rd3, %rd949;
	ld.global.u32 	%r1900, [%rd950];
	add.s32 	%r1901, %r1897, %r1900;
	st.global.u32 	[%rd6], %r1901;
	add.s32 	%r1902, %r1898, %r15;
	mad.lo.s32 	%r1903, %r1902, %r11, %r12;
	mul.wide.s32 	%rd951, %r1903, 4;
	add.s64 	%rd952, %rd3, %rd951;
	ld.global.u32 	%r1904, [%rd952];
	add.s32 	%r1905, %r1901, %r1904;
	st.global.u32 	[%rd6], %r1905;
	add.s32 	%r1906, %r1902, %r15;
	mad.lo.s32 	%r1907, %r1906, %r11, %r12;
	mul.wide.s32 	%rd953, %r1907, 4;
	add.s64 	%rd954, %rd3, %rd953;
	ld.global.u32 	%r1908, [%rd954];
	add.s32 	%r1909, %r1905, %r1908;
	st.global.u32 	[%rd6], %r1909;
	add.s32 	%r1910, %r1906, %r15;
	mad.lo.s32 	%r1911, %r1910, %r11, %r12;
	mul.wide.s32 	%rd955, %r1911, 4;
	add.s64 	%rd956, %rd3, %rd955;
	ld.global.u32 	%r1912, [%rd956];
	add.s32 	%r1913, %r1909, %r1912;
	st.global.u32 	[%rd6], %r1913;
	add.s32 	%r1914, %r1910, %r15;
	mad.lo.s32 	%r1915, %r1914, %r11, %r12;
	mul.wide.s32 	%rd957, %r1915, 4;
	add.s64 	%rd958, %rd3, %rd957;
	ld.global.u32 	%r1916, [%rd958];
	add.s32 	%r1917, %r1913, %r1916;
	st.global.u32 	[%rd6], %r1917;
	add.s32 	%r1918, %r1914, %r15;
	mad.lo.s32 	%r1919, %r1918, %r11, %r12;
	mul.wide.s32 	%rd959, %r1919, 4;
	add.s64 	%rd960, %rd3, %rd959;
	ld.global.u32 	%r1920, [%rd960];
	add.s32 	%r1921, %r1917, %r1920;
	st.global.u32 	[%rd6], %r1921;
	add.s32 	%r1922, %r1918, %r15;
	mad.lo.s32 	%r1923, %r1922, %r11, %r12;
	mul.wide.s32 	%rd961, %r1923, 4;
	add.s64 	%rd962, %rd3, %rd961;
	ld.global.u32 	%r1924, [%rd962];
	add.s32 	%r1925, %r1921, %r1924;
	st.global.u32 	[%rd6], %r1925;
	add.s32 	%r1926, %r1922, %r15;
	mad.lo.s32 	%r1927, %r1926, %r11, %r12;
	mul.wide.s32 	%rd963, %r1927, 4;
	add.s64 	%rd964, %rd3, %rd963;
	ld.global.u32 	%r1928, [%rd964];
	add.s32 	%r1929, %r1925, %r1928;
	st.global.u32 	[%rd6], %r1929;
	add.s32 	%r1930, %r1926, %r15;
	mad.lo.s32 	%r1931, %r1930, %r11, %r12;
	mul.wide.s32 	%rd965, %r1931, 4;
	add.s64 	%rd966, %rd3, %rd965;
	ld.global.u32 	%r1932, [%rd966];
	add.s32 	%r1933, %r1929, %r1932;
	st.global.u32 	[%rd6], %r1933;
	add.s32 	%r1934, %r1930, %r15;
	mad.lo.s32 	%r1935, %r1934, %r11, %r12;
	mul.wide.s32 	%rd967, %r1935, 4;
	add.s64 	%rd968, %rd3, %rd967;
	ld.global.u32 	%r1936, [%rd968];
	add.s32 	%r1937, %r1933, %r1936;
	st.global.u32 	[%rd6], %r1937;
	add.s32 	%r1938, %r1934, %r15;
	mad.lo.s32 	%r1939, %r1938, %r11, %r12;
	mul.wide.s32 	%rd969, %r1939, 4;
	add.s64 	%rd970, %rd3, %rd969;
	ld.global.u32 	%r1940, [%rd970];
	add.s32 	%r1941, %r1937, %r1940;
	st.global.u32 	[%rd6], %r1941;
	add.s32 	%r1942, %r1938, %r15;
	mad.lo.s32 	%r1943, %r1942, %r11, %r12;
	mul.wide.s32 	%rd971, %r1943, 4;
	add.s64 	%rd972, %rd3, %rd971;
	ld.global.u32 	%r1944, [%rd972];
	add.s32 	%r1945, %r1941, %r1944;
	st.global.u32 	[%rd6], %r1945;
	add.s32 	%r1946, %r1942, %r15;
	mad.lo.s32 	%r1947, %r1946, %r11, %r12;
	mul.wide.s32 	%rd973, %r1947, 4;
	add.s64 	%rd974, %rd3, %rd973;
	ld.global.u32 	%r1948, [%rd974];
	add.s32 	%r1949, %r1945, %r1948;
	st.global.u32 	[%rd6], %r1949;
	add.s32 	%r1950, %r1946, %r15;
	mad.lo.s32 	%r1951, %r1950, %r11, %r12;
	mul.wide.s32 	%rd975, %r1951, 4;
	add.s64 	%rd976, %rd3, %rd975;
	ld.global.u32 	%r1952, [%rd976];
	add.s32 	%r1953, %r1949, %r1952;
	st.global.u32 	[%rd6], %r1953;
	add.s32 	%r1954, %r1950, %r15;
	mad.lo.s32 	%r1955, %r1954, %r11, %r12;
	mul.wide.s32 	%rd977, %r1955, 4;
	add.s64 	%rd978, %rd3, %rd977;
	ld.global.u32 	%r1956, [%rd978];
	add.s32 	%r1957, %r1953, %r1956;
	st.global.u32 	[%rd6], %r1957;
	add.s32 	%r1958, %r1954, %r15;
	mad.lo.s32 	%r1959, %r1958, %r11, %r12;
	mul.wide.s32 	%rd979, %r1959, 4;
	add.s64 	%rd980, %rd3, %rd979;
	ld.global.u32 	%r1960, [%rd980];
	add.s32 	%r1961, %r1957, %r1960;
	st.global.u32 	[%rd6], %r1961;
	add.s32 	%r1962, %r1958, %r15;
	mad.lo.s32 	%r1963, %r1962, %r11, %r12;
	mul.wide.s32 	%rd981, %r1963, 4;
	add.s64 	%rd982, %rd3, %rd981;
	ld.global.u32 	%r1964, [%rd982];
	add.s32 	%r1965, %r1961, %r1964;
	st.global.u32 	[%rd6], %r1965;
	add.s32 	%r1966, %r1962, %r15;
	mad.lo.s32 	%r1967, %r1966, %r11, %r12;
	mul.wide.s32 	%rd983, %r1967, 4;
	add.s64 	%rd984, %rd3, %rd983;
	ld.global.u32 	%r1968, [%rd984];
	add.s32 	%r1969, %r1965, %r1968;
	st.global.u32 	[%rd6], %r1969;
	add.s32 	%r1970, %r1966, %r15;
	mad.lo.s32 	%r1971, %r1970, %r11, %r12;
	mul.wide.s32 	%rd985, %r1971, 4;
	add.s64 	%rd986, %rd3, %rd985;
	ld.global.u32 	%r1972, [%rd986];
	add.s32 	%r1973, %r1969, %r1972;
	st.global.u32 	[%rd6], %r1973;
	add.s32 	%r1974, %r1970, %r15;
	mad.lo.s32 	%r1975, %r1974, %r11, %r12;
	mul.wide.s32 	%rd987, %r1975, 4;
	add.s64 	%rd988, %rd3, %rd987;
	ld.global.u32 	%r1976, [%rd988];
	add.s32 	%r1977, %r1973, %r1976;
	st.global.u32 	[%rd6], %r1977;
	add.s32 	%r1978, %r1974, %r15;
	mad.lo.s32 	%r1979, %r1978, %r11, %r12;
	mul.wide.s32 	%rd989, %r1979, 4;
	add.s64 	%rd990, %rd3, %rd989;
	ld.global.u32 	%r1980, [%rd990];
	add.s32 	%r1981, %r1977, %r1980;
	st.global.u32 	[%rd6], %r1981;
	add.s32 	%r1982, %r1978, %r15;
	mad.lo.s32 	%r1983, %r1982, %r11, %r12;
	mul.wide.s32 	%rd991, %r1983, 4;
	add.s64 	%rd992, %rd3, %rd991;
	ld.global.u32 	%r1984, [%rd992];
	add.s32 	%r1985, %r1981, %r1984;
	st.global.u32 	[%rd6], %r1985;
	add.s32 	%r1986, %r1982, %r15;
	mad.lo.s32 	%r1987, %r1986, %r11, %r12;
	mul.wide.s32 	%rd993, %r1987, 4;
	add.s64 	%rd994, %rd3, %rd993;
	ld.global.u32 	%r1988, [%rd994];
	add.s32 	%r1989, %r1985, %r1988;
	st.global.u32 	[%rd6], %r1989;
	add.s32 	%r1990, %r1986, %r15;
	mad.lo.s32 	%r1991, %r1990, %r11, %r12;
	mul.wide.s32 	%rd995, %r1991, 4;
	add.s64 	%rd996, %rd3, %rd995;
	ld.global.u32 	%r1992, [%rd996];
	add.s32 	%r1993, %r1989, %r1992;
	st.global.u32 	[%rd6], %r1993;
	add.s32 	%r1994, %r1990, %r15;
	mad.lo.s32 	%r1995, %r1994, %r11, %r12;
	mul.wide.s32 	%rd997, %r1995, 4;
	add.s64 	%rd998, %rd3, %rd997;
	ld.global.u32 	%r1996, [%rd998];
	add.s32 	%r1997, %r1993, %r1996;
	st.global.u32 	[%rd6], %r1997;
	add.s32 	%r1998, %r1994, %r15;
	mad.lo.s32 	%r1999, %r1998, %r11, %r12;
	mul.wide.s32 	%rd999, %r1999, 4;
	add.s64 	%rd1000, %rd3, %rd999;
	ld.global.u32 	%r2000, [%rd1000];
	add.s32 	%r2001, %r1997, %r2000;
	st.global.u32 	[%rd6], %r2001;
	add.s32 	%r2002, %r16, 14;
	mad.lo.s32 	%r2003, %r2002, %r11, %r12;
	mul.wide.s32 	%rd1001, %r2003, 4;
	add.s64 	%rd1002, %rd3, %rd1001;
	ld.global.u32 	%r2004, [%rd1002];
	add.s32 	%r2005, %r2001, %r2004;
	st.global.u32 	[%rd6], %r2005;
	add.s32 	%r2006, %r2002, %r15;
	mad.lo.s32 	%r2007, %r2006, %r11, %r12;
	mul.wide.s32 	%rd1003, %r2007, 4;
	add.s64 	%rd1004, %rd3, %rd1003;
	ld.global.u32 	%r2008, [%rd1004];
	add.s32 	%r2009, %r2005, %r2008;
	st.global.u32 	[%rd6], %r2009;
	add.s32 	%r2010, %r2006, %r15;
	mad.lo.s32 	%r2011, %r2010, %r11, %r12;
	mul.wide.s32 	%rd1005, %r2011, 4;
	add.s64 	%rd1006, %rd3, %rd1005;
	ld.global.u32 	%r2012, [%rd1006];
	add.s32 	%r2013, %r2009, %r2012;
	st.global.u32 	[%rd6], %r2013;
	add.s32 	%r2014, %r2010, %r15;
	mad.lo.s32 	%r2015, %r2014, %r11, %r12;
	mul.wide.s32 	%rd1007, %r2015, 4;
	add.s64 	%rd1008, %rd3, %rd1007;
	ld.global.u32 	%r2016, [%rd1008];
	add.s32 	%r2017, %r2013, %r2016;
	st.global.u32 	[%rd6], %r2017;
	add.s32 	%r2018, %r2014, %r15;
	mad.lo.s32 	%r2019, %r2018, %r11, %r12;
	mul.wide.s32 	%rd1009, %r2019, 4;
	add.s64 	%rd1010, %rd3, %rd1009;
	ld.global.u32 	%r2020, [%rd1010];
	add.s32 	%r2021, %r2017, %r2020;
	st.global.u32 	[%rd6], %r2021;
	add.s32 	%r2022, %r2018, %r15;
	mad.lo.s32 	%r2023, %r2022, %r11, %r12;
	mul.wide.s32 	%rd1011, %r2023, 4;
	add.s64 	%rd1012, %rd3, %rd1011;
	ld.global.u32 	%r2024, [%rd1012];
	add.s32 	%r2025, %r2021, %r2024;
	st.global.u32 	[%rd6], %r2025;
	add.s32 	%r2026, %r2022, %r15;
	mad.lo.s32 	%r2027, %r2026, %r11, %r12;
	mul.wide.s32 	%rd1013, %r2027, 4;
	add.s64 	%rd1014, %rd3, %rd1013;
	ld.global.u32 	%r2028, [%rd1014];
	add.s32 	%r2029, %r2025, %r2028;
	st.global.u32 	[%rd6], %r2029;
	add.s32 	%r2030, %r2026, %r15;
	mad.lo.s32 	%r2031, %r2030, %r11, %r12;
	mul.wide.s32 	%rd1015, %r2031, 4;
	add.s64 	%rd1016, %rd3, %rd1015;
	ld.global.u32 	%r2032, [%rd1016];
	add.s32 	%r2033, %r2029, %r2032;
	st.global.u32 	[%rd6], %r2033;
	add.s32 	%r2034, %r2030, %r15;
	mad.lo.s32 	%r2035, %r2034, %r11, %r12;
	mul.wide.s32 	%rd1017, %r2035, 4;
	add.s64 	%rd1018, %rd3, %rd1017;
	ld.global.u32 	%r2036, [%rd1018];
	add.s32 	%r2037, %r2033, %r2036;
	st.global.u32 	[%rd6], %r2037;
	add.s32 	%r2038, %r2034, %r15;
	mad.lo.s32 	%r2039, %r2038, %r11, %r12;
	mul.wide.s32 	%rd1019, %r2039, 4;
	add.s64 	%rd1020, %rd3, %rd1019;
	ld.global.u32 	%r2040, [%rd1020];
	add.s32 	%r2041, %r2037, %r2040;
	st.global.u32 	[%rd6], %r2041;
	add.s32 	%r2042, %r2038, %r15;
	mad.lo.s32 	%r2043, %r2042, %r11, %r12;
	mul.wide.s32 	%rd1021, %r2043, 4;
	add.s64 	%rd1022, %rd3, %rd1021;
	ld.global.u32 	%r2044, [%rd1022];
	add.s32 	%r2045, %r2041, %r2044;
	st.global.u32 	[%rd6], %r2045;
	add.s32 	%r2046, %r2042, %r15;
	mad.lo.s32 	%r2047, %r2046, %r11, %r12;
	mul.wide.s32 	%rd1023, %r2047, 4;
	add.s64 	%rd1024, %rd3, %rd1023;
	ld.global.u32 	%r2048, [%rd1024];
	add.s32 	%r2049, %r2045, %r2048;
	st.global.u32 	[%rd6], %r2049;
	add.s32 	%r2050, %r2046, %r15;
	mad.lo.s32 	%r2051, %r2050, %r11, %r12;
	mul.wide.s32 	%rd1025, %r2051, 4;
	add.s64 	%rd1026, %rd3, %rd1025;
	ld.global.u32 	%r2052, [%rd1026];
	add.s32 	%r2053, %r2049, %r2052;
	st.global.u32 	[%rd6], %r2053;
	add.s32 	%r2054, %r2050, %r15;
	mad.lo.s32 	%r2055, %r2054, %r11, %r12;
	mul.wide.s32 	%rd1027, %r2055, 4;
	add.s64 	%rd1028, %rd3, %rd1027;
	ld.global.u32 	%r2056, [%rd1028];
	add.s32 	%r2057, %r2053, %r2056;
	st.global.u32 	[%rd6], %r2057;
	add.s32 	%r2058, %r2054, %r15;
	mad.lo.s32 	%r2059, %r2058, %r11, %r12;
	mul.wide.s32 	%rd1029, %r2059, 4;
	add.s64 	%rd1030, %rd3, %rd1029;
	ld.global.u32 	%r2060, [%rd1030];
	add.s32 	%r2061, %r2057, %r2060;
	st.global.u32 	[%rd6], %r2061;
	add.s32 	%r2062, %r2058, %r15;
	mad.lo.s32 	%r2063, %r2062, %r11, %r12;
	mul.wide.s32 	%rd1031, %r2063, 4;
	add.s64 	%rd1032, %rd3, %rd1031;
	ld.global.u32 	%r2064, [%rd1032];
	add.s32 	%r2065, %r2061, %r2064;
	st.global.u32 	[%rd6], %r2065;
	add.s32 	%r2066, %r2062, %r15;
	mad.lo.s32 	%r2067, %r2066, %r11, %r12;
	mul.wide.s32 	%rd1033, %r2067, 4;
	add.s64 	%rd1034, %rd3, %rd1033;
	ld.global.u32 	%r2068, [%rd1034];
	add.s32 	%r2069, %r2065, %r2068;
	st.global.u32 	[%rd6], %r2069;
	add.s32 	%r2070, %r2066, %r15;
	mad.lo.s32 	%r2071, %r2070, %r11, %r12;
	mul.wide.s32 	%rd1035, %r2071, 4;
	add.s64 	%rd1036, %rd3, %rd1035;
	ld.global.u32 	%r2072, [%rd1036];
	add.s32 	%r2073, %r2069, %r2072;
	st.global.u32 	[%rd6], %r2073;
	add.s32 	%r2074, %r2070, %r15;
	mad.lo.s32 	%r2075, %r2074, %r11, %r12;
	mul.wide.s32 	%rd1037, %r2075, 4;
	add.s64 	%rd1038, %rd3, %rd1037;
	ld.global.u32 	%r2076, [%rd1038];
	add.s32 	%r2077, %r2073, %r2076;
	st.global.u32 	[%rd6], %r2077;
	add.s32 	%r2078, %r2074, %r15;
	mad.lo.s32 	%r2079, %r2078, %r11, %r12;
	mul.wide.s32 	%rd1039, %r2079, 4;
	add.s64 	%rd1040, %rd3, %rd1039;
	ld.global.u32 	%r2080, [%rd1040];
	add.s32 	%r2081, %r2077, %r2080;
	st.global.u32 	[%rd6], %r2081;
	add.s32 	%r2082, %r2078, %r15;
	mad.lo.s32 	%r2083, %r2082, %r11, %r12;
	mul.wide.s32 	%rd1041, %r2083, 4;
	add.s64 	%rd1042, %rd3, %rd1041;
	ld.global.u32 	%r2084, [%rd1042];
	add.s32 	%r2085, %r2081, %r2084;
	st.global.u32 	[%rd6], %r2085;
	add.s32 	%r2086, %r2082, %r15;
	mad.lo.s32 	%r2087, %r2086, %r11, %r12;
	mul.wide.s32 	%rd1043, %r2087, 4;
	add.s64 	%rd1044, %rd3, %rd1043;
	ld.global.u32 	%r2088, [%rd1044];
	add.s32 	%r2089, %r2085, %r2088;
	st.global.u32 	[%rd6], %r2089;
	add.s32 	%r2090, %r2086, %r15;
	mad.lo.s32 	%r2091, %r2090, %r11, %r12;
	mul.wide.s32 	%rd1045, %r2091, 4;
	add.s64 	%rd1046, %rd3, %rd1045;
	ld.global.u32 	%r2092, [%rd1046];
	add.s32 	%r2093, %r2089, %r2092;
	st.global.u32 	[%rd6], %r2093;
	add.s32 	%r2094, %r2090, %r15;
	mad.lo.s32 	%r2095, %r2094, %r11, %r12;
	mul.wide.s32 	%rd1047, %r2095, 4;
	add.s64 	%rd1048, %rd3, %rd1047;
	ld.global.u32 	%r2096, [%rd1048];
	add.s32 	%r2097, %r2093, %r2096;
	st.global.u32 	[%rd6], %r2097;
	add.s32 	%r2098, %r2094, %r15;
	mad.lo.s32 	%r2099, %r2098, %r11, %r12;
	mul.wide.s32 	%rd1049, %r2099, 4;
	add.s64 	%rd1050, %rd3, %rd1049;
	ld.global.u32 	%r2100, [%rd1050];
	add.s32 	%r2101, %r2097, %r2100;
	st.global.u32 	[%rd6], %r2101;
	add.s32 	%r2102, %r2098, %r15;
	mad.lo.s32 	%r2103, %r2102, %r11, %r12;
	mul.wide.s32 	%rd1051, %r2103, 4;
	add.s64 	%rd1052, %rd3, %rd1051;
	ld.global.u32 	%r2104, [%rd1052];
	add.s32 	%r2105, %r2101, %r2104;
	st.global.u32 	[%rd6], %r2105;
	add.s32 	%r2106, %r2102, %r15;
	mad.lo.s32 	%r2107, %r2106, %r11, %r12;
	mul.wide.s32 	%rd1053, %r2107, 4;
	add.s64 	%rd1054, %rd3, %rd1053;
	ld.global.u32 	%r2108, [%rd1054];
	add.s32 	%r2109, %r2105, %r2108;
	st.global.u32 	[%rd6], %r2109;
	add.s32 	%r2110, %r2106, %r15;
	mad.lo.s32 	%r2111, %r2110, %r11, %r12;
	mul.wide.s32 	%rd1055, %r2111, 4;
	add.s64 	%rd1056, %rd3, %rd1055;
	ld.global.u32 	%r2112, [%rd1056];
	add.s32 	%r2113, %r2109, %r2112;
	st.global.u32 	[%rd6], %r2113;
	add.s32 	%r2114, %r2110, %r15;
	mad.lo.s32 	%r2115, %r2114, %r11, %r12;
	mul.wide.s32 	%rd1057, %r2115, 4;
	add.s64 	%rd1058, %rd3, %rd1057;
	ld.global.u32 	%r2116, [%rd1058];
	add.s32 	%r2117, %r2113, %r2116;
	st.global.u32 	[%rd6], %r2117;
	add.s32 	%r2118, %r2114, %r15;
	mad.lo.s32 	%r2119, %r2118, %r11, %r12;
	mul.wide.s32 	%rd1059, %r2119, 4;
	add.s64 	%rd1060, %rd3, %rd1059;
	ld.global.u32 	%r2120, [%rd1060];
	add.s32 	%r2121, %r2117, %r2120;
	st.global.u32 	[%rd6], %r2121;
	add.s32 	%r2122, %r2118, %r15;
	mad.lo.s32 	%r2123, %r2122, %r11, %r12;
	mul.wide.s32 	%rd1061, %r2123, 4;
	add.s64 	%rd1062, %rd3, %rd1061;
	ld.global.u32 	%r2124, [%rd1062];
	add.s32 	%r2125, %r2121, %r2124;
	st.global.u32 	[%rd6], %r2125;
	add.s32 	%r2126, %r2122, %r15;
	mad.lo.s32 	%r2127, %r2126, %r11, %r12;
	mul.wide.s32 	%rd1063, %r2127, 4;
	add.s64 	%rd1064, %rd3, %rd1063;
	ld.global.u32 	%r2128, [%rd1064];
	add.s32 	%r2129, %r2125, %r2128;
	st.global.u32 	[%rd6], %r2129;
	add.s32 	%r2130, %r2126, %r15;
	mad.lo.s32 	%r2131, %r2130, %r11, %r12;
	mul.wide.s32 	%rd1065, %r2131, 4;
	add.s64 	%rd1066, %rd3, %rd1065;
	ld.global.u32 	%r2132, [%rd1066];
	add.s32 	%r2133, %r2129, %r2132;
	st.global.u32 	[%rd6], %r2133;
	add.s32 	%r2134, %r2130, %r15;
	mad.lo.s32 	%r2135, %r2134, %r11, %r12;
	mul.wide.s32 	%rd1067, %r2135, 4;
	add.s64 	%rd1068, %rd3, %rd1067;
	ld.global.u32 	%r2136, [%rd1068];
	add.s32 	%r2137, %r2133, %r2136;
	st.global.u32 	[%rd6], %r2137;
	add.s32 	%r2138, %r2134, %r15;
	mad.lo.s32 	%r2139, %r2138, %r11, %r12;
	mul.wide.s32 	%rd1069, %r2139, 4;
	add.s64 	%rd1070, %rd3, %rd1069;
	ld.global.u32 	%r2140, [%rd1070];
	add.s32 	%r2141, %r2137, %r2140;
	st.global.u32 	[%rd6], %r2141;
	add.s32 	%r2142, %r2138, %r15;
	mad.lo.s32 	%r2143, %r2142, %r11, %r12;
	mul.wide.s32 	%rd1071, %r2143, 4;
	add.s64 	%rd1072, %rd3, %rd1071;
	ld.global.u32 	%r2144, [%rd1072];
	add.s32 	%r2145, %r2141, %r2144;
	st.global.u32 	[%rd6], %r2145;
	add.s32 	%r2146, %r2142, %r15;
	mad.lo.s32 	%r2147, %r2146, %r11, %r12;
	mul.wide.s32 	%rd1073, %r2147, 4;
	add.s64 	%rd1074, %rd3, %rd1073;
	ld.global.u32 	%r2148, [%rd1074];
	add.s32 	%r2149, %r2145, %r2148;
	st.global.u32 	[%rd6], %r2149;
	add.s32 	%r2150, %r2146, %r15;
	mad.lo.s32 	%r2151, %r2150, %r11, %r12;
	mul.wide.s32 	%rd1075, %r2151, 4;
	add.s64 	%rd1076, %rd3, %rd1075;
	ld.global.u32 	%r2152, [%rd1076];
	add.s32 	%r2153, %r2149, %r2152;
	st.global.u32 	[%rd6], %r2153;
	add.s32 	%r2154, %r2150, %r15;
	mad.lo.s32 	%r2155, %r2154, %r11, %r12;
	mul.wide.s32 	%rd1077, %r2155, 4;
	add.s64 	%rd1078, %rd3, %rd1077;
	ld.global.u32 	%r2156, [%rd1078];
	add.s32 	%r2157, %r2153, %r2156;
	st.global.u32 	[%rd6], %r2157;
	add.s32 	%r2158, %r2154, %r15;
	mad.lo.s32 	%r2159, %r2158, %r11, %r12;
	mul.wide.s32 	%rd1079, %r2159, 4;
	add.s64 	%rd1080, %rd3, %rd1079;
	ld.global.u32 	%r2160, [%rd1080];
	add.s32 	%r2161, %r2157, %r2160;
	st.global.u32 	[%rd6], %r2161;
	add.s32 	%r2162, %r2158, %r15;
	mad.lo.s32 	%r2163, %r2162, %r11, %r12;
	mul.wide.s32 	%rd1081, %r2163, 4;
	add.s64 	%rd1082, %rd3, %rd1081;
	ld.global.u32 	%r2164, [%rd1082];
	add.s32 	%r2165, %r2161, %r2164;
	st.global.u32 	[%rd6], %r2165;
	add.s32 	%r2166, %r2162, %r15;
	mad.lo.s32 	%r2167, %r2166, %r11, %r12;
	mul.wide.s32 	%rd1083, %r2167, 4;
	add.s64 	%rd1084, %rd3, %rd1083;
	ld.global.u32 	%r2168, [%rd1084];
	add.s32 	%r2169, %r2165, %r2168;
	st.global.u32 	[%rd6], %r2169;
	add.s32 	%r2170, %r2166, %r15;
	mad.lo.s32 	%r2171, %r2170, %r11, %r12;
	mul.wide.s32 	%rd1085, %r2171, 4;
	add.s64 	%rd1086, %rd3, %rd1085;
	ld.global.u32 	%r2172, [%rd1086];
	add.s32 	%r2173, %r2169, %r2172;
	st.global.u32 	[%rd6], %r2173;
	add.s32 	%r2174, %r2170, %r15;
	mad.lo.s32 	%r2175, %r2174, %r11, %r12;
	mul.wide.s32 	%rd1087, %r2175, 4;
	add.s64 	%rd1088, %rd3, %rd1087;
	ld.global.u32 	%r2176, [%rd1088];
	add.s32 	%r2177, %r2173, %r2176;
	st.global.u32 	[%rd6], %r2177;
	add.s32 	%r2178, %r2174, %r15;
	mad.lo.s32 	%r2179, %r2178, %r11, %r12;
	mul.wide.s32 	%rd1089, %r2179, 4;
	add.s64 	%rd1090, %rd3, %rd1089;
	ld.global.u32 	%r2180, [%rd1090];
	add.s32 	%r2181, %r2177, %r2180;
	st.global.u32 	[%rd6], %r2181;
	add.s32 	%r2182, %r2178, %r15;
	mad.lo.s32 	%r2183, %r2182, %r11, %r12;
	mul.wide.s32 	%rd1091, %r2183, 4;
	add.s64 	%rd1092, %rd3, %rd1091;
	ld.global.u32 	%r2184, [%rd1092];
	add.s32 	%r2185, %r2181, %r2184;
	st.global.u32 	[%rd6], %r2185;
	add.s32 	%r2186, %r2182, %r15;
	mad.lo.s32 	%r2187, %r2186, %r11, %r12;
	mul.wide.s32 	%rd1093, %r2187, 4;
	add.s64 	%rd1094, %rd3, %rd1093;
	ld.global.u32 	%r2188, [%rd1094];
	add.s32 	%r2189, %r2185, %r2188;
	st.global.u32 	[%rd6], %r2189;
	add.s32 	%r2190, %r2186, %r15;
	mad.lo.s32 	%r2191, %r2190, %r11, %r12;
	mul.wide.s32 	%rd1095, %r2191, 4;
	add.s64 	%rd1096, %rd3, %rd1095;
	ld.global.u32 	%r2192, [%rd1096];
	add.s32 	%r2193, %r2189, %r2192;
	st.global.u32 	[%rd6], %r2193;
	add.s32 	%r2194, %r2190, %r15;
	mad.lo.s32 	%r2195, %r2194, %r11, %r12;
	mul.wide.s32 	%rd1097, %r2195, 4;
	add.s64 	%rd1098, %rd3, %rd1097;
	ld.global.u32 	%r2196, [%rd1098];
	add.s32 	%r2197, %r2193, %r2196;
	st.global.u32 	[%rd6], %r2197;
	add.s32 	%r2198, %r2194, %r15;
	mad.lo.s32 	%r2199, %r2198, %r11, %r12;
	mul.wide.s32 	%rd1099, %r2199, 4;
	add.s64 	%rd1100, %rd3, %rd1099;
	ld.global.u32 	%r2200, [%rd1100];
	add.s32 	%r2201, %r2197, %r2200;
	st.global.u32 	[%rd6], %r2201;
	add.s32 	%r2202, %r2198, %r15;
	mad.lo.s32 	%r2203, %r2202, %r11, %r12;
	mul.wide.s32 	%rd1101, %r2203, 4;
	add.s64 	%rd1102, %rd3, %rd1101;
	ld.global.u32 	%r2204, [%rd1102];
	add.s32 	%r2205, %r2201, %r2204;
	st.global.u32 	[%rd6], %r2205;
	add.s32 	%r2206, %r16, 15;
	mad.lo.s32 	%r2207, %r2206, %r11, %r12;
	mul.wide.s32 	%rd1103, %r2207, 4;
	add.s64 	%rd1104, %rd3, %rd1103;
	ld.global.u32 	%r2208, [%rd1104];
	add.s32 	%r2209, %r2205, %r2208;
	st.global.u32 	[%rd6], %r2209;
	add.s32 	%r2210, %r2206, %r15;
	mad.lo.s32 	%r2211, %r2210, %r11, %r12;
	mul.wide.s32 	%rd1105, %r2211, 4;
	add.s64 	%rd1106, %rd3, %rd1105;
	ld.global.u32 	%r2212, [%rd1106];
	add.s32 	%r2213, %r2209, %r2212;
	st.global.u32 	[%rd6], %r2213;
	add.s32 	%r2214, %r2210, %r15;
	mad.lo.s32 	%r2215, %r2214, %r11, %r12;
	mul.wide.s32 	%rd1107, %r2215, 4;
	add.s64 	%rd1108, %rd3, %rd1107;
	ld.global.u32 	%r2216, [%rd1108];
	add.s32 	%r2217, %r2213, %r2216;
	st.global.u32 	[%rd6], %r2217;
	add.s32 	%r2218, %r2214, %r15;
	mad.lo.s32 	%r2219, %r2218, %r11, %r12;
	mul.wide.s32 	%rd1109, %r2219, 4;
	add.s64 	%rd1110, %rd3, %rd1109;
	ld.global.u32 	%r2220, [%rd1110];
	add.s32 	%r2221, %r2217, %r2220;
	st.global.u32 	[%rd6], %r2221;
	add.s32 	%r2222, %r2218, %r15;
	mad.lo.s32 	%r2223, %r2222, %r11, %r12;
	mul.wide.s32 	%rd1111, %r2223, 4;
	add.s64 	%rd1112, %rd3, %rd1111;
	ld.global.u32 	%r2224, [%rd1112];
	add.s32 	%r2225, %r2221, %r2224;
	st.global.u32 	[%rd6], %r2225;
	add.s32 	%r2226, %r2222, %r15;
	mad.lo.s32 	%r2227, %r2226, %r11, %r12;
	mul.wide.s32 	%rd1113, %r2227, 4;
	add.s64 	%rd1114, %rd3, %rd1113;
	ld.global.u32 	%r2228, [%rd1114];
	add.s32 	%r2229, %r2225, %r2228;
	st.global.u32 	[%rd6], %r2229;
	add.s32 	%r2230, %r2226, %r15;
	mad.lo.s32 	%r2231, %r2230, %r11, %r12;
	mul.wide.s32 	%rd1115, %r2231, 4;
	add.s64 	%rd1116, %rd3, %rd1115;
	ld.global.u32 	%r2232, [%rd1116];
	add.s32 	%r2233, %r2229, %r2232;
	st.global.u32 	[%rd6], %r2233;
	add.s32 	%r2234, %r2230, %r15;
	mad.lo.s32 	%r2235, %r2234, %r11, %r12;
	mul.wide.s32 	%rd1117, %r2235, 4;
	add.s64 	%rd1118, %rd3, %rd1117;
	ld.global.u32 	%r2236, [%rd1118];
	add.s32 	%r2237, %r2233, %r2236;
	st.global.u32 	[%rd6], %r2237;
	add.s32 	%r2238, %r2234, %r15;
	mad.lo.s32 	%r2239, %r2238, %r11, %r12;
	mul.wide.s32 	%rd1119, %r2239, 4;
	add.s64 	%rd1120, %rd3, %rd1119;
	ld.global.u32 	%r2240, [%rd1120];
	add.s32 	%r2241, %r2237, %r2240;
	st.global.u32 	[%rd6], %r2241;
	add.s32 	%r2242, %r2238, %r15;
	mad.lo.s32 	%r2243, %r2242, %r11, %r12;
	mul.wide.s32 	%rd1121, %r2243, 4;
	add.s64 	%rd1122, %rd3, %rd1121;
	ld.global.u32 	%r2244, [%rd1122];
	add.s32 	%r2245, %r2241, %r2244;
	st.global.u32 	[%rd6], %r2245;
	add.s32 	%r2246, %r2242, %r15;
	mad.lo.s32 	%r2247, %r2246, %r11, %r12;
	mul.wide.s32 	%rd1123, %r2247, 4;
	add.s64 	%rd1124, %rd3, %rd1123;
	ld.global.u32 	%r2248, [%rd1124];
	add.s32 	%r2249, %r2245, %r2248;
	st.global.u32 	[%rd6], %r2249;
	add.s32 	%r2250, %r2246, %r15;
	mad.lo.s32 	%r2251, %r2250, %r11, %r12;
	mul.wide.s32 	%rd1125, %r2251, 4;
	add.s64 	%rd1126, %rd3, %rd1125;
	ld.global.u32 	%r2252, [%rd1126];
	add.s32 	%r2253, %r2249, %r2252;
	st.global.u32 	[%rd6], %r2253;
	add.s32 	%r2254, %r2250, %r15;
	mad.lo.s32 	%r2255, %r2254, %r11, %r12;
	mul.wide.s32 	%rd1127, %r2255, 4;
	add.s64 	%rd1128, %rd3, %rd1127;
	ld.global.u32 	%r2256, [%rd1128];
	add.s32 	%r2257, %r2253, %r2256;
	st.global.u32 	[%rd6], %r2257;
	add.s32 	%r2258, %r2254, %r15;
	mad.lo.s32 	%r2259, %r2258, %r11, %r12;
	mul.wide.s32 	%rd1129, %r2259, 4;
	add.s64 	%rd1130, %rd3, %rd1129;
	ld.global.u32 	%r2260, [%rd1130];
	add.s32 	%r2261, %r2257, %r2260;
	st.global.u32 	[%rd6], %r2261;
	add.s32 	%r2262, %r2258, %r15;
	mad.lo.s32 	%r2263, %r2262, %r11, %r12;
	mul.wide.s32 	%rd1131, %r2263, 4;
	add.s64 	%rd1132, %rd3, %rd1131;
	ld.global.u32 	%r2264, [%rd1132];
	add.s32 	%r2265, %r2261, %r2264;
	st.global.u32 	[%rd6], %r2265;
	add.s32 	%r2266, %r2262, %r15;
	mad.lo.s32 	%r2267, %r2266, %r11, %r12;
	mul.wide.s32 	%rd1133, %r2267, 4;
	add.s64 	%rd1134, %rd3, %rd1133;
	ld.global.u32 	%r2268, [%rd1134];
	add.s32 	%r2269, %r2265, %r2268;
	st.global.u32 	[%rd6], %r2269;
	add.s32 	%r2270, %r2266, %r15;
	mad.lo.s32 	%r2271, %r2270, %r11, %r12;
	mul.wide.s32 	%rd1135, %r2271, 4;
	add.s64 	%rd1136, %rd3, %rd1135;
	ld.global.u32 	%r2272, [%rd1136];
	add.s32 	%r2273, %r2269, %r2272;
	st.global.u32 	[%rd6], %r2273;
	add.s32 	%r2274, %r2270, %r15;
	mad.lo.s32 	%r2275, %r2274, %r11, %r12;
	mul.wide.s32 	%rd1137, %r2275, 4;
	add.s64 	%rd1138, %rd3, %rd1137;
	ld.global.u32 	%r2276, [%rd1138];
	add.s32 	%r2277, %r2273, %r2276;
	st.global.u32 	[%rd6], %r2277;
	add.s32 	%r2278, %r2274, %r15;
	mad.lo.s32 	%r2279, %r2278, %r11, %r12;
	mul.wide.s32 	%rd1139, %r2279, 4;
	add.s64 	%rd1140, %rd3, %rd1139;
	ld.global.u32 	%r2280, [%rd1140];
	add.s32 	%r2281, %r2277, %r2280;
	st.global.u32 	[%rd6], %r2281;
	add.s32 	%r2282, %r2278, %r15;
	mad.lo.s32 	%r2283, %r2282, %r11, %r12;
	mul.wide.s32 	%rd1141, %r2283, 4;
	add.s64 	%rd1142, %rd3, %rd1141;
	ld.global.u32 	%r2284, [%rd1142];
	add.s32 	%r2285, %r2281, %r2284;
	st.global.u32 	[%rd6], %r2285;
	add.s32 	%r2286, %r2282, %r15;
	mad.lo.s32 	%r2287, %r2286, %r11, %r12;
	mul.wide.s32 	%rd1143, %r2287, 4;
	add.s64 	%rd1144, %rd3, %rd1143;
	ld.global.u32 	%r2288, [%rd1144];
	add.s32 	%r2289, %r2285, %r2288;
	st.global.u32 	[%rd6], %r2289;
	add.s32 	%r2290, %r2286, %r15;
	mad.lo.s32 	%r2291, %r2290, %r11, %r12;
	mul.wide.s32 	%rd1145, %r2291, 4;
	add.s64 	%rd1146, %rd3, %rd1145;
	ld.global.u32 	%r2292, [%rd1146];
	add.s32 	%r2293, %r2289, %r2292;
	st.global.u32 	[%rd6], %r2293;
	add.s32 	%r2294, %r2290, %r15;
	mad.lo.s32 	%r2295, %r2294, %r11, %r12;
	mul.wide.s32 	%rd1147, %r2295, 4;
	add.s64 	%rd1148, %rd3, %rd1147;
	ld.global.u32 	%r2296, [%rd1148];
	add.s32 	%r2297, %r2293, %r2296;
	st.global.u32 	[%rd6], %r2297;
	add.s32 	%r2298, %r2294, %r15;
	mad.lo.s32 	%r2299, %r2298, %r11, %r12;
	mul.wide.s32 	%rd1149, %r2299, 4;
	add.s64 	%rd1150, %rd3, %rd1149;
	ld.global.u32 	%r2300, [%rd1150];
	add.s32 	%r2301, %r2297, %r2300;
	st.global.u32 	[%rd6], %r2301;
	add.s32 	%r2302, %r2298, %r15;
	mad.lo.s32 	%r2303, %r2302, %r11, %r12;
	mul.wide.s32 	%rd1151, %r2303, 4;
	add.s64 	%rd1152, %rd3, %rd1151;
	ld.global.u32 	%r2304, [%rd1152];
	add.s32 	%r2305, %r2301, %r2304;
	st.global.u32 	[%rd6], %r2305;
	add.s32 	%r2306, %r2302, %r15;
	mad.lo.s32 	%r2307, %r2306, %r11, %r12;
	mul.wide.s32 	%rd1153, %r2307, 4;
	add.s64 	%rd1154, %rd3, %rd1153;
	ld.global.u32 	%r2308, [%rd1154];
	add.s32 	%r2309, %r2305, %r2308;
	st.global.u32 	[%rd6], %r2309;
	add.s32 	%r2310, %r2306, %r15;
	mad.lo.s32 	%r2311, %r2310, %r11, %r12;
	mul.wide.s32 	%rd1155, %r2311, 4;
	add.s64 	%rd1156, %rd3, %rd1155;
	ld.global.u32 	%r2312, [%rd1156];
	add.s32 	%r2313, %r2309, %r2312;
	st.global.u32 	[%rd6], %r2313;
	add.s32 	%r2314, %r2310, %r15;
	mad.lo.s32 	%r2315, %r2314, %r11, %r12;
	mul.wide.s32 	%rd1157, %r2315, 4;
	add.s64 	%rd1158, %rd3, %rd1157;
	ld.global.u32 	%r2316, [%rd1158];
	add.s32 	%r2317, %r2313, %r2316;
	st.global.u32 	[%rd6], %r2317;
	add.s32 	%r2318, %r2314, %r15;
	mad.lo.s32 	%r2319, %r2318, %r11, %r12;
	mul.wide.s32 	%rd1159, %r2319, 4;
	add.s64 	%rd1160, %rd3, %rd1159;
	ld.global.u32 	%r2320, [%rd1160];
	add.s32 	%r2321, %r2317, %r2320;
	st.global.u32 	[%rd6], %r2321;
	add.s32 	%r2322, %r2318, %r15;
	mad.lo.s32 	%r2323, %r2322, %r11, %r12;
	mul.wide.s32 	%rd1161, %r2323, 4;
	add.s64 	%rd1162, %rd3, %rd1161;
	ld.global.u32 	%r2324, [%rd1162];
	add.s32 	%r2325, %r2321, %r2324;
	st.global.u32 	[%rd6], %r2325;
	add.s32 	%r2326, %r2322, %r15;
	mad.lo.s32 	%r2327, %r2326, %r11, %r12;
	mul.wide.s32 	%rd1163, %r2327, 4;
	add.s64 	%rd1164, %rd3, %rd1163;
	ld.global.u32 	%r2328, [%rd1164];
	add.s32 	%r2329, %r2325, %r2328;
	st.global.u32 	[%rd6], %r2329;
	add.s32 	%r2330, %r2326, %r15;
	mad.lo.s32 	%r2331, %r2330, %r11, %r12;
	mul.wide.s32 	%rd1165, %r2331, 4;
	add.s64 	%rd1166, %rd3, %rd1165;
	ld.global.u32 	%r2332, [%rd1166];
	add.s32 	%r2333, %r2329, %r2332;
	st.global.u32 	[%rd6], %r2333;
	add.s32 	%r2334, %r2330, %r15;
	mad.lo.s32 	%r2335, %r2334, %r11, %r12;
	mul.wide.s32 	%rd1167, %r2335, 4;
	add.s64 	%rd1168, %rd3, %rd1167;
	ld.global.u32 	%r2336, [%rd1168];
	add.s32 	%r2337, %r2333, %r2336;
	st.global.u32 	[%rd6], %r2337;
	add.s32 	%r2338, %r2334, %r15;
	mad.lo.s32 	%r2339, %r2338, %r11, %r12;
	mul.wide.s32 	%rd1169, %r2339, 4;
	add.s64 	%rd1170, %rd3, %rd1169;
	ld.global.u32 	%r2340, [%rd1170];
	add.s32 	%r2341, %r2337, %r2340;
	st.global.u32 	[%rd6], %r2341;
	add.s32 	%r2342, %r2338, %r15;
	mad.lo.s32 	%r2343, %r2342, %r11, %r12;
	mul.wide.s32 	%rd1171, %r2343, 4;
	add.s64 	%rd1172, %rd3, %rd1171;
	ld.global.u32 	%r2344, [%rd1172];
	add.s32 	%r2345, %r2341, %r2344;
	st.global.u32 	[%rd6], %r2345;
	add.s32 	%r2346, %r2342, %r15;
	mad.lo.s32 	%r2347, %r2346, %r11, %r12;
	mul.wide.s32 	%rd1173, %r2347, 4;
	add.s64 	%rd1174, %rd3, %rd1173;
	ld.global.u32 	%r2348, [%rd1174];
	add.s32 	%r2349, %r2345, %r2348;
	st.global.u32 	[%rd6], %r2349;
	add.s32 	%r2350, %r2346, %r15;
	mad.lo.s32 	%r2351, %r2350, %r11, %r12;
	mul.wide.s32 	%rd1175, %r2351, 4;
	add.s64 	%rd1176, %rd3, %rd1175;
	ld.global.u32 	%r2352, [%rd1176];
	add.s32 	%r2353, %r2349, %r2352;
	st.global.u32 	[%rd6], %r2353;
	add.s32 	%r2354, %r2350, %r15;
	mad.lo.s32 	%r2355, %r2354, %r11, %r12;
	mul.wide.s32 	%rd1177, %r2355, 4;
	add.s64 	%rd1178, %rd3, %rd1177;
	ld.global.u32 	%r2356, [%rd1178];
	add.s32 	%r2357, %r2353, %r2356;
	st.global.u32 	[%rd6], %r2357;
	add.s32 	%r2358, %r2354, %r15;
	mad.lo.s32 	%r2359, %r2358, %r11, %r12;
	mul.wide.s32 	%rd1179, %r2359, 4;
	add.s64 	%rd1180, %rd3, %rd1179;
	ld.global.u32 	%r2360, [%rd1180];
	add.s32 	%r2361, %r2357, %r2360;
	st.global.u32 	[%rd6], %r2361;
	add.s32 	%r2362, %r2358, %r15;
	mad.lo.s32 	%r2363, %r2362, %r11, %r12;
	mul.wide.s32 	%rd1181, %r2363, 4;
	add.s64 	%rd1182, %rd3, %rd1181;
	ld.global.u32 	%r2364, [%rd1182];
	add.s32 	%r2365, %r2361, %r2364;
	st.global.u32 	[%rd6], %r2365;
	add.s32 	%r2366, %r2362, %r15;
	mad.lo.s32 	%r2367, %r2366, %r11, %r12;
	mul.wide.s32 	%rd1183, %r2367, 4;
	add.s64 	%rd1184, %rd3, %rd1183;
	ld.global.u32 	%r2368, [%rd1184];
	add.s32 	%r2369, %r2365, %r2368;
	st.global.u32 	[%rd6], %r2369;
	add.s32 	%r2370, %r2366, %r15;
	mad.lo.s32 	%r2371, %r2370, %r11, %r12;
	mul.wide.s32 	%rd1185, %r2371, 4;
	add.s64 	%rd1186, %rd3, %rd1185;
	ld.global.u32 	%r2372, [%rd1186];
	add.s32 	%r2373, %r2369, %r2372;
	st.global.u32 	[%rd6], %r2373;
	add.s32 	%r2374, %r2370, %r15;
	mad.lo.s32 	%r2375, %r2374, %r11, %r12;
	mul.wide.s32 	%rd1187, %r2375, 4;
	add.s64 	%rd1188, %rd3, %rd1187;
	ld.global.u32 	%r2376, [%rd1188];
	add.s32 	%r2377, %r2373, %r2376;
	st.global.u32 	[%rd6], %r2377;
	add.s32 	%r2378, %r2374, %r15;
	mad.lo.s32 	%r2379, %r2378, %r11, %r12;
	mul.wide.s32 	%rd1189, %r2379, 4;
	add.s64 	%rd1190, %rd3, %rd1189;
	ld.global.u32 	%r2380, [%rd1190];
	add.s32 	%r2381, %r2377, %r2380;
	st.global.u32 	[%rd6], %r2381;
	add.s32 	%r2382, %r2378, %r15;
	mad.lo.s32 	%r2383, %r2382, %r11, %r12;
	mul.wide.s32 	%rd1191, %r2383, 4;
	add.s64 	%rd1192, %rd3, %rd1191;
	ld.global.u32 	%r2384, [%rd1192];
	add.s32 	%r2385, %r2381, %r2384;
	st.global.u32 	[%rd6], %r2385;
	add.s32 	%r2386, %r2382, %r15;
	mad.lo.s32 	%r2387, %r2386, %r11, %r12;
	mul.wide.s32 	%rd1193, %r2387, 4;
	add.s64 	%rd1194, %rd3, %rd1193;
	ld.global.u32 	%r2388, [%rd1194];
	add.s32 	%r2389, %r2385, %r2388;
	st.global.u32 	[%rd6], %r2389;
	add.s32 	%r2390, %r2386, %r15;
	mad.lo.s32 	%r2391, %r2390, %r11, %r12;
	mul.wide.s32 	%rd1195, %r2391, 4;
	add.s64 	%rd1196, %rd3, %rd1195;
	ld.global.u32 	%r2392, [%rd1196];
	add.s32 	%r2393, %r2389, %r2392;
	st.global.u32 	[%rd6], %r2393;
	add.s32 	%r2394, %r2390, %r15;
	mad.lo.s32 	%r2395, %r2394, %r11, %r12;
	mul.wide.s32 	%rd1197, %r2395, 4;
	add.s64 	%rd1198, %rd3, %rd1197;
	ld.global.u32 	%r2396, [%rd1198];
	add.s32 	%r2397, %r2393, %r2396;
	st.global.u32 	[%rd6], %r2397;
	add.s32 	%r2398, %r2394, %r15;
	mad.lo.s32 	%r2399, %r2398, %r11, %r12;
	mul.wide.s32 	%rd1199, %r2399, 4;
	add.s64 	%rd1200, %rd3, %rd1199;
	ld.global.u32 	%r2400, [%rd1200];
	add.s32 	%r2401, %r2397, %r2400;
	st.global.u32 	[%rd6], %r2401;
	add.s32 	%r2402, %r2398, %r15;
	mad.lo.s32 	%r2403, %r2402, %r11, %r12;
	mul.wide.s32 	%rd1201, %r2403, 4;
	add.s64 	%rd1202, %rd3, %rd1201;
	ld.global.u32 	%r2404, [%rd1202];
	add.s32 	%r2405, %r2401, %r2404;
	st.global.u32 	[%rd6], %r2405;
	add.s32 	%r2406, %r2402, %r15;
	mad.lo.s32 	%r2407, %r2406, %r11, %r12;
	mul.wide.s32 	%rd1203, %r2407, 4;
	add.s64 	%rd1204, %rd3, %rd1203;
	ld.global.u32 	%r2408, [%rd1204];
	add.s32 	%r2409, %r2405, %r2408;
	st.global.u32 	[%rd6], %r2409;
	add.s32 	%r2410, %r16, 16;
	mad.lo.s32 	%r2411, %r2410, %r11, %r12;
	mul.wide.s32 	%rd1205, %r2411, 4;
	add.s64 	%rd1206, %rd3, %rd1205;
	ld.global.u32 	%r2412, [%rd1206];
	add.s32 	%r2413, %r2409, %r2412;
	st.global.u32 	[%rd6], %r2413;
	add.s32 	%r2414, %r2410, %r15;
	mad.lo.s32 	%r2415, %r2414, %r11, %r12;
	mul.wide.s32 	%rd1207, %r2415, 4;
	add.s64 	%rd1208, %rd3, %rd1207;
	ld.global.u32 	%r2416, [%rd1208];
	add.s32 	%r2417, %r2413, %r2416;
	st.global.u32 	[%rd6], %r2417;
	add.s32 	%r2418, %r2414, %r15;
	mad.lo.s32 	%r2419, %r2418, %r11, %r12;
	mul.wide.s32 	%rd1209, %r2419, 4;
	add.s64 	%rd1210, %rd3, %rd1209;
	ld.global.u32 	%r2420, [%rd1210];
	add.s32 	%r2421, %r2417, %r2420;
	st.global.u32 	[%rd6], %r2421;
	add.s32 	%r2422, %r2418, %r15;
	mad.lo.s32 	%r2423, %r2422, %r11, %r12;
	mul.wide.s32 	%rd1211, %r2423, 4;
	add.s64 	%rd1212, %rd3, %rd1211;
	ld.global.u32 	%r2424, [%rd1212];
	add.s32 	%r2425, %r2421, %r2424;
	st.global.u32 	[%rd6], %r2425;
	add.s32 	%r2426, %r2422, %r15;
	mad.lo.s32 	%r2427, %r2426, %r11, %r12;
	mul.wide.s32 	%rd1213, %r2427, 4;
	add.s64 	%rd1214, %rd3, %rd1213;
	ld.global.u32 	%r2428, [%rd1214];
	add.s32 	%r2429, %r2425, %r2428;
	st.global.u32 	[%rd6], %r2429;
	add.s32 	%r2430, %r2426, %r15;
	mad.lo.s32 	%r2431, %r2430, %r11, %r12;
	mul.wide.s32 	%rd1215, %r2431, 4;
	add.s64 	%rd1216, %rd3, %rd1215;
	ld.global.u32 	%r2432, [%rd1216];
	add.s32 	%r2433, %r2429, %r2432;
	st.global.u32 	[%rd6], %r2433;
	add.s32 	%r2434, %r2430, %r15;
	mad.lo.s32 	%r2435, %r2434, %r11, %r12;
	mul.wide.s32 	%rd1217, %r2435, 4;
	add.s64 	%rd1218, %rd3, %rd1217;
	ld.global.u32 	%r2436, [%rd1218];
	add.s32 	%r2437, %r2433, %r2436;
	st.global.u32 	[%rd6], %r2437;
	add.s32 	%r2438, %r2434, %r15;
	mad.lo.s32 	%r2439, %r2438, %r11, %r12;
	mul.wide.s32 	%rd1219, %r2439, 4;
	add.s64 	%rd1220, %rd3, %rd1219;
	ld.global.u32 	%r2440, [%rd1220];
	add.s32 	%r2441, %r2437, %r2440;
	st.global.u32 	[%rd6], %r2441;
	add.s32 	%r2442, %r2438, %r15;
	mad.lo.s32 	%r2443, %r2442, %r11, %r12;
	mul.wide.s32 	%rd1221, %r2443, 4;
	add.s64 	%rd1222, %rd3, %rd1221;
	ld.global.u32 	%r2444, [%rd1222];
	add.s32 	%r2445, %r2441, %r2444;
	st.global.u32 	[%rd6], %r2445;
	add.s32 	%r2446, %r2442, %r15;
	mad.lo.s32 	%r2447, %r2446, %r11, %r12;
	mul.wide.s32 	%rd1223, %r2447, 4;
	add.s64 	%rd1224, %rd3, %rd1223;
	ld.global.u32 	%r2448, [%rd1224];
	add.s32 	%r2449, %r2445, %r2448;
	st.global.u32 	[%rd6], %r2449;
	add.s32 	%r2450, %r2446, %r15;
	mad.lo.s32 	%r2451, %r2450, %r11, %r12;
	mul.wide.s32 	%rd1225, %r2451, 4;
	add.s64 	%rd1226, %rd3, %rd1225;
	ld.global.u32 	%r2452, [%rd1226];
	add.s32 	%r2453, %r2449, %r2452;
	st.global.u32 	[%rd6], %r2453;
	add.s32 	%r2454, %r2450, %r15;
	mad.lo.s32 	%r2455, %r2454, %r11, %r12;
	mul.wide.s32 	%rd1227, %r2455, 4;
	add.s64 	%rd1228, %rd3, %rd1227;
	ld.global.u32 	%r2456, [%rd1228];
	add.s32 	%r2457, %r2453, %r2456;
	st.global.u32 	[%rd6], %r2457;
	add.s32 	%r2458, %r2454, %r15;
	mad.lo.s32 	%r2459, %r2458, %r11, %r12;
	mul.wide.s32 	%rd1229, %r2459, 4;
	add.s64 	%rd1230, %rd3, %rd1229;
	ld.global.u32 	%r2460, [%rd1230];
	add.s32 	%r2461, %r2457, %r2460;
	st.global.u32 	[%rd6], %r2461;
	add.s32 	%r2462, %r2458, %r15;
	mad.lo.s32 	%r2463, %r2462, %r11, %r12;
	mul.wide.s32 	%rd1231, %r2463, 4;
	add.s64 	%rd1232, %rd3, %rd1231;
	ld.global.u32 	%r2464, [%rd1232];
	add.s32 	%r2465, %r2461, %r2464;
	st.global.u32 	[%rd6], %r2465;
	add.s32 	%r2466, %r2462, %r15;
	mad.lo.s32 	%r2467, %r2466, %r11, %r12;
	mul.wide.s32 	%rd1233, %r2467, 4;
	add.s64 	%rd1234, %rd3, %rd1233;
	ld.global.u32 	%r2468, [%rd1234];
	add.s32 	%r2469, %r2465, %r2468;
	st.global.u32 	[%rd6], %r2469;
	add.s32 	%r2470, %r2466, %r15;
	mad.lo.s32 	%r2471, %r2470, %r11, %r12;
	mul.wide.s32 	%rd1235, %r2471, 4;
	add.s64 	%rd1236, %rd3, %rd1235;
	ld.global.u32 	%r2472, [%rd1236];
	add.s32 	%r2473, %r2469, %r2472;
	st.global.u32 	[%rd6], %r2473;
	add.s32 	%r2474, %r2470, %r15;
	mad.lo.s32 	%r2475, %r2474, %r11, %r12;
	mul.wide.s32 	%rd1237, %r2475, 4;
	add.s64 	%rd1238, %rd3, %rd1237;
	ld.global.u32 	%r2476, [%rd1238];
	add.s32 	%r2477, %r2473, %r2476;
	st.global.u32 	[%rd6], %r2477;
	add.s32 	%r2478, %r2474, %r15;
	mad.lo.s32 	%r2479, %r2478, %r11, %r12;
	mul.wide.s32 	%rd1239, %r2479, 4;
	add.s64 	%rd1240, %rd3, %rd1239;
	ld.global.u32 	%r2480, [%rd1240];
	add.s32 	%r2481, %r2477, %r2480;
	st.global.u32 	[%rd6], %r2481;
	add.s32 	%r2482, %r2478, %r15;
	mad.lo.s32 	%r2483, %r2482, %r11, %r12;
	mul.wide.s32 	%rd1241, %r2483, 4;
	add.s64 	%rd1242, %rd3, %rd1241;
	ld.global.u32 	%r2484, [%rd1242];
	add.s32 	%r2485, %r2481, %r2484;
	st.global.u32 	[%rd6], %r2485;
	add.s32 	%r2486, %r2482, %r15;
	mad.lo.s32 	%r2487, %r2486, %r11, %r12;
	mul.wide.s32 	%rd1243, %r2487, 4;
	add.s64 	%rd1244, %rd3, %rd1243;
	ld.global.u32 	%r2488, [%rd1244];
	add.s32 	%r2489, %r2485, %r2488;
	st.global.u32 	[%rd6], %r2489;
	add.s32 	%r2490, %r2486, %r15;
	mad.lo.s32 	%r2491, %r2490, %r11, %r12;
	mul.wide.s32 	%rd1245, %r2491, 4;
	add.s64 	%rd1246, %rd3, %rd1245;
	ld.global.u32 	%r2492, [%rd1246];
	add.s32 	%r2493, %r2489, %r2492;
	st.global.u32 	[%rd6], %r2493;
	add.s32 	%r2494, %r2490, %r15;
	mad.lo.s32 	%r2495, %r2494, %r11, %r12;
	mul.wide.s32 	%rd1247, %r2495, 4;
	add.s64 	%rd1248, %rd3, %rd1247;
	ld.global.u32 	%r2496, [%rd1248];
	add.s32 	%r2497, %r2493, %r2496;
	st.global.u32 	[%rd6], %r2497;
	add.s32 	%r2498, %r2494, %r15;
	mad.lo.s32 	%r2499, %r2498, %r11, %r12;
	mul.wide.s32 	%rd1249, %r2499, 4;
	add.s64 	%rd1250, %rd3, %rd1249;
	ld.global.u32 	%r2500, [%rd1250];
	add.s32 	%r2501, %r2497, %r2500;
	st.global.u32 	[%rd6], %r2501;
	add.s32 	%r2502, %r2498, %r15;
	mad.lo.s32 	%r2503, %r2502, %r11, %r12;
	mul.wide.s32 	%rd1251, %r2503, 4;
	add.s64 	%rd1252, %rd3, %rd1251;
	ld.global.u32 	%r2504, [%rd1252];
	add.s32 	%r2505, %r2501, %r2504;
	st.global.u32 	[%rd6], %r2505;
	add.s32 	%r2506, %r2502, %r15;
	mad.lo.s32 	%r2507, %r2506, %r11, %r12;
	mul.wide.s32 	%rd1253, %r2507, 4;
	add.s64 	%rd1254, %rd3, %rd1253;
	ld.global.u32 	%r2508, [%rd1254];
	add.s32 	%r2509, %r2505, %r2508;
	st.global.u32 	[%rd6], %r2509;
	add.s32 	%r2510, %r2506, %r15;
	mad.lo.s32 	%r2511, %r2510, %r11, %r12;
	mul.wide.s32 	%rd1255, %r2511, 4;
	add.s64 	%rd1256, %rd3, %rd1255;
	ld.global.u32 	%r2512, [%rd1256];
	add.s32 	%r2513, %r2509, %r2512;
	st.global.u32 	[%rd6], %r2513;
	add.s32 	%r2514, %r2510, %r15;
	mad.lo.s32 	%r2515, %r2514, %r11, %r12;
	mul.wide.s32 	%rd1257, %r2515, 4;
	add.s64 	%rd1258, %rd3, %rd1257;
	ld.global.u32 	%r2516, [%rd1258];
	add.s32 	%r2517, %r2513, %r2516;
	st.global.u32 	[%rd6], %r2517;
	add.s32 	%r2518, %r2514, %r15;
	mad.lo.s32 	%r2519, %r2518, %r11, %r12;
	mul.wide.s32 	%rd1259, %r2519, 4;
	add.s64 	%rd1260, %rd3, %rd1259;
	ld.global.u32 	%r2520, [%rd1260];
	add.s32 	%r2521, %r2517, %r2520;
	st.global.u32 	[%rd6], %r2521;
	add.s32 	%r2522, %r2518, %r15;
	mad.lo.s32 	%r2523, %r2522, %r11, %r12;
	mul.wide.s32 	%rd1261, %r2523, 4;
	add.s64 	%rd1262, %rd3, %rd1261;
	ld.global.u32 	%r2524, [%rd1262];
	add.s32 	%r2525, %r2521, %r2524;
	st.global.u32 	[%rd6], %r2525;
	add.s32 	%r2526, %r2522, %r15;
	mad.lo.s32 	%r2527, %r2526, %r11, %r12;
	mul.wide.s32 	%rd1263, %r2527, 4;
	add.s64 	%rd1264, %rd3, %rd1263;
	ld.global.u32 	%r2528, [%rd1264];
	add.s32 	%r2529, %r2525, %r2528;
	st.global.u32 	[%rd6], %r2529;
	add.s32 	%r2530, %r2526, %r15;
	mad.lo.s32 	%r2531, %r2530, %r11, %r12;
	mul.wide.s32 	%rd1265, %r2531, 4;
	add.s64 	%rd1266, %rd3, %rd1265;
	ld.global.u32 	%r2532, [%rd1266];
	add.s32 	%r2533, %r2529, %r2532;
	st.global.u32 	[%rd6], %r2533;
	add.s32 	%r2534, %r2530, %r15;
	mad.lo.s32 	%r2535, %r2534, %r11, %r12;
	mul.wide.s32 	%rd1267, %r2535, 4;
	add.s64 	%rd1268, %rd3, %rd1267;
	ld.global.u32 	%r2536, [%rd1268];
	add.s32 	%r2537, %r2533, %r2536;
	st.global.u32 	[%rd6], %r2537;
	add.s32 	%r2538, %r2534, %r15;
	mad.lo.s32 	%r2539, %r2538, %r11, %r12;
	mul.wide.s32 	%rd1269, %r2539, 4;
	add.s64 	%rd1270, %rd3, %rd1269;
	ld.global.u32 	%r2540, [%rd1270];
	add.s32 	%r2541, %r2537, %r2540;
	st.global.u32 	[%rd6], %r2541;
	add.s32 	%r2542, %r2538, %r15;
	mad.lo.s32 	%r2543, %r2542, %r11, %r12;
	mul.wide.s32 	%rd1271, %r2543, 4;
	add.s64 	%rd1272, %rd3, %rd1271;
	ld.global.u32 	%r2544, [%rd1272];
	add.s32 	%r2545, %r2541, %r2544;
	st.global.u32 	[%rd6], %r2545;
	add.s32 	%r2546, %r2542, %r15;
	mad.lo.s32 	%r2547, %r2546, %r11, %r12;
	mul.wide.s32 	%rd1273, %r2547, 4;
	add.s64 	%rd1274, %rd3, %rd1273;
	ld.global.u32 	%r2548, [%rd1274];
	add.s32 	%r2549, %r2545, %r2548;
	st.global.u32 	[%rd6], %r2549;
	add.s32 	%r2550, %r2546, %r15;
	mad.lo.s32 	%r2551, %r2550, %r11, %r12;
	mul.wide.s32 	%rd1275, %r2551, 4;
	add.s64 	%rd1276, %rd3, %rd1275;
	ld.global.u32 	%r2552, [%rd1276];
	add.s32 	%r2553, %r2549, %r2552;
	st.global.u32 	[%rd6], %r2553;
	add.s32 	%r2554, %r2550, %r15;
	mad.lo.s32 	%r2555, %r2554, %r11, %r12;
	mul.wide.s32 	%rd1277, %r2555, 4;
	add.s64 	%rd1278, %rd3, %rd1277;
	ld.global.u32 	%r2556, [%rd1278];
	add.s32 	%r2557, %r2553, %r2556;
	st.global.u32 	[%rd6], %r2557;
	add.s32 	%r2558, %r2554, %r15;
	mad.lo.s32 	%r2559, %r2558, %r11, %r12;
	mul.wide.s32 	%rd1279, %r2559, 4;
	add.s64 	%rd1280, %rd3, %rd1279;
	ld.global.u32 	%r2560, [%rd1280];
	add.s32 	%r2561, %r2557, %r2560;
	st.global.u32 	[%rd6], %r2561;
	add.s32 	%r2562, %r2558, %r15;
	mad.lo.s32 	%r2563, %r2562, %r11, %r12;
	mul.wide.s32 	%rd1281, %r2563, 4;
	add.s64 	%rd1282, %rd3, %rd1281;
	ld.global.u32 	%r2564, [%rd1282];
	add.s32 	%r2565, %r2561, %r2564;
	st.global.u32 	[%rd6], %r2565;
	add.s32 	%r2566, %r2562, %r15;
	mad.lo.s32 	%r2567, %r2566, %r11, %r12;
	mul.wide.s32 	%rd1283, %r2567, 4;
	add.s64 	%rd1284, %rd3, %rd1283;
	ld.global.u32 	%r2568, [%rd1284];
	add.s32 	%r2569, %r2565, %r2568;
	st.global.u32 	[%rd6], %r2569;
	add.s32 	%r2570, %r2566, %r15;
	mad.lo.s32 	%r2571, %r2570, %r11, %r12;
	mul.wide.s32 	%rd1285, %r2571, 4;
	add.s64 	%rd1286, %rd3, %rd1285;
	ld.global.u32 	%r2572, [%rd1286];
	add.s32 	%r2573, %r2569, %r2572;
	st.global.u32 	[%rd6], %r2573;
	add.s32 	%r2574, %r2570, %r15;
	mad.lo.s32 	%r2575, %r2574, %r11, %r12;
	mul.wide.s32 	%rd1287, %r2575, 4;
	add.s64 	%rd1288, %rd3, %rd1287;
	ld.global.u32 	%r2576, [%rd1288];
	add.s32 	%r2577, %r2573, %r2576;
	st.global.u32 	[%rd6], %r2577;
	add.s32 	%r2578, %r2574, %r15;
	mad.lo.s32 	%r2579, %r2578, %r11, %r12;
	mul.wide.s32 	%rd1289, %r2579, 4;
	add.s64 	%rd1290, %rd3, %rd1289;
	ld.global.u32 	%r2580, [%rd1290];
	add.s32 	%r2581, %r2577, %r2580;
	st.global.u32 	[%rd6], %r2581;
	add.s32 	%r2582, %r2578, %r15;
	mad.lo.s32 	%r2583, %r2582, %r11, %r12;
	mul.wide.s32 	%rd1291, %r2583, 4;
	add.s64 	%rd1292, %rd3, %rd1291;
	ld.global.u32 	%r2584, [%rd1292];
	add.s32 	%r2585, %r2581, %r2584;
	st.global.u32 	[%rd6], %r2585;
	add.s32 	%r2586, %r2582, %r15;
	mad.lo.s32 	%r2587, %r2586, %r11, %r12;
	mul.wide.s32 	%rd1293, %r2587, 4;
	add.s64 	%rd1294, %rd3, %rd1293;
	ld.global.u32 	%r2588, [%rd1294];
	add.s32 	%r2589, %r2585, %r2588;
	st.global.u32 	[%rd6], %r2589;
	add.s32 	%r2590, %r2586, %r15;
	mad.lo.s32 	%r2591, %r2590, %r11, %r12;
	mul.wide.s32 	%rd1295, %r2591, 4;
	add.s64 	%rd1296, %rd3, %rd1295;
	ld.global.u32 	%r2592, [%rd1296];
	add.s32 	%r2593, %r2589, %r2592;
	st.global.u32 	[%rd6], %r2593;
	add.s32 	%r2594, %r2590, %r15;
	mad.lo.s32 	%r2595, %r2594, %r11, %r12;
	mul.wide.s32 	%rd1297, %r2595, 4;
	add.s64 	%rd1298, %rd3, %rd1297;
	ld.global.u32 	%r2596, [%rd1298];
	add.s32 	%r2597, %r2593, %r2596;
	st.global.u32 	[%rd6], %r2597;
	add.s32 	%r2598, %r2594, %r15;
	mad.lo.s32 	%r2599, %r2598, %r11, %r12;
	mul.wide.s32 	%rd1299, %r2599, 4;
	add.s64 	%rd1300, %rd3, %rd1299;
	ld.global.u32 	%r2600, [%rd1300];
	add.s32 	%r2601, %r2597, %r2600;
	st.global.u32 	[%rd6], %r2601;
	add.s32 	%r2602, %r2598, %r15;
	mad.lo.s32 	%r2603, %r2602, %r11, %r12;
	mul.wide.s32 	%rd1301, %r2603, 4;
	add.s64 	%rd1302, %rd3, %rd1301;
	ld.global.u32 	%r2604, [%rd1302];
	add.s32 	%r2605, %r2601, %r2604;
	st.global.u32 	[%rd6], %r2605;
	add.s32 	%r2606, %r2602, %r15;
	mad.lo.s32 	%r2607, %r2606, %r11, %r12;
	mul.wide.s32 	%rd1303, %r2607, 4;
	add.s64 	%rd1304, %rd3, %rd1303;
	ld.global.u32 	%r2608, [%rd1304];
	add.s32 	%r2609, %r2605, %r2608;
	st.global.u32 	[%rd6], %r2609;
	add.s32 	%r2610, %r2606, %r15;
	mad.lo.s32 	%r2611, %r2610, %r11, %r12;
	mul.wide.s32 	%rd1305, %r2611, 4;
	add.s64 	%rd1306, %rd3, %rd1305;
	ld.global.u32 	%r2612, [%rd1306];
	add.s32 	%r2613, %r2609, %r2612;
	st.global.u32 	[%rd6], %r2613;
	add.s32 	%r2614, %r16, 17;
	mad.lo.s32 	%r2615, %r2614, %r11, %r12;
	mul.wide.s32 	%rd1307, %r2615, 4;
	add.s64 	%rd1308, %rd3, %rd1307;
	ld.global.u32 	%r2616, [%rd1308];
	add.s32 	%r2617, %r2613, %r2616;
	st.global.u32 	[%rd6], %r2617;
	add.s32 	%r2618, %r2614, %r15;
	mad.lo.s32 	%r2619, %r2618, %r11, %r12;
	mul.wide.s32 	%rd1309, %r2619, 4;
	add.s64 	%rd1310, %rd3, %rd1309;
	ld.global.u32 	%r2620, [%rd1310];
	add.s32 	%r2621, %r2617, %r2620;
	st.global.u32 	[%rd6], %r2621;
	add.s32 	%r2622, %r2618, %r15;
	mad.lo.s32 	%r2623, %r2622, %r11, %r12;
	mul.wide.s32 	%rd1311, %r2623, 4;
	add.s64 	%rd1312, %rd3, %rd1311;
	ld.global.u32 	%r2624, [%rd1312];
	add.s32 	%r2625, %r2621, %r2624;
	st.global.u32 	[%rd6], %r2625;
	add.s32 	%r2626, %r2622, %r15;
	mad.lo.s32 	%r2627, %r2626, %r11, %r12;
	mul.wide.s32 	%rd1313, %r2627, 4;
	add.s64 	%rd1314, %rd3, %rd1313;
	ld.global.u32 	%r2628, [%rd1314];
	add.s32 	%r2629, %r2625, %r2628;
	st.global.u32 	[%rd6], %r2629;
	add.s32 	%r2630, %r2626, %r15;
	mad.lo.s32 	%r2631, %r2630, %r11, %r12;
	mul.wide.s32 	%rd1315, %r2631, 4;
	add.s64 	%rd1316, %rd3, %rd1315;
	ld.global.u32 	%r2632, [%rd1316];
	add.s32 	%r2633, %r2629, %r2632;
	st.global.u32 	[%rd6], %r2633;
	add.s32 	%r2634, %r2630, %r15;
	mad.lo.s32 	%r2635, %r2634, %r11, %r12;
	mul.wide.s32 	%rd1317, %r2635, 4;
	add.s64 	%rd1318, %rd3, %rd1317;
	ld.global.u32 	%r2636, [%rd1318];
	add.s32 	%r2637, %r2633, %r2636;
	st.global.u32 	[%rd6], %r2637;
	add.s32 	%r2638, %r2634, %r15;
	mad.lo.s32 	%r2639, %r2638, %r11, %r12;
	mul.wide.s32 	%rd1319, %r2639, 4;
	add.s64 	%rd1320, %rd3, %rd1319;
	ld.global.u32 	%r2640, [%rd1320];
	add.s32 	%r2641, %r2637, %r2640;
	st.global.u32 	[%rd6], %r2641;
	add.s32 	%r2642, %r2638, %r15;
	mad.lo.s32 	%r2643, %r2642, %r11, %r12;
	mul.wide.s32 	%rd1321, %r2643, 4;
	add.s64 	%rd1322, %rd3, %rd1321;
	ld.global.u32 	%r2644, [%rd1322];
	add.s32 	%r2645, %r2641, %r2644;
	st.global.u32 	[%rd6], %r2645;
	add.s32 	%r2646, %r2642, %r15;
	mad.lo.s32 	%r2647, %r2646, %r11, %r12;
	mul.wide.s32 	%rd1323, %r2647, 4;
	add.s64 	%rd1324, %rd3, %rd1323;
	ld.global.u32 	%r2648, [%rd1324];
	add.s32 	%r2649, %r2645, %r2648;
	st.global.u32 	[%rd6], %r2649;
	add.s32 	%r2650, %r2646, %r15;
	mad.lo.s32 	%r2651, %r2650, %r11, %r12;
	mul.wide.s32 	%rd1325, %r2651, 4;
	add.s64 	%rd1326, %rd3, %rd1325;
	ld.global.u32 	%r2652, [%rd1326];
	add.s32 	%r2653, %r2649, %r2652;
	st.global.u32 	[%rd6], %r2653;
	add.s32 	%r2654, %r2650, %r15;
	mad.lo.s32 	%r2655, %r2654, %r11, %r12;
	mul.wide.s32 	%rd1327, %r2655, 4;
	add.s64 	%rd1328, %rd3, %rd1327;
	ld.global.u32 	%r2656, [%rd1328];
	add.s32 	%r2657, %r2653, %r2656;
	st.global.u32 	[%rd6], %r2657;
	add.s32 	%r2658, %r2654, %r15;
	mad.lo.s32 	%r2659, %r2658, %r11, %r12;
	mul.wide.s32 	%rd1329, %r2659, 4;
	add.s64 	%rd1330, %rd3, %rd1329;
	ld.global.u32 	%r2660, [%rd1330];
	add.s32 	%r2661, %r2657, %r2660;
	st.global.u32 	[%rd6], %r2661;
	add.s32 	%r2662, %r2658, %r15;
	mad.lo.s32 	%r2663, %r2662, %r11, %r12;
	mul.wide.s32 	%rd1331, %r2663, 4;
	add.s64 	%rd1332, %rd3, %rd1331;
	ld.global.u32 	%r2664, [%rd1332];
	add.s32 	%r2665, %r2661, %r2664;
	st.global.u32 	[%rd6], %r2665;
	add.s32 	%r2666, %r2662, %r15;
	mad.lo.s32 	%r2667, %r2666, %r11, %r12;
	mul.wide.s32 	%rd1333, %r2667, 4;
	add.s64 	%rd1334, %rd3, %rd1333;
	ld.global.u32 	%r2668, [%rd1334];
	add.s32 	%r2669, %r2665, %r2668;
	st.global.u32 	[%rd6], %r2669;
	add.s32 	%r2670, %r2666, %r15;
	mad.lo.s32 	%r2671, %r2670, %r11, %r12;
	mul.wide.s32 	%rd1335, %r2671, 4;
	add.s64 	%rd1336, %rd3, %rd1335;
	ld.global.u32 	%r2672, [%rd1336];
	add.s32 	%r2673, %r2669, %r2672;
	st.global.u32 	[%rd6], %r2673;
	add.s32 	%r2674, %r2670, %r15;
	mad.lo.s32 	%r2675, %r2674, %r11, %r12;
	mul.wide.s32 	%rd1337, %r2675, 4;
	add.s64 	%rd1338, %rd3, %rd1337;
	ld.global.u32 	%r2676, [%rd1338];
	add.s32 	%r2677, %r2673, %r2676;
	st.global.u32 	[%rd6], %r2677;
	add.s32 	%r2678, %r2674, %r15;
	mad.lo.s32 	%r2679, %r2678, %r11, %r12;
	mul.wide.s32 	%rd1339, %r2679, 4;
	add.s64 	%rd1340, %rd3, %rd1339;
	ld.global.u32 	%r2680, [%rd1340];
	add.s32 	%r2681, %r2677, %r2680;
	st.global.u32 	[%rd6], %r2681;
	add.s32 	%r2682, %r2678, %r15;
	mad.lo.s32 	%r2683, %r2682, %r11, %r12;
	mul.wide.s32 	%rd1341, %r2683, 4;
	add.s64 	%rd1342, %rd3, %rd1341;
	ld.global.u32 	%r2684, [%rd1342];
	add.s32 	%r2685, %r2681, %r2684;
	st.global.u32 	[%rd6], %r2685;
	add.s32 	%r2686, %r2682, %r15;
	mad.lo.s32 	%r2687, %r2686, %r11, %r12;
	mul.wide.s32 	%rd1343, %r2687, 4;
	add.s64 	%rd1344, %rd3, %rd1343;
	ld.global.u32 	%r2688, [%rd1344];
	add.s32 	%r2689, %r2685, %r2688;
	st.global.u32 	[%rd6], %r2689;
	add.s32 	%r2690, %r2686, %r15;
	mad.lo.s32 	%r2691, %r2690, %r11, %r12;
	mul.wide.s32 	%rd1345, %r2691, 4;
	add.s64 	%rd1346, %rd3, %rd1345;
	ld.global.u32 	%r2692, [%rd1346];
	add.s32 	%r2693, %r2689, %r2692;
	st.global.u32 	[%rd6], %r2693;
	add.s32 	%r2694, %r2690, %r15;
	mad.lo.s32 	%r2695, %r2694, %r11, %r12;
	mul.wide.s32 	%rd1347, %r2695, 4;
	add.s64 	%rd1348, %rd3, %rd1347;
	ld.global.u32 	%r2696, [%rd1348];
	add.s32 	%r2697, %r2693, %r2696;
	st.global.u32 	[%rd6], %r2697;
	add.s32 	%r2698, %r2694, %r15;
	mad.lo.s32 	%r2699, %r2698, %r11, %r12;
	mul.wide.s32 	%rd1349, %r2699, 4;
	add.s64 	%rd1350, %rd3, %rd1349;
	ld.global.u32 	%r2700, [%rd1350];
	add.s32 	%r2701, %r2697, %r2700;
	st.global.u32 	[%rd6], %r2701;
	add.s32 	%r2702, %r2698, %r15;
	mad.lo.s32 	%r2703, %r2702, %r11, %r12;
	mul.wide.s32 	%rd1351, %r2703, 4;
	add.s64 	%rd1352, %rd3, %rd1351;
	ld.global.u32 	%r2704, [%rd1352];
	add.s32 	%r2705, %r2701, %r2704;
	st.global.u32 	[%rd6], %r2705;
	add.s32 	%r2706, %r2702, %r15;
	mad.lo.s32 	%r2707, %r2706, %r11, %r12;
	mul.wide.s32 	%rd1353, %r2707, 4;
	add.s64 	%rd1354, %rd3, %rd1353;
	ld.global.u32 	%r2708, [%rd1354];
	add.s32 	%r2709, %r2705, %r2708;
	st.global.u32 	[%rd6], %r2709;
	add.s32 	%r2710, %r2706, %r15;
	mad.lo.s32 	%r2711, %r2710, %r11, %r12;
	mul.wide.s32 	%rd1355, %r2711, 4;
	add.s64 	%rd1356, %rd3, %rd1355;
	ld.global.u32 	%r2712, [%rd1356];
	add.s32 	%r2713, %r2709, %r2712;
	st.global.u32 	[%rd6], %r2713;
	add.s32 	%r2714, %r2710, %r15;
	mad.lo.s32 	%r2715, %r2714, %r11, %r12;
	mul.wide.s32 	%rd1357, %r2715, 4;
	add.s64 	%rd1358, %rd3, %rd1357;
	ld.global.u32 	%r2716, [%rd1358];
	add.s32 	%r2717, %r2713, %r2716;
	st.global.u32 	[%rd6], %r2717;
	add.s32 	%r2718, %r2714, %r15;
	mad.lo.s32 	%r2719, %r2718, %r11, %r12;
	mul.wide.s32 	%rd1359, %r2719, 4;
	add.s64 	%rd1360, %rd3, %rd1359;
	ld.global.u32 	%r2720, [%rd1360];
	add.s32 	%r2721, %r2717, %r2720;
	st.global.u32 	[%rd6], %r2721;
	add.s32 	%r2722, %r2718, %r15;
	mad.lo.s32 	%r2723, %r2722, %r11, %r12;
	mul.wide.s32 	%rd1361, %r2723, 4;
	add.s64 	%rd1362, %rd3, %rd1361;
	ld.global.u32 	%r2724, [%rd1362];
	add.s32 	%r2725, %r2721, %r2724;
	st.global.u32 	[%rd6], %r2725;
	add.s32 	%r2726, %r2722, %r15;
	mad.lo.s32 	%r2727, %r2726, %r11, %r12;
	mul.wide.s32 	%rd1363, %r2727, 4;
	add.s64 	%rd1364, %rd3, %rd1363;
	ld.global.u32 	%r2728, [%rd1364];
	add.s32 	%r2729, %r2725, %r2728;
	st.global.u32 	[%rd6], %r2729;
	add.s32 	%r2730, %r2726, %r15;
	mad.lo.s32 	%r2731, %r2730, %r11, %r12;
	mul.wide.s32 	%rd1365, %r2731, 4;
	add.s64 	%rd1366, %rd3, %rd1365;
	ld.global.u32 	%r2732, [%rd1366];
	add.s32 	%r2733, %r2729, %r2732;
	st.global.u32 	[%rd6], %r2733;
	add.s32 	%r2734, %r2730, %r15;
	mad.lo.s32 	%r2735, %r2734, %r11, %r12;
	mul.wide.s32 	%rd1367, %r2735, 4;
	add.s64 	%rd1368, %rd3, %rd1367;
	ld.global.u32 	%r2736, [%rd1368];
	add.s32 	%r2737, %r2733, %r2736;
	st.global.u32 	[%rd6], %r2737;
	add.s32 	%r2738, %r2734, %r15;
	mad.lo.s32 	%r2739, %r2738, %r11, %r12;
	mul.wide.s32 	%rd1369, %r2739, 4;
	add.s64 	%rd1370, %rd3, %rd1369;
	ld.global.u32 	%r2740, [%rd1370];
	add.s32 	%r2741, %r2737, %r2740;
	st.global.u32 	[%rd6], %r2741;
	add.s32 	%r2742, %r2738, %r15;
	mad.lo.s32 	%r2743, %r2742, %r11, %r12;
	mul.wide.s32 	%rd1371, %r2743, 4;
	add.s64 	%rd1372, %rd3, %rd1371;
	ld.global.u32 	%r2744, [%rd1372];
	add.s32 	%r2745, %r2741, %r2744;
	st.global.u32 	[%rd6], %r2745;
	add.s32 	%r2746, %r2742, %r15;
	mad.lo.s32 	%r2747, %r2746, %r11, %r12;
	mul.wide.s32 	%rd1373, %r2747, 4;
	add.s64 	%rd1374, %rd3, %rd1373;
	ld.global.u32 	%r2748, [%rd1374];
	add.s32 	%r2749, %r2745, %r2748;
	st.global.u32 	[%rd6], %r2749;
	add.s32 	%r2750, %r2746, %r15;
	mad.lo.s32 	%r2751, %r2750, %r11, %r12;
	mul.wide.s32 	%rd1375, %r2751, 4;
	add.s64 	%rd1376, %rd3, %rd1375;
	ld.global.u32 	%r2752, [%rd1376];
	add.s32 	%r2753, %r2749, %r2752;
	st.global.u32 	[%rd6], %r2753;
	add.s32 	%r2754, %r2750, %r15;
	mad.lo.s32 	%r2755, %r2754, %r11, %r12;
	mul.wide.s32 	%rd1377, %r2755, 4;
	add.s64 	%rd1378, %rd3, %rd1377;
	ld.global.u32 	%r2756, [%rd1378];
	add.s32 	%r2757, %r2753, %r2756;
	st.global.u32 	[%rd6], %r2757;
	add.s32 	%r2758, %r2754, %r15;
	mad.lo.s32 	%r2759, %r2758, %r11, %r12;
	mul.wide.s32 	%rd1379, %r2759, 4;
	add.s64 	%rd1380, %rd3, %rd1379;
	ld.global.u32 	%r2760, [%rd1380];
	add.s32 	%r2761, %r2757, %r2760;
	st.global.u32 	[%rd6], %r2761;
	add.s32 	%r2762, %r2758, %r15;
	mad.lo.s32 	%r2763, %r2762, %r11, %r12;
	mul.wide.s32 	%rd1381, %r2763, 4;
	add.s64 	%rd1382, %rd3, %rd1381;
	ld.global.u32 	%r2764, [%rd1382];
	add.s32 	%r2765, %r2761, %r2764;
	st.global.u32 	[%rd6], %r2765;
	add.s32 	%r2766, %r2762, %r15;
	mad.lo.s32 	%r2767, %r2766, %r11, %r12;
	mul.wide.s32 	%rd1383, %r2767, 4;
	add.s64 	%rd1384, %rd3, %rd1383;
	ld.global.u32 	%r2768, [%rd1384];
	add.s32 	%r2769, %r2765, %r2768;
	st.global.u32 	[%rd6], %r2769;
	add.s32 	%r2770, %r2766, %r15;
	mad.lo.s32 	%r2771, %r2770, %r11, %r12;
	mul.wide.s32 	%rd1385, %r2771, 4;
	add.s64 	%rd1386, %rd3, %rd1385;
	ld.global.u32 	%r2772, [%rd1386];
	add.s32 	%r2773, %r2769, %r2772;
	st.global.u32 	[%rd6], %r2773;
	add.s32 	%r2774, %r2770, %r15;
	mad.lo.s32 	%r2775, %r2774, %r11, %r12;
	mul.wide.s32 	%rd1387, %r2775, 4;
	add.s64 	%rd1388, %rd3, %rd1387;
	ld.global.u32 	%r2776, [%rd1388];
	add.s32 	%r2777, %r2773, %r2776;
	st.global.u32 	[%rd6], %r2777;
	add.s32 	%r2778, %r2774, %r15;
	mad.lo.s32 	%r2779, %r2778, %r11, %r12;
	mul.wide.s32 	%rd1389, %r2779, 4;
	add.s64 	%rd1390, %rd3, %rd1389;
	ld.global.u32 	%r2780, [%rd1390];
	add.s32 	%r2781, %r2777, %r2780;
	st.global.u32 	[%rd6], %r2781;
	add.s32 	%r2782, %r2778, %r15;
	mad.lo.s32 	%r2783, %r2782, %r11, %r12;
	mul.wide.s32 	%rd1391, %r2783, 4;
	add.s64 	%rd1392, %rd3, %rd1391;
	ld.global.u32 	%r2784, [%rd1392];
	add.s32 	%r2785, %r2781, %r2784;
	st.global.u32 	[%rd6], %r2785;
	add.s32 	%r2786, %r2782, %r15;
	mad.lo.s32 	%r2787, %r2786, %r11, %r12;
	mul.wide.s32 	%rd1393, %r2787, 4;
	add.s64 	%rd1394, %rd3, %rd1393;
	ld.global.u32 	%r2788, [%rd1394];
	add.s32 	%r2789, %r2785, %r2788;
	st.global.u32 	[%rd6], %r2789;
	add.s32 	%r2790, %r2786, %r15;
	mad.lo.s32 	%r2791, %r2790, %r11, %r12;
	mul.wide.s32 	%rd1395, %r2791, 4;
	add.s64 	%rd1396, %rd3, %rd1395;
	ld.global.u32 	%r2792, [%rd1396];
	add.s32 	%r2793, %r2789, %r2792;
	st.global.u32 	[%rd6], %r2793;
	add.s32 	%r2794, %r2790, %r15;
	mad.lo.s32 	%r2795, %r2794, %r11, %r12;
	mul.wide.s32 	%rd1397, %r2795, 4;
	add.s64 	%rd1398, %rd3, %rd1397;
	ld.global.u32 	%r2796, [%rd1398];
	add.s32 	%r2797, %r2793, %r2796;
	st.global.u32 	[%rd6], %r2797;
	add.s32 	%r2798, %r2794, %r15;
	mad.lo.s32 	%r2799, %r2798, %r11, %r12;
	mul.wide.s32 	%rd1399, %r2799, 4;
	add.s64 	%rd1400, %rd3, %rd1399;
	ld.global.u32 	%r2800, [%rd1400];
	add.s32 	%r2801, %r2797, %r2800;
	st.global.u32 	[%rd6], %r2801;
	add.s32 	%r2802, %r2798, %r15;
	mad.lo.s32 	%r2803, %r2802, %r11, %r12;
	mul.wide.s32 	%rd1401, %r2803, 4;
	add.s64 	%rd1402, %rd3, %rd1401;
	ld.global.u32 	%r2804, [%rd1402];
	add.s32 	%r2805, %r2801, %r2804;
	st.global.u32 	[%rd6], %r2805;
	add.s32 	%r2806, %r2802, %r15;
	mad.lo.s32 	%r2807, %r2806, %r11, %r12;
	mul.wide.s32 	%rd1403, %r2807, 4;
	add.s64 	%rd1404, %rd3, %rd1403;
	ld.global.u32 	%r2808, [%rd1404];
	add.s32 	%r2809, %r2805, %r2808;
	st.global.u32 	[%rd6], %r2809;
	add.s32 	%r2810, %r2806, %r15;
	mad.lo.s32 	%r2811, %r2810, %r11, %r12;
	mul.wide.s32 	%rd1405, %r2811, 4;
	add.s64 	%rd1406, %rd3, %rd1405;
	ld.global.u32 	%r2812, [%rd1406];
	add.s32 	%r2813, %r2809, %r2812;
	st.global.u32 	[%rd6], %r2813;
	add.s32 	%r2814, %r2810, %r15;
	mad.lo.s32 	%r2815, %r2814, %r11, %r12;
	mul.wide.s32 	%rd1407, %r2815, 4;
	add.s64 	%rd1408, %rd3, %rd1407;
	ld.global.u32 	%r2816, [%rd1408];
	add.s32 	%r2817, %r2813, %r2816;
	st.global.u32 	[%rd6], %r2817;
	add.s32 	%r2818, %r16, 18;
	mad.lo.s32 	%r2819, %r2818, %r11, %r12;
	mul.wide.s32 	%rd1409, %r2819, 4;
	add.s64 	%rd1410, %rd3, %rd1409;
	ld.global.u32 	%r2820, [%rd1410];
	add.s32 	%r2821, %r2817, %r2820;
	st.global.u32 	[%rd6], %r2821;
	add.s32 	%r2822, %r2818, %r15;
	mad.lo.s32 	%r2823, %r2822, %r11, %r12;
	mul.wide.s32 	%rd1411, %r2823, 4;
	add.s64 	%rd1412, %rd3, %rd1411;
	ld.global.u32 	%r2824, [%rd1412];
	add.s32 	%r2825, %r2821, %r2824;
	st.global.u32 	[%rd6], %r2825;
	add.s32 	%r2826, %r2822, %r15;
	mad.lo.s32 	%r2827, %r2826, %r11, %r12;
	mul.wide.s32 	%rd1413, %r2827, 4;
	add.s64 	%rd1414, %rd3, %rd1413;
	ld.global.u32 	%r2828, [%rd1414];
	add.s32 	%r2829, %r2825, %r2828;
	st.global.u32 	[%rd6], %r2829;
	add.s32 	%r2830, %r2826, %r15;
	mad.lo.s32 	%r2831, %r2830, %r11, %r12;
	mul.wide.s32 	%rd1415, %r2831, 4;
	add.s64 	%rd1416, %rd3, %rd1415;
	ld.global.u32 	%r2832, [%rd1416];
	add.s32 	%r2833, %r2829, %r2832;
	st.global.u32 	[%rd6], %r2833;
	add.s32 	%r2834, %r2830, %r15;
	mad.lo.s32 	%r2835, %r2834, %r11, %r12;
	mul.wide.s32 	%rd1417, %r2835, 4;
	add.s64 	%rd1418, %rd3, %rd1417;
	ld.global.u32 	%r2836, [%rd1418];
	add.s32 	%r2837, %r2833, %r2836;
	st.global.u32 	[%rd6], %r2837;
	add.s32 	%r2838, %r2834, %r15;
	mad.lo.s32 	%r2839, %r2838, %r11, %r12;
	mul.wide.s32 	%rd1419, %r2839, 4;
	add.s64 	%rd1420, %rd3, %rd1419;
	ld.global.u32 	%r2840, [%rd1420];
	add.s32 	%r2841, %r2837, %r2840;
	st.global.u32 	[%rd6], %r2841;
	add.s32 	%r2842, %r2838, %r15;
	mad.lo.s32 	%r2843, %r2842, %r11, %r12;
	mul.wide.s32 	%rd1421, %r2843, 4;
	add.s64 	%rd1422, %rd3, %rd1421;
	ld.global.u32 	%r2844, [%rd1422];
	add.s32 	%r2845, %r2841, %r2844;
	st.global.u32 	[%rd6], %r2845;
	add.s32 	%r2846, %r2842, %r15;
	mad.lo.s32 	%r2847, %r2846, %r11, %r12;
	mul.wide.s32 	%rd1423, %r2847, 4;
	add.s64 	%rd1424, %rd3, %rd1423;
	ld.global.u32 	%r2848, [%rd1424];
	add.s32 	%r2849, %r2845, %r2848;
	st.global.u32 	[%rd6], %r2849;
	add.s32 	%r2850, %r2846, %r15;
	mad.lo.s32 	%r2851, %r2850, %r11, %r12;
	mul.wide.s32 	%rd1425, %r2851, 4;
	add.s64 	%rd1426, %rd3, %rd1425;
	ld.global.u32 	%r2852, [%rd1426];
	add.s32 	%r2853, %r2849, %r2852;
	st.global.u32 	[%rd6], %r2853;
	add.s32 	%r2854, %r2850, %r15;
	mad.lo.s32 	%r2855, %r2854, %r11, %r12;
	mul.wide.s32 	%rd1427, %r2855, 4;
	add.s64 	%rd1428, %rd3, %rd1427;
	ld.global.u32 	%r2856, [%rd1428];
	add.s32 	%r2857, %r2853, %r2856;
	st.global.u32 	[%rd6], %r2857;
	add.s32 	%r2858, %r2854, %r15;
	mad.lo.s32 	%r2859, %r2858, %r11, %r12;
	mul.wide.s32 	%rd1429, %r2859, 4;
	add.s64 	%rd1430, %rd3, %rd1429;
	ld.global.u32 	%r2860, [%rd1430];
	add.s32 	%r2861, %r2857, %r2860;
	st.global.u32 	[%rd6], %r2861;
	add.s32 	%r2862, %r2858, %r15;
	mad.lo.s32 	%r2863, %r2862, %r11, %r12;
	mul.wide.s32 	%rd1431, %r2863, 4;
	add.s64 	%rd1432, %rd3, %rd1431;
	ld.global.u32 	%r2864, [%rd1432];
	add.s32 	%r2865, %r2861, %r2864;
	st.global.u32 	[%rd6], %r2865;
	add.s32 	%r2866, %r2862, %r15;
	mad.lo.s32 	%r2867, %r2866, %r11, %r12;
	mul.wide.s32 	%rd1433, %r2867, 4;
	add.s64 	%rd1434, %rd3, %rd1433;
	ld.global.u32 	%r2868, [%rd1434];
	add.s32 	%r2869, %r2865, %r2868;
	st.global.u32 	[%rd6], %r2869;
	add.s32 	%r2870, %r2866, %r15;
	mad.lo.s32 	%r2871, %r2870, %r11, %r12;
	mul.wide.s32 	%rd1435, %r2871, 4;
	add.s64 	%rd1436, %rd3, %rd1435;
	ld.global.u32 	%r2872, [%rd1436];
	add.s32 	%r2873, %r2869, %r2872;
	st.global.u32 	[%rd6], %r2873;
	add.s32 	%r2874, %r2870, %r15;
	mad.lo.s32 	%r2875, %r2874, %r11, %r12;
	mul.wide.s32 	%rd1437, %r2875, 4;
	add.s64 	%rd1438, %rd3, %rd1437;
	ld.global.u32 	%r2876, [%rd1438];
	add.s32 	%r2877, %r2873, %r2876;
	st.global.u32 	[%rd6], %r2877;
	add.s32 	%r2878, %r2874, %r15;
	mad.lo.s32 	%r2879, %r2878, %r11, %r12;
	mul.wide.s32 	%rd1439, %r2879, 4;
	add.s64 	%rd1440, %rd3, %rd1439;
	ld.global.u32 	%r2880, [%rd1440];
	add.s32 	%r2881, %r2877, %r2880;
	st.global.u32 	[%rd6], %r2881;
	add.s32 	%r2882, %r2878, %r15;
	mad.lo.s32 	%r2883, %r2882, %r11, %r12;
	mul.wide.s32 	%rd1441, %r2883, 4;
	add.s64 	%rd1442, %rd3, %rd1441;
	ld.global.u32 	%r2884, [%rd1442];
	add.s32 	%r2885, %r2881, %r2884;
	st.global.u32 	[%rd6], %r2885;
	add.s32 	%r2886, %r2882, %r15;
	mad.lo.s32 	%r2887, %r2886, %r11, %r12;
	mul.wide.s32 	%rd1443, %r2887, 4;
	add.s64 	%rd1444, %rd3, %rd1443;
	ld.global.u32 	%r2888, [%rd1444];
	add.s32 	%r2889, %r2885, %r2888;
	st.global.u32 	[%rd6], %r2889;
	add.s32 	%r2890, %r2886, %r15;
	mad.lo.s32 	%r2891, %r2890, %r11, %r12;
	mul.wide.s32 	%rd1445, %r2891, 4;
	add.s64 	%rd1446, %rd3, %rd1445;
	ld.global.u32 	%r2892, [%rd1446];
	add.s32 	%r2893, %r2889, %r2892;
	st.global.u32 	[%rd6], %r2893;
	add.s32 	%r2894, %r2890, %r15;
	mad.lo.s32 	%r2895, %r2894, %r11, %r12;
	mul.wide.s32 	%rd1447, %r2895, 4;
	add.s64 	%rd1448, %rd3, %rd1447;
	ld.global.u32 	%r2896, [%rd1448];
	add.s32 	%r2897, %r2893, %r2896;
	st.global.u32 	[%rd6], %r2897;
	add.s32 	%r2898, %r2894, %r15;
	mad.lo.s32 	%r2899, %r2898, %r11, %r12;
	mul.wide.s32 	%rd1449, %r2899, 4;
	add.s64 	%rd1450, %rd3, %rd1449;
	ld.global.u32 	%r2900, [%rd1450];
	add.s32 	%r2901, %r2897, %r2900;
	st.global.u32 	[%rd6], %r2901;
	add.s32 	%r2902, %r2898, %r15;
	mad.lo.s32 	%r2903, %r2902, %r11, %r12;
	mul.wide.s32 	%rd1451, %r2903, 4;
	add.s64 	%rd1452, %rd3, %rd1451;
	ld.global.u32 	%r2904, [%rd1452];
	add.s32 	%r2905, %r2901, %r2904;
	st.global.u32 	[%rd6], %r2905;
	add.s32 	%r2906, %r2902, %r15;
	mad.lo.s32 	%r2907, %r2906, %r11, %r12;
	mul.wide.s32 	%rd1453, %r2907, 4;
	add.s64 	%rd1454, %rd3, %rd1453;
	ld.global.u32 	%r2908, [%rd1454];
	add.s32 	%r2909, %r2905, %r2908;
	st.global.u32 	[%rd6], %r2909;
	add.s32 	%r2910, %r2906, %r15;
	mad.lo.s32 	%r2911, %r2910, %r11, %r12;
	mul.wide.s32 	%rd1455, %r2911, 4;
	add.s64 	%rd1456, %rd3, %rd1455;
	ld.global.u32 	%r2912, [%rd1456];
	add.s32 	%r2913, %r2909, %r2912;
	st.global.u32 	[%rd6], %r2913;
	add.s32 	%r2914, %r2910, %r15;
	mad.lo.s32 	%r2915, %r2914, %r11, %r12;
	mul.wide.s32 	%rd1457, %r2915, 4;
	add.s64 	%rd1458, %rd3, %rd1457;
	ld.global.u32 	%r2916, [%rd1458];
	add.s32 	%r2917, %r2913, %r2916;
	st.global.u32 	[%rd6], %r2917;
	add.s32 	%r2918, %r2914, %r15;
	mad.lo.s32 	%r2919, %r2918, %r11, %r12;
	mul.wide.s32 	%rd1459, %r2919, 4;
	add.s64 	%rd1460, %rd3, %rd1459;
	ld.global.u32 	%r2920, [%rd1460];
	add.s32 	%r2921, %r2917, %r2920;
	st.global.u32 	[%rd6], %r2921;
	add.s32 	%r2922, %r2918, %r15;
	mad.lo.s32 	%r2923, %r2922, %r11, %r12;
	mul.wide.s32 	%rd1461, %r2923, 4;
	add.s64 	%rd1462, %rd3, %rd1461;
	ld.global.u32 	%r2924, [%rd1462];
	add.s32 	%r2925, %r2921, %r2924;
	st.global.u32 	[%rd6], %r2925;
	add.s32 	%r2926, %r2922, %r15;
	mad.lo.s32 	%r2927, %r2926, %r11, %r12;
	mul.wide.s32 	%rd1463, %r2927, 4;
	add.s64 	%rd1464, %rd3, %rd1463;
	ld.global.u32 	%r2928, [%rd1464];
	add.s32 	%r2929, %r2925, %r2928;
	st.global.u32 	[%rd6], %r2929;
	add.s32 	%r2930, %r2926, %r15;
	mad.lo.s32 	%r2931, %r2930, %r11, %r12;
	mul.wide.s32 	%rd1465, %r2931, 4;
	add.s64 	%rd1466, %rd3, %rd1465;
	ld.global.u32 	%r2932, [%rd1466];
	add.s32 	%r2933, %r2929, %r2932;
	st.global.u32 	[%rd6], %r2933;
	add.s32 	%r2934, %r2930, %r15;
	mad.lo.s32 	%r2935, %r2934, %r11, %r12;
	mul.wide.s32 	%rd1467, %r2935, 4;
	add.s64 	%rd1468, %rd3, %rd1467;
	ld.global.u32 	%r2936, [%rd1468];
	add.s32 	%r2937, %r2933, %r2936;
	st.global.u32 	[%rd6], %r2937;
	add.s32 	%r2938, %r2934, %r15;
	mad.lo.s32 	%r2939, %r2938, %r11, %r12;
	mul.wide.s32 	%rd1469, %r2939, 4;
	add.s64 	%rd1470, %rd3, %rd1469;
	ld.global.u32 	%r2940, [%rd1470];
	add.s32 	%r2941, %r2937, %r2940;
	st.global.u32 	[%rd6], %r2941;
	add.s32 	%r2942, %r2938, %r15;
	mad.lo.s32 	%r2943, %r2942, %r11, %r12;
	mul.wide.s32 	%rd1471, %r2943, 4;
	add.s64 	%rd1472, %rd3, %rd1471;
	ld.global.u32 	%r2944, [%rd1472];
	add.s32 	%r2945, %r2941, %r2944;
	st.global.u32 	[%rd6], %r2945;
	add.s32 	%r2946, %r2942, %r15;
	mad.lo.s32 	%r2947, %r2946, %r11, %r12;
	mul.wide.s32 	%rd1473, %r2947, 4;
	add.s64 	%rd1474, %rd3, %rd1473;
	ld.global.u32 	%r2948, [%rd1474];
	add.s32 	%r2949, %r2945, %r2948;
	st.global.u32 	[%rd6], %r2949;
	add.s32 	%r2950, %r2946, %r15;
	mad.lo.s32 	%r2951, %r2950, %r11, %r12;
	mul.wide.s32 	%rd1475, %r2951, 4;
	add.s64 	%rd1476, %rd3, %rd1475;
	ld.global.u32 	%r2952, [%rd1476];
	add.s32 	%r2953, %r2949, %r2952;
	st.global.u32 	[%rd6], %r2953;
	add.s32 	%r2954, %r2950, %r15;
	mad.lo.s32 	%r2955, %r2954, %r11, %r12;
	mul.wide.s32 	%rd1477, %r2955, 4;
	add.s64 	%rd1478, %rd3, %rd1477;
	ld.global.u32 	%r2956, [%rd1478];
	add.s32 	%r2957, %r2953, %r2956;
	st.global.u32 	[%rd6], %r2957;
	add.s32 	%r2958, %r2954, %r15;
	mad.lo.s32 	%r2959, %r2958, %r11, %r12;
	mul.wide.s32 	%rd1479, %r2959, 4;
	add.s64 	%rd1480, %rd3, %rd1479;
	ld.global.u32 	%r2960, [%rd1480];
	add.s32 	%r2961, %r2957, %r2960;
	st.global.u32 	[%rd6], %r2961;
	add.s32 	%r2962, %r2958, %r15;
	mad.lo.s32 	%r2963, %r2962, %r11, %r12;
	mul.wide.s32 	%rd1481, %r2963, 4;
	add.s64 	%rd1482, %rd3, %rd1481;
	ld.global.u32 	%r2964, [%rd1482];
	add.s32 	%r2965, %r2961, %r2964;
	st.global.u32 	[%rd6], %r2965;
	add.s32 	%r2966, %r2962, %r15;
	mad.lo.s32 	%r2967, %r2966, %r11, %r12;
	mul.wide.s32 	%rd1483, %r2967, 4;
	add.s64 	%rd1484, %rd3, %rd1483;
	ld.global.u32 	%r2968, [%rd1484];
	add.s32 	%r2969, %r2965, %r2968;
	st.global.u32 	[%rd6], %r2969;
	add.s32 	%r2970, %r2966, %r15;
	mad.lo.s32 	%r2971, %r2970, %r11, %r12;
	mul.wide.s32 	%rd1485, %r2971, 4;
	add.s64 	%rd1486, %rd3, %rd1485;
	ld.global.u32 	%r2972, [%rd1486];
	add.s32 	%r2973, %r2969, %r2972;
	st.global.u32 	[%rd6], %r2973;
	add.s32 	%r2974, %r2970, %r15;
	mad.lo.s32 	%r2975, %r2974, %r11, %r12;
	mul.wide.s32 	%rd1487, %r2975, 4;
	add.s64 	%rd1488, %rd3, %rd1487;
	ld.global.u32 	%r2976, [%rd1488];
	add.s32 	%r2977, %r2973, %r2976;
	st.global.u32 	[%rd6], %r2977;
	add.s32 	%r2978, %r2974, %r15;
	mad.lo.s32 	%r2979, %r2978, %r11, %r12;
	mul.wide.s32 	%rd1489, %r2979, 4;
	add.s64 	%rd1490, %rd3, %rd1489;
	ld.global.u32 	%r2980, [%rd1490];
	add.s32 	%r2981, %r2977, %r2980;
	st.global.u32 	[%rd6], %r2981;
	add.s32 	%r2982, %r2978, %r15;
	mad.lo.s32 	%r2983, %r2982, %r11, %r12;
	mul.wide.s32 	%rd1491, %r2983, 4;
	add.s64 	%rd1492, %rd3, %rd1491;
	ld.global.u32 	%r2984, [%rd1492];
	add.s32 	%r2985, %r2981, %r2984;
	st.global.u32 	[%rd6], %r2985;
	add.s32 	%r2986, %r2982, %r15;
	mad.lo.s32 	%r2987, %r2986, %r11, %r12;
	mul.wide.s32 	%rd1493, %r2987, 4;
	add.s64 	%rd1494, %rd3, %rd1493;
	ld.global.u32 	%r2988, [%rd1494];
	add.s32 	%r2989, %r2985, %r2988;
	st.global.u32 	[%rd6], %r2989;
	add.s32 	%r2990, %r2986, %r15;
	mad.lo.s32 	%r2991, %r2990, %r11, %r12;
	mul.wide.s32 	%rd1495, %r2991, 4;
	add.s64 	%rd1496, %rd3, %rd1495;
	ld.global.u32 	%r2992, [%rd1496];
	add.s32 	%r2993, %r2989, %r2992;
	st.global.u32 	[%rd6], %r2993;
	add.s32 	%r2994, %r2990, %r15;
	mad.lo.s32 	%r2995, %r2994, %r11, %r12;
	mul.wide.s32 	%rd1497, %r2995, 4;
	add.s64 	%rd1498, %rd3, %rd1497;
	ld.global.u32 	%r2996, [%rd1498];
	add.s32 	%r2997, %r2993, %r2996;
	st.global.u32 	[%rd6], %r2997;
	add.s32 	%r2998, %r2994, %r15;
	mad.lo.s32 	%r2999, %r2998, %r11, %r12;
	mul.wide.s32 	%rd1499, %r2999, 4;
	add.s64 	%rd1500, %rd3, %rd1499;
	ld.global.u32 	%r3000, [%rd1500];
	add.s32 	%r3001, %r2997, %r3000;
	st.global.u32 	[%rd6], %r3001;
	add.s32 	%r3002, %r2998, %r15;
	mad.lo.s32 	%r3003, %r3002, %r11, %r12;
	mul.wide.s32 	%rd1501, %r3003, 4;
	add.s64 	%rd1502, %rd3, %rd1501;
	ld.global.u32 	%r3004, [%rd1502];
	add.s32 	%r3005, %r3001, %r3004;
	st.global.u32 	[%rd6], %r3005;
	add.s32 	%r3006, %r3002, %r15;
	mad.lo.s32 	%r3007, %r3006, %r11, %r12;
	mul.wide.s32 	%rd1503, %r3007, 4;
	add.s64 	%rd1504, %rd3, %rd1503;
	ld.global.u32 	%r3008, [%rd1504];
	add.s32 	%r3009, %r3005, %r3008;
	st.global.u32 	[%rd6], %r3009;
	add.s32 	%r3010, %r3006, %r15;
	mad.lo.s32 	%r3011, %r3010, %r11, %r12;
	mul.wide.s32 	%rd1505, %r3011, 4;
	add.s64 	%rd1506, %rd3, %rd1505;
	ld.global.u32 	%r3012, [%rd1506];
	add.s32 	%r3013, %r3009, %r3012;
	st.global.u32 	[%rd6], %r3013;
	add.s32 	%r3014, %r3010, %r15;
	mad.lo.s32 	%r3015, %r3014, %r11, %r12;
	mul.wide.s32 	%rd1507, %r3015, 4;
	add.s64 	%rd1508, %rd3, %rd1507;
	ld.global.u32 	%r3016, [%rd1508];
	add.s32 	%r3017, %r3013, %r3016;
	st.global.u32 	[%rd6], %r3017;
	add.s32 	%r3018, %r3014, %r15;
	mad.lo.s32 	%r3019, %r3018, %r11, %r12;
	mul.wide.s32 	%rd1509, %r3019, 4;
	add.s64 	%rd1510, %rd3, %rd1509;
	ld.global.u32 	%r3020, [%rd1510];
	add.s32 	%r3021, %r3017, %r3020;
	st.global.u32 	[%rd6], %r3021;
	add.s32 	%r3022, %r16, 19;
	mad.lo.s32 	%r3023, %r3022, %r11, %r12;
	mul.wide.s32 	%rd1511, %r3023, 4;
	add.s64 	%rd1512, %rd3, %rd1511;
	ld.global.u32 	%r3024, [%rd1512];
	add.s32 	%r3025, %r3021, %r3024;
	st.global.u32 	[%rd6], %r3025;
	add.s32 	%r3026, %r3022, %r15;
	mad.lo.s32 	%r3027, %r3026, %r11, %r12;
	mul.wide.s32 	%rd1513, %r3027, 4;
	add.s64 	%rd1514, %rd3, %rd1513;
	ld.global.u32 	%r3028, [%rd1514];
	add.s32 	%r3029, %r3025, %r3028;
	st.global.u32 	[%rd6], %r3029;
	add.s32 	%r3030, %r3026, %r15;
	mad.lo.s32 	%r3031, %r3030, %r11, %r12;
	mul.wide.s32 	%rd1515, %r3031, 4;
	add.s64 	%rd1516, %rd3, %rd1515;
	ld.global.u32 	%r3032, [%rd1516];
	add.s32 	%r3033, %r3029, %r3032;
	st.global.u32 	[%rd6], %r3033;
	add.s32 	%r3034, %r3030, %r15;
	mad.lo.s32 	%r3035, %r3034, %r11, %r12;
	mul.wide.s32 	%rd1517, %r3035, 4;
	add.s64 	%rd1518, %rd3, %rd1517;
	ld.global.u32 	%r3036, [%rd1518];
	add.s32 	%r3037, %r3033, %r3036;
	st.global.u32 	[%rd6], %r3037;
	add.s32 	%r3038, %r3034, %r15;
	mad.lo.s32 	%r3039, %r3038, %r11, %r12;
	mul.wide.s32 	%rd1519, %r3039, 4;
	add.s64 	%rd1520, %rd3, %rd1519;
	ld.global.u32 	%r3040, [%rd1520];
	add.s32 	%r3041, %r3037, %r3040;
	st.global.u32 	[%rd6], %r3041;
	add.s32 	%r3042, %r3038, %r15;
	mad.lo.s32 	%r3043, %r3042, %r11, %r12;
	mul.wide.s32 	%rd1521, %r3043, 4;
	add.s64 	%rd1522, %rd3, %rd1521;
	ld.global.u32 	%r3044, [%rd1522];
	add.s32 	%r3045, %r3041, %r3044;
	st.global.u32 	[%rd6], %r3045;
	add.s32 	%r3046, %r3042, %r15;
	mad.lo.s32 	%r3047, %r3046, %r11, %r12;
	mul.wide.s32 	%rd1523, %r3047, 4;
	add.s64 	%rd1524, %rd3, %rd1523;
	ld.global.u32 	%r3048, [%rd1524];
	add.s32 	%r3049, %r3045, %r3048;
	st.global.u32 	[%rd6], %r3049;
	add.s32 	%r3050, %r3046, %r15;
	mad.lo.s32 	%r3051, %r3050, %r11, %r12;
	mul.wide.s32 	%rd1525, %r3051, 4;
	add.s64 	%rd1526, %rd3, %rd1525;
	ld.global.u32 	%r3052, [%rd1526];
	add.s32 	%r3053, %r3049, %r3052;
	st.global.u32 	[%rd6], %r3053;
	add.s32 	%r3054, %r3050, %r15;
	mad.lo.s32 	%r3055, %r3054, %r11, %r12;
	mul.wide.s32 	%rd1527, %r3055, 4;
	add.s64 	%rd1528, %rd3, %rd1527;
	ld.global.u32 	%r3056, [%rd1528];
	add.s32 	%r3057, %r3053, %r3056;
	st.global.u32 	[%rd6], %r3057;
	add.s32 	%r3058, %r3054, %r15;
	mad.lo.s32 	%r3059, %r3058, %r11, %r12;
	mul.wide.s32 	%rd1529, %r3059, 4;
	add.s64 	%rd1530, %rd3, %rd1529;
	ld.global.u32 	%r3060, [%rd1530];
	add.s32 	%r3061, %r3057, %r3060;
	st.global.u32 	[%rd6], %r3061;
	add.s32 	%r3062, %r3058, %r15;
	mad.lo.s32 	%r3063, %r3062, %r11, %r12;
	mul.wide.s32 	%rd1531, %r3063, 4;
	add.s64 	%rd1532, %rd3, %rd1531;
	ld.global.u32 	%r3064, [%rd1532];
	add.s32 	%r3065, %r3061, %r3064;
	st.global.u32 	[%rd6], %r3065;
	add.s32 	%r3066, %r3062, %r15;
	mad.lo.s32 	%r3067, %r3066, %r11, %r12;
	mul.wide.s32 	%rd1533, %r3067, 4;
	add.s64 	%rd1534, %rd3, %rd1533;
	ld.global.u32 	%r3068, [%rd1534];
	add.s32 	%r3069, %r3065, %r3068;
	st.global.u32 	[%rd6], %r3069;
	add.s32 	%r3070, %r3066, %r15;
	mad.lo.s32 	%r3071, %r3070, %r11, %r12;
	mul.wide.s32 	%rd1535, %r3071, 4;
	add.s64 	%rd1536, %rd3, %rd1535;
	ld.global.u32 	%r3072, [%rd1536];
	add.s32 	%r3073, %r3069, %r3072;
	st.global.u32 	[%rd6], %r3073;
	add.s32 	%r3074, %r3070, %r15;
	mad.lo.s32 	%r3075, %r3074, %r11, %r12;
	mul.wide.s32 	%rd1537, %r3075, 4;
	add.s64 	%rd1538, %rd3, %rd1537;
	ld.global.u32 	%r3076, [%rd1538];
	add.s32 	%r3077, %r3073, %r3076;
	st.global.u32 	[%rd6], %r3077;
	add.s32 	%r3078, %r3074, %r15;
	mad.lo.s32 	%r3079, %r3078, %r11, %r12;
	mul.wide.s32 	%rd1539, %r3079, 4;
	add.s64 	%rd1540, %rd3, %rd1539;
	ld.global.u32 	%r3080, [%rd1540];
	add.s32 	%r3081, %r3077, %r3080;
	st.global.u32 	[%rd6], %r3081;
	add.s32 	%r3082, %r3078, %r15;
	mad.lo.s32 	%r3083, %r3082, %r11, %r12;
	mul.wide.s32 	%rd1541, %r3083, 4;
	add.s64 	%rd1542, %rd3, %rd1541;
	ld.global.u32 	%r3084, [%rd1542];
	add.s32 	%r3085, %r3081, %r3084;
	st.global.u32 	[%rd6], %r3085;
	add.s32 	%r3086, %r3082, %r15;
	mad.lo.s32 	%r3087, %r3086, %r11, %r12;
	mul.wide.s32 	%rd1543, %r3087, 4;
	add.s64 	%rd1544, %rd3, %rd1543;
	ld.global.u32 	%r3088, [%rd1544];
	add.s32 	%r3089, %r3085, %r3088;
	st.global.u32 	[%rd6], %r3089;
	add.s32 	%r3090, %r3086, %r15;
	mad.lo.s32 	%r3091, %r3090, %r11, %r12;
	mul.wide.s32 	%rd1545, %r3091, 4;
	add.s64 	%rd1546, %rd3, %rd1545;
	ld.global.u32 	%r3092, [%rd1546];
	add.s32 	%r3093, %r3089, %r3092;
	st.global.u32 	[%rd6], %r3093;
	add.s32 	%r3094, %r3090, %r15;
	mad.lo.s32 	%r3095, %r3094, %r11, %r12;
	mul.wide.s32 	%rd1547, %r3095, 4;
	add.s64 	%rd1548, %rd3, %rd1547;
	ld.global.u32 	%r3096, [%rd1548];
	add.s32 	%r3097, %r3093, %r3096;
	st.global.u32 	[%rd6], %r3097;
	add.s32 	%r3098, %r3094, %r15;
	mad.lo.s32 	%r3099, %r3098, %r11, %r12;
	mul.wide.s32 	%rd1549, %r3099, 4;
	add.s64 	%rd1550, %rd3, %rd1549;
	ld.global.u32 	%r3100, [%rd1550];
	add.s32 	%r3101, %r3097, %r3100;
	st.global.u32 	[%rd6], %r3101;
	add.s32 	%r3102, %r3098, %r15;
	mad.lo.s32 	%r3103, %r3102, %r11, %r12;
	mul.wide.s32 	%rd1551, %r3103, 4;
	add.s64 	%rd1552, %rd3, %rd1551;
	ld.global.u32 	%r3104, [%rd1552];
	add.s32 	%r3105, %r3101, %r3104;
	st.global.u32 	[%rd6], %r3105;
	add.s32 	%r3106, %r3102, %r15;
	mad.lo.s32 	%r3107, %r3106, %r11, %r12;
	mul.wide.s32 	%rd1553, %r3107, 4;
	add.s64 	%rd1554, %rd3, %rd1553;
	ld.global.u32 	%r3108, [%rd1554];
	add.s32 	%r3109, %r3105, %r3108;
	st.global.u32 	[%rd6], %r3109;
	add.s32 	%r3110, %r3106, %r15;
	mad.lo.s32 	%r3111, %r3110, %r11, %r12;
	mul.wide.s32 	%rd1555, %r3111, 4;
	add.s64 	%rd1556, %rd3, %rd1555;
	ld.global.u32 	%r3112, [%rd1556];
	add.s32 	%r3113, %r3109, %r3112;
	st.global.u32 	[%rd6], %r3113;
	add.s32 	%r3114, %r3110, %r15;
	mad.lo.s32 	%r3115, %r3114, %r11, %r12;
	mul.wide.s32 	%rd1557, %r3115, 4;
	add.s64 	%rd1558, %rd3, %rd1557;
	ld.global.u32 	%r3116, [%rd1558];
	add.s32 	%r3117, %r3113, %r3116;
	st.global.u32 	[%rd6], %r3117;
	add.s32 	%r3118, %r3114, %r15;
	mad.lo.s32 	%r3119, %r3118, %r11, %r12;
	mul.wide.s32 	%rd1559, %r3119, 4;
	add.s64 	%rd1560, %rd3, %rd1559;
	ld.global.u32 	%r3120, [%rd1560];
	add.s32 	%r3121, %r3117, %r3120;
	st.global.u32 	[%rd6], %r3121;
	add.s32 	%r3122, %r3118, %r15;
	mad.lo.s32 	%r3123, %r3122, %r11, %r12;
	mul.wide.s32 	%rd1561, %r3123, 4;
	add.s64 	%rd1562, %rd3, %rd1561;
	ld.global.u32 	%r3124, [%rd1562];
	add.s32 	%r3125, %r3121, %r3124;
	st.global.u32 	[%rd6], %r3125;
	add.s32 	%r3126, %r3122, %r15;
	mad.lo.s32 	%r3127, %r3126, %r11, %r12;
	mul.wide.s32 	%rd1563, %r3127, 4;
	add.s64 	%rd1564, %rd3, %rd1563;
	ld.global.u32 	%r3128, [%rd1564];
	add.s32 	%r3129, %r3125, %r3128;
	st.global.u32 	[%rd6], %r3129;
	add.s32 	%r3130, %r3126, %r15;
	mad.lo.s32 	%r3131, %r3130, %r11, %r12;
	mul.wide.s32 	%rd1565, %r3131, 4;
	add.s64 	%rd1566, %rd3, %rd1565;
	ld.global.u32 	%r3132, [%rd1566];
	add.s32 	%r3133, %r3129, %r3132;
	st.global.u32 	[%rd6], %r3133;
	add.s32 	%r3134, %r3130, %r15;
	mad.lo.s32 	%r3135, %r3134, %r11, %r12;
	mul.wide.s32 	%rd1567, %r3135, 4;
	add.s64 	%rd1568, %rd3, %rd1567;
	ld.global.u32 	%r3136, [%rd1568];
	add.s32 	%r3137, %r3133, %r3136;
	st.global.u32 	[%rd6], %r3137;
	add.s32 	%r3138, %r3134, %r15;
	mad.lo.s32 	%r3139, %r3138, %r11, %r12;
	mul.wide.s32 	%rd1569, %r3139, 4;
	add.s64 	%rd1570, %rd3, %rd1569;
	ld.global.u32 	%r3140, [%rd1570];
	add.s32 	%r3141, %r3137, %r3140;
	st.global.u32 	[%rd6], %r3141;
	add.s32 	%r3142, %r3138, %r15;
	mad.lo.s32 	%r3143, %r3142, %r11, %r12;
	mul.wide.s32 	%rd1571, %r3143, 4;
	add.s64 	%rd1572, %rd3, %rd1571;
	ld.global.u32 	%r3144, [%rd1572];
	add.s32 	%r3145, %r3141, %r3144;
	st.global.u32 	[%rd6], %r3145;
	add.s32 	%r3146, %r3142, %r15;
	mad.lo.s32 	%r3147, %r3146, %r11, %r12;
	mul.wide.s32 	%rd1573, %r3147, 4;
	add.s64 	%rd1574, %rd3, %rd1573;
	ld.global.u32 	%r3148, [%rd1574];
	add.s32 	%r3149, %r3145, %r3148;
	st.global.u32 	[%rd6], %r3149;
	add.s32 	%r3150, %r3146, %r15;
	mad.lo.s32 	%r3151, %r3150, %r11, %r12;
	mul.wide.s32 	%rd1575, %r3151, 4;
	add.s64 	%rd1576, %rd3, %rd1575;
	ld.global.u32 	%r3152, [%rd1576];
	add.s32 	%r3153, %r3149, %r3152;
	st.global.u32 	[%rd6], %r3153;
	add.s32 	%r3154, %r3150, %r15;
	mad.lo.s32 	%r3155, %r3154, %r11, %r12;
	mul.wide.s32 	%rd1577, %r3155, 4;
	add.s64 	%rd1578, %rd3, %rd1577;
	ld.global.u32 	%r3156, [%rd1578];
	add.s32 	%r3157, %r3153, %r3156;
	st.global.u32 	[%rd6], %r3157;
	add.s32 	%r3158, %r3154, %r15;
	mad.lo.s32 	%r3159, %r3158, %r11, %r12;
	mul.wide.s32 	%rd1579, %r3159, 4;
	add.s64 	%rd1580, %rd3, %rd1579;
	ld.global.u32 	%r3160, [%rd1580];
	add.s32 	%r3161, %r3157, %r3160;
	st.global.u32 	[%rd6], %r3161;
	add.s32 	%r3162, %r3158, %r15;
	mad.lo.s32 	%r3163, %r3162, %r11, %r12;
	mul.wide.s32 	%rd1581, %r3163, 4;
	add.s64 	%rd1582, %rd3, %rd1581;
	ld.global.u32 	%r3164, [%rd1582];
	add.s32 	%r3165, %r3161, %r3164;
	st.global.u32 	[%rd6], %r3165;
	add.s32 	%r3166, %r3162, %r15;
	mad.lo.s32 	%r3167, %r3166, %r11, %r12;
	mul.wide.s32 	%rd1583, %r3167, 4;
	add.s64 	%rd1584, %rd3, %rd1583;
	ld.global.u32 	%r3168, [%rd1584];
	add.s32 	%r3169, %r3165, %r3168;
	st.global.u32 	[%rd6], %r3169;
	add.s32 	%r3170, %r3166, %r15;
	mad.lo.s32 	%r3171, %r3170, %r11, %r12;
	mul.wide.s32 	%rd1585, %r3171, 4;
	add.s64 	%rd1586, %rd3, %rd1585;
	ld.global.u32 	%r3172, [%rd1586];
	add.s32 	%r3173, %r3169, %r3172;
	st.global.u32 	[%rd6], %r3173;
	add.s32 	%r3174, %r3170, %r15;
	mad.lo.s32 	%r3175, %r3174, %r11, %r12;
	mul.wide.s32 	%rd1587, %r3175, 4;
	add.s64 	%rd1588, %rd3, %rd1587;
	ld.global.u32 	%r3176, [%rd1588];
	add.s32 	%r3177, %r3173, %r3176;
	st.global.u32 	[%rd6], %r3177;
	add.s32 	%r3178, %r3174, %r15;
	mad.lo.s32 	%r3179, %r3178, %r11, %r12;
	mul.wide.s32 	%rd1589, %r3179, 4;
	add.s64 	%rd1590, %rd3, %rd1589;
	ld.global.u32 	%r3180, [%rd1590];
	add.s32 	%r3181, %r3177, %r3180;
	st.global.u32 	[%rd6], %r3181;
	add.s32 	%r3182, %r3178, %r15;
	mad.lo.s32 	%r3183, %r3182, %r11, %r12;
	mul.wide.s32 	%rd1591, %r3183, 4;
	add.s64 	%rd1592, %rd3, %rd1591;
	ld.global.u32 	%r3184, [%rd1592];
	add.s32 	%r3185, %r3181, %r3184;
	st.global.u32 	[%rd6], %r3185;
	add.s32 	%r3186, %r3182, %r15;
	mad.lo.s32 	%r3187, %r3186, %r11, %r12;
	mul.wide.s32 	%rd1593, %r3187, 4;
	add.s64 	%rd1594, %rd3, %rd1593;
	ld.global.u32 	%r3188, [%rd1594];
	add.s32 	%r3189, %r3185, %r3188;
	st.global.u32 	[%rd6], %r3189;
	add.s32 	%r3190, %r3186, %r15;
	mad.lo.s32 	%r3191, %r3190, %r11, %r12;
	mul.wide.s32 	%rd1595, %r3191, 4;
	add.s64 	%rd1596, %rd3, %rd1595;
	ld.global.u32 	%r3192, [%rd1596];
	add.s32 	%r3193, %r3189, %r3192;
	st.global.u32 	[%rd6], %r3193;
	add.s32 	%r3194, %r3190, %r15;
	mad.lo.s32 	%r3195, %r3194, %r11, %r12;
	mul.wide.s32 	%rd1597, %r3195, 4;
	add.s64 	%rd1598, %rd3, %rd1597;
	ld.global.u32 	%r3196, [%rd1598];
	add.s32 	%r3197, %r3193, %r3196;
	st.global.u32 	[%rd6], %r3197;
	add.s32 	%r3198, %r3194, %r15;
	mad.lo.s32 	%r3199, %r3198, %r11, %r12;
	mul.wide.s32 	%rd1599, %r3199, 4;
	add.s64 	%rd1600, %rd3, %rd1599;
	ld.global.u32 	%r3200, [%rd1600];
	add.s32 	%r3201, %r3197, %r3200;
	st.global.u32 	[%rd6], %r3201;
	add.s32 	%r3202, %r3198, %r15;
	mad.lo.s32 	%r3203, %r3202, %r11, %r12;
	mul.wide.s32 	%rd1601, %r3203, 4;
	add.s64 	%rd1602, %rd3, %rd1601;
	ld.global.u32 	%r3204, [%rd1602];
	add.s32 	%r3205, %r3201, %r3204;
	st.global.u32 	[%rd6], %r3205;
	add.s32 	%r3206, %r3202, %r15;
	mad.lo.s32 	%r3207, %r3206, %r11, %r12;
	mul.wide.s32 	%rd1603, %r3207, 4;
	add.s64 	%rd1604, %rd3, %rd1603;
	ld.global.u32 	%r3208, [%rd1604];
	add.s32 	%r3209, %r3205, %r3208;
	st.global.u32 	[%rd6], %r3209;
	add.s32 	%r3210, %r3206, %r15;
	mad.lo.s32 	%r3211, %r3210, %r11, %r12;
	mul.wide.s32 	%rd1605, %r3211, 4;
	add.s64 	%rd1606, %rd3, %rd1605;
	ld.global.u32 	%r3212, [%rd1606];
	add.s32 	%r3213, %r3209, %r3212;
	st.global.u32 	[%rd6], %r3213;
	add.s32 	%r3214, %r3210, %r15;
	mad.lo.s32 	%r3215, %r3214, %r11, %r12;
	mul.wide.s32 	%rd1607, %r3215, 4;
	add.s64 	%rd1608, %rd3, %rd1607;
	ld.global.u32 	%r3216, [%rd1608];
	add.s32 	%r3217, %r3213, %r3216;
	st.global.u32 	[%rd6], %r3217;
	add.s32 	%r3218, %r3214, %r15;
	mad.lo.s32 	%r3219, %r3218, %r11, %r12;
	mul.wide.s32 	%rd1609, %r3219, 4;
	add.s64 	%rd1610, %rd3, %rd1609;
	ld.global.u32 	%r3220, [%rd1610];
	add.s32 	%r3221, %r3217, %r3220;
	st.global.u32 	[%rd6], %r3221;
	add.s32 	%r3222, %r3218, %r15;
	mad.lo.s32 	%r3223, %r3222, %r11, %r12;
	mul.wide.s32 	%rd1611, %r3223, 4;
	add.s64 	%rd1612, %rd3, %rd1611;
	ld.global.u32 	%r3224, [%rd1612];
	add.s32 	%r3225, %r3221, %r3224;
	st.global.u32 	[%rd6], %r3225;
	add.s32 	%r3226, %r16, 20;
	mad.lo.s32 	%r3227, %r3226, %r11, %r12;
	mul.wide.s32 	%rd1613, %r3227, 4;
	add.s64 	%rd1614, %rd3, %rd1613;
	ld.global.u32 	%r3228, [%rd1614];
	add.s32 	%r3229, %r3225, %r3228;
	st.global.u32 	[%rd6], %r3229;
	add.s32 	%r3230, %r3226, %r15;
	mad.lo.s32 	%r3231, %r3230, %r11, %r12;
	mul.wide.s32 	%rd1615, %r3231, 4;
	add.s64 	%rd1616, %rd3, %rd1615;
	ld.global.u32 	%r3232, [%rd1616];
	add.s32 	%r3233, %r3229, %r3232;
	st.global.u32 	[%rd6], %r3233;
	add.s32 	%r3234, %r3230, %r15;
	mad.lo.s32 	%r3235, %r3234, %r11, %r12;
	mul.wide.s32 	%rd1617, %r3235, 4;
	add.s64 	%rd1618, %rd3, %rd1617;
	ld.global.u32 	%r3236, [%rd1618];
	add.s32 	%r3237, %r3233, %r3236;
	st.global.u32 	[%rd6], %r3237;
	add.s32 	%r3238, %r3234, %r15;
	mad.lo.s32 	%r3239, %r3238, %r11, %r12;
	mul.wide.s32 	%rd1619, %r3239, 4;
	add.s64 	%rd1620, %rd3, %rd1619;
	ld.global.u32 	%r3240, [%rd1620];
	add.s32 	%r3241, %r3237, %r3240;
	st.global.u32 	[%rd6], %r3241;
	add.s32 	%r3242, %r3238, %r15;
	mad.lo.s32 	%r3243, %r3242, %r11, %r12;
	mul.wide.s32 	%rd1621, %r3243, 4;
	add.s64 	%rd1622, %rd3, %rd1621;
	ld.global.u32 	%r3244, [%rd1622];
	add.s32 	%r3245, %r3241, %r3244;
	st.global.u32 	[%rd6], %r3245;
	add.s32 	%r3246, %r3242, %r15;
	mad.lo.s32 	%r3247, %r3246, %r11, %r12;
	mul.wide.s32 	%rd1623, %r3247, 4;
	add.s64 	%rd1624, %rd3, %rd1623;
	ld.global.u32 	%r3248, [%rd1624];
	add.s32 	%r3249, %r3245, %r3248;
	st.global.u32 	[%rd6], %r3249;
	add.s32 	%r3250, %r3246, %r15;
	mad.lo.s32 	%r3251, %r3250, %r11, %r12;
	mul.wide.s32 	%rd1625, %r3251, 4;
	add.s64 	%rd1626, %rd3, %rd1625;
	ld.global.u32 	%r3252, [%rd1626];
	add.s32 	%r3253, %r3249, %r3252;
	st.global.u32 	[%rd6], %r3253;
	add.s32 	%r3254, %r3250, %r15;
	mad.lo.s32 	%r3255, %r3254, %r11, %r12;
	mul.wide.s32 	%rd1627, %r3255, 4;
	add.s64 	%rd1628, %rd3, %rd1627;
	ld.global.u32 	%r3256, [%rd1628];
	add.s32 	%r3257, %r3253, %r3256;
	st.global.u32 	[%rd6], %r3257;
	add.s32 	%r3258, %r3254, %r15;
	mad.lo.s32 	%r3259, %r3258, %r11, %r12;
	mul.wide.s32 	%rd1629, %r3259, 4;
	add.s64 	%rd1630, %rd3, %rd1629;
	ld.global.u32 	%r3260, [%rd1630];
	add.s32 	%r3261, %r3257, %r3260;
	st.global.u32 	[%rd6], %r3261;
	add.s32 	%r3262, %r3258, %r15;
	mad.lo.s32 	%r3263, %r3262, %r11, %r12;
	mul.wide.s32 	%rd1631, %r3263, 4;
	add.s64 	%rd1632, %rd3, %rd1631;
	ld.global.u32 	%r3264, [%rd1632];
	add.s32 	%r3265, %r3261, %r3264;
	st.global.u32 	[%rd6], %r3265;
	add.s32 	%r3266, %r3262, %r15;
	mad.lo.s32 	%r3267, %r3266, %r11, %r12;
	mul.wide.s32 	%rd1633, %r3267, 4;
	add.s64 	%rd1634, %rd3, %rd1633;
	ld.global.u32 	%r3268, [%rd1634];
	add.s32 	%r3269, %r3265, %r3268;
	st.global.u32 	[%rd6], %r3269;
	add.s32 	%r3270, %r3266, %r15;
	mad.lo.s32 	%r3271, %r3270, %r11, %r12;
	mul.wide.s32 	%rd1635, %r3271, 4;
	add.s64 	%rd1636, %rd3, %rd1635;
	ld.global.u32 	%r3272, [%rd1636];
	add.s32 	%r3273, %r3269, %r3272;
	st.global.u32 	[%rd6], %r3273;
	add.s32 	%r3274, %r3270, %r15;
	mad.lo.s32 	%r3275, %r3274, %r11, %r12;
	mul.wide.s32 	%rd1637, %r3275, 4;
	add.s64 	%rd1638, %rd3, %rd1637;
	ld.global.u32 	%r3276, [%rd1638];
	add.s32 	%r3277, %r3273, %r3276;
	st.global.u32 	[%rd6], %r3277;
	add.s32 	%r3278, %r3274, %r15;
	mad.lo.s32 	%r3279, %r3278, %r11, %r12;
	mul.wide.s32 	%rd1639, %r3279, 4;
	add.s64 	%rd1640, %rd3, %rd1639;
	ld.global.u32 	%r3280, [%rd1640];
	add.s32 	%r3281, %r3277, %r3280;
	st.global.u32 	[%rd6], %r3281;
	add.s32 	%r3282, %r3278, %r15;
	mad.lo.s32 	%r3283, %r3282, %r11, %r12;
	mul.wide.s32 	%rd1641, %r3283, 4;
	add.s64 	%rd1642, %rd3, %rd1641;
	ld.global.u32 	%r3284, [%rd1642];
	add.s32 	%r3285, %r3281, %r3284;
	st.global.u32 	[%rd6], %r3285;
	add.s32 	%r3286, %r3282, %r15;
	mad.lo.s32 	%r3287, %r3286, %r11, %r12;
	mul.wide.s32 	%rd1643, %r3287, 4;
	add.s64 	%rd1644, %rd3, %rd1643;
	ld.global.u32 	%r3288, [%rd1644];
	add.s32 	%r3289, %r3285, %r3288;
	st.global.u32 	[%rd6], %r3289;
	add.s32 	%r3290, %r3286, %r15;
	mad.lo.s32 	%r3291, %r3290, %r11, %r12;
	mul.wide.s32 	%rd1645, %r3291, 4;
	add.s64 	%rd1646, %rd3, %rd1645;
	ld.global.u32 	%r3292, [%rd1646];
	add.s32 	%r3293, %r3289, %r3292;
	st.global.u32 	[%rd6], %r3293;
	add.s32 	%r3294, %r3290, %r15;
	mad.lo.s32 	%r3295, %r3294, %r11, %r12;
	mul.wide.s32 	%rd1647, %r3295, 4;
	add.s64 	%rd1648, %rd3, %rd1647;
	ld.global.u32 	%r3296, [%rd1648];
	add.s32 	%r3297, %r3293, %r3296;
	st.global.u32 	[%rd6], %r3297;
	add.s32 	%r3298, %r3294, %r15;
	mad.lo.s32 	%r3299, %r3298, %r11, %r12;
	mul.wide.s32 	%rd1649, %r3299, 4;
	add.s64 	%rd1650, %rd3, %rd1649;
	ld.global.u32 	%r3300, [%rd1650];
	add.s32 	%r3301, %r3297, %r3300;
	st.global.u32 	[%rd6], %r3301;
	add.s32 	%r3302, %r3298, %r15;
	mad.lo.s32 	%r3303, %r3302, %r11, %r12;
	mul.wide.s32 	%rd1651, %r3303, 4;
	add.s64 	%rd1652, %rd3, %rd1651;
	ld.global.u32 	%r3304, [%rd1652];
	add.s32 	%r3305, %r3301, %r3304;
	st.global.u32 	[%rd6], %r3305;
	add.s32 	%r3306, %r3302, %r15;
	mad.lo.s32 	%r3307, %r3306, %r11, %r12;
	mul.wide.s32 	%rd1653, %r3307, 4;
	add.s64 	%rd1654, %rd3, %rd1653;
	ld.global.u32 	%r3308, [%rd1654];
	add.s32 	%r3309, %r3305, %r3308;
	st.global.u32 	[%rd6], %r3309;
	add.s32 	%r3310, %r3306, %r15;
	mad.lo.s32 	%r3311, %r3310, %r11, %r12;
	mul.wide.s32 	%rd1655, %r3311, 4;
	add.s64 	%rd1656, %rd3, %rd1655;
	ld.global.u32 	%r3312, [%rd1656];
	add.s32 	%r3313, %r3309, %r3312;
	st.global.u32 	[%rd6], %r3313;
	add.s32 	%r3314, %r3310, %r15;
	mad.lo.s32 	%r3315, %r3314, %r11, %r12;
	mul.wide.s32 	%rd1657, %r3315, 4;
	add.s64 	%rd1658, %rd3, %rd1657;
	ld.global.u32 	%r3316, [%rd1658];
	add.s32 	%r3317, %r3313, %r3316;
	st.global.u32 	[%rd6], %r3317;
	add.s32 	%r3318, %r3314, %r15;
	mad.lo.s32 	%r3319, %r3318, %r11, %r12;
	mul.wide.s32 	%rd1659, %r3319, 4;
	add.s64 	%rd1660, %rd3, %rd1659;
	ld.global.u32 	%r3320, [%rd1660];
	add.s32 	%r3321, %r3317, %r3320;
	st.global.u32 	[%rd6], %r3321;
	add.s32 	%r3322, %r3318, %r15;
	mad.lo.s32 	%r3323, %r3322, %r11, %r12;
	mul.wide.s32 	%rd1661, %r3323, 4;
	add.s64 	%rd1662, %rd3, %rd1661;
	ld.global.u32 	%r3324, [%rd1662];
	add.s32 	%r3325, %r3321, %r3324;
	st.global.u32 	[%rd6], %r3325;
	add.s32 	%r3326, %r3322, %r15;
	mad.lo.s32 	%r3327, %r3326, %r11, %r12;
	mul.wide.s32 	%rd1663, %r3327, 4;
	add.s64 	%rd1664, %rd3, %rd1663;
	ld.global.u32 	%r3328, [%rd1664];
	add.s32 	%r3329, %r3325, %r3328;
	st.global.u32 	[%rd6], %r3329;
	add.s32 	%r3330, %r3326, %r15;
	mad.lo.s32 	%r3331, %r3330, %r11, %r12;
	mul.wide.s32 	%rd1665, %r3331, 4;
	add.s64 	%rd1666, %rd3, %rd1665;
	ld.global.u32 	%r3332, [%rd1666];
	add.s32 	%r3333, %r3329, %r3332;
	st.global.u32 	[%rd6], %r3333;
	add.s32 	%r3334, %r3330, %r15;
	mad.lo.s32 	%r3335, %r3334, %r11, %r12;
	mul.wide.s32 	%rd1667, %r3335, 4;
	add.s64 	%rd1668, %rd3, %rd1667;
	ld.global.u32 	%r3336, [%rd1668];
	add.s32 	%r3337, %r3333, %r3336;
	st.global.u32 	[%rd6], %r3337;
	add.s32 	%r3338, %r3334, %r15;
	mad.lo.s32 	%r3339, %r3338, %r11, %r12;
	mul.wide.s32 	%rd1669, %r3339, 4;
	add.s64 	%rd1670, %rd3, %rd1669;
	ld.global.u32 	%r3340, [%rd1670];
	add.s32 	%r3341, %r3337, %r3340;
	st.global.u32 	[%rd6], %r3341;
	add.s32 	%r3342, %r3338, %r15;
	mad.lo.s32 	%r3343, %r3342, %r11, %r12;
	mul.wide.s32 	%rd1671, %r3343, 4;
	add.s64 	%rd1672, %rd3, %rd1671;
	ld.global.u32 	%r3344, [%rd1672];
	add.s32 	%r3345, %r3341, %r3344;
	st.global.u32 	[%rd6], %r3345;
	add.s32 	%r3346, %r3342, %r15;
	mad.lo.s32 	%r3347, %r3346, %r11, %r12;
	mul.wide.s32 	%rd1673, %r3347, 4;
	add.s64 	%rd1674, %rd3, %rd1673;
	ld.global.u32 	%r3348, [%rd1674];
	add.s32 	%r3349, %r3345, %r3348;
	st.global.u32 	[%rd6], %r3349;
	add.s32 	%r3350, %r3346, %r15;
	mad.lo.s32 	%r3351, %r3350, %r11, %r12;
	mul.wide.s32 	%rd1675, %r3351, 4;
	add.s64 	%rd1676, %rd3, %rd1675;
	ld.global.u32 	%r3352, [%rd1676];
	add.s32 	%r3353, %r3349, %r3352;
	st.global.u32 	[%rd6], %r3353;
	add.s32 	%r3354, %r3350, %r15;
	mad.lo.s32 	%r3355, %r3354, %r11, %r12;
	mul.wide.s32 	%rd1677, %r3355, 4;
	add.s64 	%rd1678, %rd3, %rd1677;
	ld.global.u32 	%r3356, [%rd1678];
	add.s32 	%r3357, %r3353, %r3356;
	st.global.u32 	[%rd6], %r3357;
	add.s32 	%r3358, %r3354, %r15;
	mad.lo.s32 	%r3359, %r3358, %r11, %r12;
	mul.wide.s32 	%rd1679, %r3359, 4;
	add.s64 	%rd1680, %rd3, %rd1679;
	ld.global.u32 	%r3360, [%rd1680];
	add.s32 	%r3361, %r3357, %r3360;
	st.global.u32 	[%rd6], %r3361;
	add.s32 	%r3362, %r3358, %r15;
	mad.lo.s32 	%r3363, %r3362, %r11, %r12;
	mul.wide.s32 	%rd1681, %r3363, 4;
	add.s64 	%rd1682, %rd3, %rd1681;
	ld.global.u32 	%r3364, [%rd1682];
	add.s32 	%r3365, %r3361, %r3364;
	st.global.u32 	[%rd6], %r3365;
	add.s32 	%r3366, %r3362, %r15;
	mad.lo.s32 	%r3367, %r3366, %r11, %r12;
	mul.wide.s32 	%rd1683, %r3367, 4;
	add.s64 	%rd1684, %rd3, %rd1683;
	ld.global.u32 	%r3368, [%rd1684];
	add.s32 	%r3369, %r3365, %r3368;
	st.global.u32 	[%rd6], %r3369;
	add.s32 	%r3370, %r3366, %r15;
	mad.lo.s32 	%r3371, %r3370, %r11, %r12;
	mul.wide.s32 	%rd1685, %r3371, 4;
	add.s64 	%rd1686, %rd3, %rd1685;
	ld.global.u32 	%r3372, [%rd1686];
	add.s32 	%r3373, %r3369, %r3372;
	st.global.u32 	[%rd6], %r3373;
	add.s32 	%r3374, %r3370, %r15;
	mad.lo.s32 	%r3375, %r3374, %r11, %r12;
	mul.wide.s32 	%rd1687, %r3375, 4;
	add.s64 	%rd1688, %rd3, %rd1687;
	ld.global.u32 	%r3376, [%rd1688];
	add.s32 	%r3377, %r3373, %r3376;
	st.global.u32 	[%rd6], %r3377;
	add.s32 	%r3378, %r3374, %r15;
	mad.lo.s32 	%r3379, %r3378, %r11, %r12;
	mul.wide.s32 	%rd1689, %r3379, 4;
	add.s64 	%rd1690, %rd3, %rd1689;
	ld.global.u32 	%r3380, [%rd1690];
	add.s32 	%r3381, %r3377, %r3380;
	st.global.u32 	[%rd6], %r3381;
	add.s32 	%r3382, %r3378, %r15;
	mad.lo.s32 	%r3383, %r3382, %r11, %r12;
	mul.wide.s32 	%rd1691, %r3383, 4;
	add.s64 	%rd1692, %rd3, %rd1691;
	ld.global.u32 	%r3384, [%rd1692];
	add.s32 	%r3385, %r3381, %r3384;
	st.global.u32 	[%rd6], %r3385;
	add.s32 	%r3386, %r3382, %r15;
	mad.lo.s32 	%r3387, %r3386, %r11, %r12;
	mul.wide.s32 	%rd1693, %r3387, 4;
	add.s64 	%rd1694, %rd3, %rd1693;
	ld.global.u32 	%r3388, [%rd1694];
	add.s32 	%r3389, %r3385, %r3388;
	st.global.u32 	[%rd6], %r3389;
	add.s32 	%r3390, %r3386, %r15;
	mad.lo.s32 	%r3391, %r3390, %r11, %r12;
	mul.wide.s32 	%rd1695, %r3391, 4;
	add.s64 	%rd1696, %rd3, %rd1695;
	ld.global.u32 	%r3392, [%rd1696];
	add.s32 	%r3393, %r3389, %r3392;
	st.global.u32 	[%rd6], %r3393;
	add.s32 	%r3394, %r3390, %r15;
	mad.lo.s32 	%r3395, %r3394, %r11, %r12;
	mul.wide.s32 	%rd1697, %r3395, 4;
	add.s64 	%rd1698, %rd3, %rd1697;
	ld.global.u32 	%r3396, [%rd1698];
	add.s32 	%r3397, %r3393, %r3396;
	st.global.u32 	[%rd6], %r3397;
	add.s32 	%r3398, %r3394, %r15;
	mad.lo.s32 	%r3399, %r3398, %r11, %r12;
	mul.wide.s32 	%rd1699, %r3399, 4;
	add.s64 	%rd1700, %rd3, %rd1699;
	ld.global.u32 	%r3400, [%rd1700];
	add.s32 	%r3401, %r3397, %r3400;
	st.global.u32 	[%rd6], %r3401;
	add.s32 	%r3402, %r3398, %r15;
	mad.lo.s32 	%r3403, %r3402, %r11, %r12;
	mul.wide.s32 	%rd1701, %r3403, 4;
	add.s64 	%rd1702, %rd3, %rd1701;
	ld.global.u32 	%r3404, [%rd1702];
	add.s32 	%r3405, %r3401, %r3404;
	st.global.u32 	[%rd6], %r3405;
	add.s32 	%r3406, %r3402, %r15;
	mad.lo.s32 	%r3407, %r3406, %r11, %r12;
	mul.wide.s32 	%rd1703, %r3407, 4;
	add.s64 	%rd1704, %rd3, %rd1703;
	ld.global.u32 	%r3408, [%rd1704];
	add.s32 	%r3409, %r3405, %r3408;
	st.global.u32 	[%rd6], %r3409;
	add.s32 	%r3410, %r3406, %r15;
	mad.lo.s32 	%r3411, %r3410, %r11, %r12;
	mul.wide.s32 	%rd1705, %r3411, 4;
	add.s64 	%rd1706, %rd3, %rd1705;
	ld.global.u32 	%r3412, [%rd1706];
	add.s32 	%r3413, %r3409, %r3412;
	st.global.u32 	[%rd6], %r3413;
	add.s32 	%r3414, %r3410, %r15;
	mad.lo.s32 	%r3415, %r3414, %r11, %r12;
	mul.wide.s32 	%rd1707, %r3415, 4;
	add.s64 	%rd1708, %rd3, %rd1707;
	ld.global.u32 	%r3416, [%rd1708];
	add.s32 	%r3417, %r3413, %r3416;
	st.global.u32 	[%rd6], %r3417;
	add.s32 	%r3418, %r3414, %r15;
	mad.lo.s32 	%r3419, %r3418, %r11, %r12;
	mul.wide.s32 	%rd1709, %r3419, 4;
	add.s64 	%rd1710, %rd3, %rd1709;
	ld.global.u32 	%r3420, [%rd1710];
	add.s32 	%r3421, %r3417, %r3420;
	st.global.u32 	[%rd6], %r3421;
	add.s32 	%r3422, %r3418, %r15;
	mad.lo.s32 	%r3423, %r3422, %r11, %r12;
	mul.wide.s32 	%rd1711, %r3423, 4;
	add.s64 	%rd1712, %rd3, %rd1711;
	ld.global.u32 	%r3424, [%rd1712];
	add.s32 	%r3425, %r3421, %r3424;
	st.global.u32 	[%rd6], %r3425;
	add.s32 	%r3426, %r3422, %r15;
	mad.lo.s32 	%r3427, %r3426, %r11, %r12;
	mul.wide.s32 	%rd1713, %r3427, 4;
	add.s64 	%rd1714, %rd3, %rd1713;
	ld.global.u32 	%r3428, [%rd1714];
	add.s32 	%r3429, %r3425, %r3428;
	st.global.u32 	[%rd6], %r3429;
	add.s32 	%r3430, %r16, 21;
	mad.lo.s32 	%r3431, %r3430, %r11, %r12;
	mul.wide.s32 	%rd1715, %r3431, 4;
	add.s64 	%rd1716, %rd3, %rd1715;
	ld.global.u32 	%r3432, [%rd1716];
	add.s32 	%r3433, %r3429, %r3432;
	st.global.u32 	[%rd6], %r3433;
	add.s32 	%r3434, %r3430, %r15;
	mad.lo.s32 	%r3435, %r3434, %r11, %r12;
	mul.wide.s32 	%rd1717, %r3435, 4;
	add.s64 	%rd1718, %rd3, %rd1717;
	ld.global.u32 	%r3436, [%rd1718];
	add.s32 	%r3437, %r3433, %r3436;
	st.global.u32 	[%rd6], %r3437;
	add.s32 	%r3438, %r3434, %r15;
	mad.lo.s32 	%r3439, %r3438, %r11, %r12;
	mul.wide.s32 	%rd1719, %r3439, 4;
	add.s64 	%rd1720, %rd3, %rd1719;
	ld.global.u32 	%r3440, [%rd1720];
	add.s32 	%r3441, %r3437, %r3440;
	st.global.u32 	[%rd6], %r3441;
	add.s32 	%r3442, %r3438, %r15;
	mad.lo.s32 	%r3443, %r3442, %r11, %r12;
	mul.wide.s32 	%rd1721, %r3443, 4;
	add.s64 	%rd1722, %rd3, %rd1721;
	ld.global.u32 	%r3444, [%rd1722];
	add.s32 	%r3445, %r3441, %r3444;
	st.global.u32 	[%rd6], %r3445;
	add.s32 	%r3446, %r3442, %r15;
	mad.lo.s32 	%r3447, %r3446, %r11, %r12;
	mul.wide.s32 	%rd1723, %r3447, 4;
	add.s64 	%rd1724, %rd3, %rd1723;
	ld.global.u32 	%r3448, [%rd1724];
	add.s32 	%r3449, %r3445, %r3448;
	st.global.u32 	[%rd6], %r3449;
	add.s32 	%r3450, %r3446, %r15;
	mad.lo.s32 	%r3451, %r3450, %r11, %r12;
	mul.wide.s32 	%rd1725, %r3451, 4;
	add.s64 	%rd1726, %rd3, %rd1725;
	ld.global.u32 	%r3452, [%rd1726];
	add.s32 	%r3453, %r3449, %r3452;
	st.global.u32 	[%rd6], %r3453;
	add.s32 	%r3454, %r3450, %r15;
	mad.lo.s32 	%r3455, %r3454, %r11, %r12;
	mul.wide.s32 	%rd1727, %r3455, 4;
	add.s64 	%rd1728, %rd3, %rd1727;
	ld.global.u32 	%r3456, [%rd1728];
	add.s32 	%r3457, %r3453, %r3456;
	st.global.u32 	[%rd6], %r3457;
	add.s32 	%r3458, %r3454, %r15;
	mad.lo.s32 	%r3459, %r3458, %r11, %r12;
	mul.wide.s32 	%rd1729, %r3459, 4;
	add.s64 	%rd1730, %rd3, %rd1729;
	ld.global.u32 	%r3460, [%rd1730];
	add.s32 	%r3461, %r3457, %r3460;
	st.global.u32 	[%rd6], %r3461;
	add.s32 	%r3462, %r3458, %r15;
	mad.lo.s32 	%r3463, %r3462, %r11, %r12;
	mul.wide.s32 	%rd1731, %r3463, 4;
	add.s64 	%rd1732, %rd3, %rd1731;
	ld.global.u32 	%r3464, [%rd1732];
	add.s32 	%r3465, %r3461, %r3464;
	st.global.u32 	[%rd6], %r3465;
	add.s32 	%r3466, %r3462, %r15;
	mad.lo.s32 	%r3467, %r3466, %r11, %r12;
	mul.wide.s32 	%rd1733, %r3467, 4;
	add.s64 	%rd1734, %rd3, %rd1733;
	ld.global.u32 	%r3468, [%rd1734];
	add.s32 	%r3469, %r3465, %r3468;
	st.global.u32 	[%rd6], %r3469;
	add.s32 	%r3470, %r3466, %r15;
	mad.lo.s32 	%r3471, %r3470, %r11, %r12;
	mul.wide.s32 	%rd1735, %r3471, 4;
	add.s64 	%rd1736, %rd3, %rd1735;
	ld.global.u32 	%r3472, [%rd1736];
	add.s32 	%r3473, %r3469, %r3472;
	st.global.u32 	[%rd6], %r3473;
	add.s32 	%r3474, %r3470, %r15;
	mad.lo.s32 	%r3475, %r3474, %r11, %r12;
	mul.wide.s32 	%rd1737, %r3475, 4;
	add.s64 	%rd1738, %rd3, %rd1737;
	ld.global.u32 	%r3476, [%rd1738];
	add.s32 	%r3477, %r3473, %r3476;
	st.global.u32 	[%rd6], %r3477;
	add.s32 	%r3478, %r3474, %r15;
	mad.lo.s32 	%r3479, %r3478, %r11, %r12;
	mul.wide.s32 	%rd1739, %r3479, 4;
	add.s64 	%rd1740, %rd3, %rd1739;
	ld.global.u32 	%r3480, [%rd1740];
	add.s32 	%r3481, %r3477, %r3480;
	st.global.u32 	[%rd6], %r3481;
	add.s32 	%r3482, %r3478, %r15;
	mad.lo.s32 	%r3483, %r3482, %r11, %r12;
	mul.wide.s32 	%rd1741, %r3483, 4;
	add.s64 	%rd1742, %rd3, %rd1741;
	ld.global.u32 	%r3484, [%rd1742];
	add.s32 	%r3485, %r3481, %r3484;
	st.global.u32 	[%rd6], %r3485;
	add.s32 	%r3486, %r3482, %r15;
	mad.lo.s32 	%r3487, %r3486, %r11, %r12;
	mul.wide.s32 	%rd1743, %r3487, 4;
	add.s64 	%rd1744, %rd3, %rd1743;
	ld.global.u32 	%r3488, [%rd1744];
	add.s32 	%r3489, %r3485, %r3488;
	st.global.u32 	[%rd6], %r3489;
	add.s32 	%r3490, %r3486, %r15;
	mad.lo.s32 	%r3491, %r3490, %r11, %r12;
	mul.wide.s32 	%rd1745, %r3491, 4;
	add.s64 	%rd1746, %rd3, %rd1745;
	ld.global.u32 	%r3492, [%rd1746];
	add.s32 	%r3493, %r3489, %r3492;
	st.global.u32 	[%rd6], %r3493;
	add.s32 	%r3494, %r3490, %r15;
	mad.lo.s32 	%r3495, %r3494, %r11, %r12;
	mul.wide.s32 	%rd1747, %r3495, 4;
	add.s64 	%rd1748, %rd3, %rd1747;
	ld.global.u32 	%r3496, [%rd1748];
	add.s32 	%r3497, %r3493, %r3496;
	st.global.u32 	[%rd6], %r3497;
	add.s32 	%r3498, %r3494, %r15;
	mad.lo.s32 	%r3499, %r3498, %r11, %r12;
	mul.wide.s32 	%rd1749, %r3499, 4;
	add.s64 	%rd1750, %rd3, %rd1749;
	ld.global.u32 	%r3500, [%rd1750];
	add.s32 	%r3501, %r3497, %r3500;
	st.global.u32 	[%rd6], %r3501;
	add.s32 	%r3502, %r3498, %r15;
	mad.lo.s32 	%r3503, %r3502, %r11, %r12;
	mul.wide.s32 	%rd1751, %r3503, 4;
	add.s64 	%rd1752, %rd3, %rd1751;
	ld.global.u32 	%r3504, [%rd1752];
	add.s32 	%r3505, %r3501, %r3504;
	st.global.u32 	[%rd6], %r3505;
	add.s32 	%r3506, %r3502, %r15;
	mad.lo.s32 	%r3507, %r3506, %r11, %r12;
	mul.wide.s32 	%rd1753, %r3507, 4;
	add.s64 	%rd1754, %rd3, %rd1753;
	ld.global.u32 	%r3508, [%rd1754];
	add.s32 	%r3509, %r3505, %r3508;
	st.global.u32 	[%rd6], %r3509;
	add.s32 	%r3510, %r3506, %r15;
	mad.lo.s32 	%r3511, %r3510, %r11, %r12;
	mul.wide.s32 	%rd1755, %r3511, 4;
	add.s64 	%rd1756, %rd3, %rd1755;
	ld.global.u32 	%r3512, [%rd1756];
	add.s32 	%r3513, %r3509, %r3512;
	st.global.u32 	[%rd6], %r3513;
	add.s32 	%r3514, %r3510, %r15;
	mad.lo.s32 	%r3515, %r3514, %r11, %r12;
	mul.wide.s32 	%rd1757, %r3515, 4;
	add.s64 	%rd1758, %rd3, %rd1757;
	ld.global.u32 	%r3516, [%rd1758];
	add.s32 	%r3517, %r3513, %r3516;
	st.global.u32 	[%rd6], %r3517;
	add.s32 	%r3518, %r3514, %r15;
	mad.lo.s32 	%r3519, %r3518, %r11, %r12;
	mul.wide.s32 	%rd1759, %r3519, 4;
	add.s64 	%rd1760, %rd3, %rd1759;
	ld.global.u32 	%r3520, [%rd1760];
	add.s32 	%r3521, %r3517, %r3520;
	st.global.u32 	[%rd6], %r3521;
	add.s32 	%r3522, %r3518, %r15;
	mad.lo.s32 	%r3523, %r3522, %r11, %r12;
	mul.wide.s32 	%rd1761, %r3523, 4;
	add.s64 	%rd1762, %rd3, %rd1761;
	ld.global.u32 	%r3524, [%rd1762];
	add.s32 	%r3525, %r3521, %r3524;
	st.global.u32 	[%rd6], %r3525;
	add.s32 	%r3526, %r3522, %r15;
	mad.lo.s32 	%r3527, %r3526, %r11, %r12;
	mul.wide.s32 	%rd1763, %r3527, 4;
	add.s64 	%rd1764, %rd3, %rd1763;
	ld.global.u32 	%r3528, [%rd1764];
	add.s32 	%r3529, %r3525, %r3528;
	st.global.u32 	[%rd6], %r3529;
	add.s32 	%r3530, %r3526, %r15;
	mad.lo.s32 	%r3531, %r3530, %r11, %r12;
	mul.wide.s32 	%rd1765, %r3531, 4;
	add.s64 	%rd1766, %rd3, %rd1765;
	ld.global.u32 	%r3532, [%rd1766];
	add.s32 	%r3533, %r3529, %r3532;
	st.global.u32 	[%rd6], %r3533;
	add.s32 	%r3534, %r3530, %r15;
	mad.lo.s32 	%r3535, %r3534, %r11, %r12;
	mul.wide.s32 	%rd1767, %r3535, 4;
	add.s64 	%rd1768, %rd3, %rd1767;
	ld.global.u32 	%r3536, [%rd1768];
	add.s32 	%r3537, %r3533, %r3536;
	st.global.u32 	[%rd6], %r3537;
	add.s32 	%r3538, %r3534, %r15;
	mad.lo.s32 	%r3539, %r3538, %r11, %r12;
	mul.wide.s32 	%rd1769, %r3539, 4;
	add.s64 	%rd1770, %rd3, %rd1769;
	ld.global.u32 	%r3540, [%rd1770];
	add.s32 	%r3541, %r3537, %r3540;
	st.global.u32 	[%rd6], %r3541;
	add.s32 	%r3542, %r3538, %r15;
	mad.lo.s32 	%r3543, %r3542, %r11, %r12;
	mul.wide.s32 	%rd1771, %r3543, 4;
	add.s64 	%rd1772, %rd3, %rd1771;
	ld.global.u32 	%r3544, [%rd1772];
	add.s32 	%r3545, %r3541, %r3544;
	st.global.u32 	[%rd6], %r3545;
	add.s32 	%r3546, %r3542, %r15;
	mad.lo.s32 	%r3547, %r3546, %r11, %r12;
	mul.wide.s32 	%rd1773, %r3547, 4;
	add.s64 	%rd1774, %rd3, %rd1773;
	ld.global.u32 	%r3548, [%rd1774];
	add.s32 	%r3549, %r3545, %r3548;
	st.global.u32 	[%rd6], %r3549;
	add.s32 	%r3550, %r3546, %r15;
	mad.lo.s32 	%r3551, %r3550, %r11, %r12;
	mul.wide.s32 	%rd1775, %r3551, 4;
	add.s64 	%rd1776, %rd3, %rd1775;
	ld.global.u32 	%r3552, [%rd1776];
	add.s32 	%r3553, %r3549, %r3552;
	st.global.u32 	[%rd6], %r3553;
	add.s32 	%r3554, %r3550, %r15;
	mad.lo.s32 	%r3555, %r3554, %r11, %r12;
	mul.wide.s32 	%rd1777, %r3555, 4;
	add.s64 	%rd1778, %rd3, %rd1777;
	ld.global.u32 	%r3556, [%rd1778];
	add.s32 	%r3557, %r3553, %r3556;
	st.global.u32 	[%rd6], %r3557;
	add.s32 	%r3558, %r3554, %r15;
	mad.lo.s32 	%r3559, %r3558, %r11, %r12;
	mul.wide.s32 	%rd1779, %r3559, 4;
	add.s64 	%rd1780, %rd3, %rd1779;
	ld.global.u32 	%r3560, [%rd1780];
	add.s32 	%r3561, %r3557, %r3560;
	st.global.u32 	[%rd6], %r3561;
	add.s32 	%r3562, %r3558, %r15;
	mad.lo.s32 	%r3563, %r3562, %r11, %r12;
	mul.wide.s32 	%rd1781, %r3563, 4;
	add.s64 	%rd1782, %rd3, %rd1781;
	ld.global.u32 	%r3564, [%rd1782];
	add.s32 	%r3565, %r3561, %r3564;
	st.global.u32 	[%rd6], %r3565;
	add.s32 	%r3566, %r3562, %r15;
	mad.lo.s32 	%r3567, %r3566, %r11, %r12;
	mul.wide.s32 	%rd1783, %r3567, 4;
	add.s64 	%rd1784, %rd3, %rd1783;
	ld.global.u32 	%r3568, [%rd1784];
	add.s32 	%r3569, %r3565, %r3568;
	st.global.u32 	[%rd6], %r3569;
	add.s32 	%r3570, %r3566, %r15;
	mad.lo.s32 	%r3571, %r3570, %r11, %r12;
	mul.wide.s32 	%rd1785, %r3571, 4;
	add.s64 	%rd1786, %rd3, %rd1785;
	ld.global.u32 	%r3572, [%rd1786];
	add.s32 	%r3573, %r3569, %r3572;
	st.global.u32 	[%rd6], %r3573;
	add.s32 	%r3574, %r3570, %r15;
	mad.lo.s32 	%r3575, %r3574, %r11, %r12;
	mul.wide.s32 	%rd1787, %r3575, 4;
	add.s64 	%rd1788, %rd3, %rd1787;
	ld.global.u32 	%r3576, [%rd1788];
	add.s32 	%r3577, %r3573, %r3576;
	st.global.u32 	[%rd6], %r3577;
	add.s32 	%r3578, %r3574, %r15;
	mad.lo.s32 	%r3579, %r3578, %r11, %r12;
	mul.wide.s32 	%rd1789, %r3579, 4;
	add.s64 	%rd1790, %rd3, %rd1789;
	ld.global.u32 	%r3580, [%rd1790];
	add.s32 	%r3581, %r3577, %r3580;
	st.global.u32 	[%rd6], %r3581;
	add.s32 	%r3582, %r3578, %r15;
	mad.lo.s32 	%r3583, %r3582, %r11, %r12;
	mul.wide.s32 	%rd1791, %r3583, 4;
	add.s64 	%rd1792, %rd3, %rd1791;
	ld.global.u32 	%r3584, [%rd1792];
	add.s32 	%r3585, %r3581, %r3584;
	st.global.u32 	[%rd6], %r3585;
	add.s32 	%r3586, %r3582, %r15;
	mad.lo.s32 	%r3587, %r3586, %r11, %r12;
	mul.wide.s32 	%rd1793, %r3587, 4;
	add.s64 	%rd1794, %rd3, %rd1793;
	ld.global.u32 	%r3588, [%rd1794];
	add.s32 	%r3589, %r3585, %r3588;
	st.global.u32 	[%rd6], %r3589;
	add.s32 	%r3590, %r3586, %r15;
	mad.lo.s32 	%r3591, %r3590, %r11, %r12;
	mul.wide.s32 	%rd1795, %r3591, 4;
	add.s64 	%rd1796, %rd3, %rd1795;
	ld.global.u32 	%r3592, [%rd1796];
	add.s32 	%r3593, %r3589, %r3592;
	st.global.u32 	[%rd6], %r3593;
	add.s32 	%r3594, %r3590, %r15;
	mad.lo.s32 	%r3595, %r3594, %r11, %r12;
	mul.wide.s32 	%rd1797, %r3595, 4;
	add.s64 	%rd1798, %rd3, %rd1797;
	ld.global.u32 	%r3596, [%rd1798];
	add.s32 	%r3597, %r3593, %r3596;
	st.global.u32 	[%rd6], %r3597;
	add.s32 	%r3598, %r3594, %r15;
	mad.lo.s32 	%r3599, %r3598, %r11, %r12;
	mul.wide.s32 	%rd1799, %r3599, 4;
	add.s64 	%rd1800, %rd3, %rd1799;
	ld.global.u32 	%r3600, [%rd1800];
	add.s32 	%r3601, %r3597, %r3600;
	st.global.u32 	[%rd6], %r3601;
	add.s32 	%r3602, %r3598, %r15;
	mad.lo.s32 	%r3603, %r3602, %r11, %r12;
	mul.wide.s32 	%rd1801, %r3603, 4;
	add.s64 	%rd1802, %rd3, %rd1801;
	ld.global.u32 	%r3604, [%rd1802];
	add.s32 	%r3605, %r3601, %r3604;
	st.global.u32 	[%rd6], %r3605;
	add.s32 	%r3606, %r3602, %r15;
	mad.lo.s32 	%r3607, %r3606, %r11, %r12;
	mul.wide.s32 	%rd1803, %r3607, 4;
	add.s64 	%rd1804, %rd3, %rd1803;
	ld.global.u32 	%r3608, [%rd1804];
	add.s32 	%r3609, %r3605, %r3608;
	st.global.u32 	[%rd6], %r3609;
	add.s32 	%r3610, %r3606, %r15;
	mad.lo.s32 	%r3611, %r3610, %r11, %r12;
	mul.wide.s32 	%rd1805, %r3611, 4;
	add.s64 	%rd1806, %rd3, %rd1805;
	ld.global.u32 	%r3612, [%rd1806];
	add.s32 	%r3613, %r3609, %r3612;
	st.global.u32 	[%rd6], %r3613;
	add.s32 	%r3614, %r3610, %r15;
	mad.lo.s32 	%r3615, %r3614, %r11, %r12;
	mul.wide.s32 	%rd1807, %r3615, 4;
	add.s64 	%rd1808, %rd3, %rd1807;
	ld.global.u32 	%r3616, [%rd1808];
	add.s32 	%r3617, %r3613, %r3616;
	st.global.u32 	[%rd6], %r3617;
	add.s32 	%r3618, %r3614, %r15;
	mad.lo.s32 	%r3619, %r3618, %r11, %r12;
	mul.wide.s32 	%rd1809, %r3619, 4;
	add.s64 	%rd1810, %rd3, %rd1809;
	ld.global.u32 	%r3620, [%rd1810];
	add.s32 	%r3621, %r3617, %r3620;
	st.global.u32 	[%rd6], %r3621;
	add.s32 	%r3622, %r3618, %r15;
	mad.lo.s32 	%r3623, %r3622, %r11, %r12;
	mul.wide.s32 	%rd1811, %r3623, 4;
	add.s64 	%rd1812, %rd3, %rd1811;
	ld.global.u32 	%r3624, [%rd1812];
	add.s32 	%r3625, %r3621, %r3624;
	st.global.u32 	[%rd6], %r3625;
	add.s32 	%r3626, %r3622, %r15;
	mad.lo.s32 	%r3627, %r3626, %r11, %r12;
	mul.wide.s32 	%rd1813, %r3627, 4;
	add.s64 	%rd1814, %rd3, %rd1813;
	ld.global.u32 	%r3628, [%rd1814];
	add.s32 	%r3629, %r3625, %r3628;
	st.global.u32 	[%rd6], %r3629;
	add.s32 	%r3630, %r3626, %r15;
	mad.lo.s32 	%r3631, %r3630, %r11, %r12;
	mul.wide.s32 	%rd1815, %r3631, 4;
	add.s64 	%rd1816, %rd3, %rd1815;
	ld.global.u32 	%r3632, [%rd1816];
	add.s32 	%r3633, %r3629, %r3632;
	st.global.u32 	[%rd6], %r3633;
	add.s32 	%r3634, %r16, 22;
	mad.lo.s32 	%r3635, %r3634, %r11, %r12;
	mul.wide.s32 	%rd1817, %r3635, 4;
	add.s64 	%rd1818, %rd3, %rd1817;
	ld.global.u32 	%r3636, [%rd1818];
	add.s32 	%r3637, %r3633, %r3636;
	st.global.u32 	[%rd6], %r3637;
	add.s32 	%r3638, %r3634, %r15;
	mad.lo.s32 	%r3639, %r3638, %r11, %r12;
	mul.wide.s32 	%rd1819, %r3639, 4;
	add.s64 	%rd1820, %rd3, %rd1819;
	ld.global.u32 	%r3640, [%rd1820];
	add.s32 	%r3641, %r3637, %r3640;
	st.global.u32 	[%rd6], %r3641;
	add.s32 	%r3642, %r3638, %r15;
	mad.lo.s32 	%r3643, %r3642, %r11, %r12;
	mul.wide.s32 	%rd1821, %r3643, 4;
	add.s64 	%rd1822, %rd3, %rd1821;
	ld.global.u32 	%r3644, [%rd1822];
	add.s32 	%r3645, %r3641, %r3644;
	st.global.u32 	[%rd6], %r3645;
	add.s32 	%r3646, %r3642, %r15;
	mad.lo.s32 	%r3647, %r3646, %r11, %r12;
	mul.wide.s32 	%rd1823, %r3647, 4;
	add.s64 	%rd1824, %rd3, %rd1823;
	ld.global.u32 	%r3648, [%rd1824];
	add.s32 	%r3649, %r3645, %r3648;
	st.global.u32 	[%rd6], %r3649;
	add.s32 	%r3650, %r3646, %r15;
	mad.lo.s32 	%r3651, %r3650, %r11, %r12;
	mul.wide.s32 	%rd1825, %r3651, 4;
	add.s64 	%rd1826, %rd3, %rd1825;
	ld.global.u32 	%r3652, [%rd1826];
	add.s32 	%r3653, %r3649, %r3652;
	st.global.u32 	[%rd6], %r3653;
	add.s32 	%r3654, %r3650, %r15;
	mad.lo.s32 	%r3655, %r3654, %r11, %r12;
	mul.wide.s32 	%rd1827, %r3655, 4;
	add.s64 	%rd1828, %rd3, %rd1827;
	ld.global.u32 	%r3656, [%rd1828];
	add.s32 	%r3657, %r3653, %r3656;
	st.global.u32 	[%rd6], %r3657;
	add.s32 	%r3658, %r3654, %r15;
	mad.lo.s32 	%r3659, %r3658, %r11, %r12;
	mul.wide.s32 	%rd1829, %r3659, 4;
	add.s64 	%rd1830, %rd3, %rd1829;
	ld.global.u32 	%r3660, [%rd1830];
	add.s32 	%r3661, %r3657, %r3660;
	st.global.u32 	[%rd6], %r3661;
	add.s32 	%r3662, %r3658, %r15;
	mad.lo.s32 	%r3663, %r3662, %r11, %r12;
	mul.wide.s32 	%rd1831, %r3663, 4;
	add.s64 	%rd1832, %rd3, %rd1831;
	ld.global.u32 	%r3664, [%rd1832];
	add.s32 	%r3665, %r3661, %r3664;
	st.global.u32 	[%rd6], %r3665;
	add.s32 	%r3666, %r3662, %r15;
	mad.lo.s32 	%r3667, %r3666, %r11, %r12;
	mul.wide.s32 	%rd1833, %r3667, 4;
	add.s64 	%rd1834, %rd3, %rd1833;
	ld.global.u32 	%r3668, [%rd1834];
	add.s32 	%r3669, %r3665, %r3668;
	st.global.u32 	[%rd6], %r3669;
	add.s32 	%r3670, %r3666, %r15;
	mad.lo.s32 	%r3671, %r3670, %r11, %r12;
	mul.wide.s32 	%rd1835, %r3671, 4;
	add.s64 	%rd1836, %rd3, %rd1835;
	ld.global.u32 	%r3672, [%rd1836];
	add.s32 	%r3673, %r3669, %r3672;
	st.global.u32 	[%rd6], %r3673;
	add.s32 	%r3674, %r3670, %r15;
	mad.lo.s32 	%r3675, %r3674, %r11, %r12;
	mul.wide.s32 	%rd1837, %r3675, 4;
	add.s64 	%rd1838, %rd3, %rd1837;
	ld.global.u32 	%r3676, [%rd1838];
	add.s32 	%r3677, %r3673, %r3676;
	st.global.u32 	[%rd6], %r3677;
	add.s32 	%r3678, %r3674, %r15;
	mad.lo.s32 	%r3679, %r3678, %r11, %r12;
	mul.wide.s32 	%rd1839, %r3679, 4;
	add.s64 	%rd1840, %rd3, %rd1839;
	ld.global.u32 	%r3680, [%rd1840];
	add.s32 	%r3681, %r3677, %r3680;
	st.global.u32 	[%rd6], %r3681;
	add.s32 	%r3682, %r3678, %r15;
	mad.lo.s32 	%r3683, %r3682, %r11, %r12;
	mul.wide.s32 	%rd1841, %r3683, 4;
	add.s64 	%rd1842, %rd3, %rd1841;
	ld.global.u32 	%r3684, [%rd1842];
	add.s32 	%r3685, %r3681, %r3684;
	st.global.u32 	[%rd6], %r3685;
	add.s32 	%r3686, %r3682, %r15;
	mad.lo.s32 	%r3687, %r3686, %r11, %r12;
	mul.wide.s32 	%rd1843, %r3687, 4;
	add.s64 	%rd1844, %rd3, %rd1843;
	ld.global.u32 	%r3688, [%rd1844];
	add.s32 	%r3689, %r3685, %r3688;
	st.global.u32 	[%rd6], %r3689;
	add.s32 	%r3690, %r3686, %r15;
	mad.lo.s32 	%r3691, %r3690, %r11, %r12;
	mul.wide.s32 	%rd1845, %r3691, 4;
	add.s64 	%rd1846, %rd3, %rd1845;
	ld.global.u32 	%r3692, [%rd1846];
	add.s32 	%r3693, %r3689, %r3692;
	st.global.u32 	[%rd6], %r3693;
	add.s32 	%r3694, %r3690, %r15;
	mad.lo.s32 	%r3695, %r3694, %r11, %r12;
	mul.wide.s32 	%rd1847, %r3695, 4;
	add.s64 	%rd1848, %rd3, %rd1847;
	ld.global.u32 	%r3696, [%rd1848];
	add.s32 	%r3697, %r3693, %r3696;
	st.global.u32 	[%rd6], %r3697;
	add.s32 	%r3698, %r3694, %r15;
	mad.lo.s32 	%r3699, %r3698, %r11, %r12;
	mul.wide.s32 	%rd1849, %r3699, 4;
	add.s64 	%rd1850, %rd3, %rd1849;
	ld.global.u32 	%r3700, [%rd1850];
	add.s32 	%r3701, %r3697, %r3700;
	st.global.u32 	[%rd6], %r3701;
	add.s32 	%r3702, %r3698, %r15;
	mad.lo.s32 	%r3703, %r3702, %r11, %r12;
	mul.wide.s32 	%rd1851, %r3703, 4;
	add.s64 	%rd1852, %rd3, %rd1851;
	ld.global.u32 	%r3704, [%rd1852];
	add.s32 	%r3705, %r3701, %r3704;
	st.global.u32 	[%rd6], %r3705;
	add.s32 	%r3706, %r3702, %r15;
	mad.lo.s32 	%r3707, %r3706, %r11, %r12;
	mul.wide.s32 	%rd1853, %r3707, 4;
	add.s64 	%rd1854, %rd3, %rd1853;
	ld.global.u32 	%r3708, [%rd1854];
	add.s32 	%r3709, %r3705, %r3708;
	st.global.u32 	[%rd6], %r3709;
	add.s32 	%r3710, %r3706, %r15;
	mad.lo.s32 	%r3711, %r3710, %r11, %r12;
	mul.wide.s32 	%rd1855, %r3711, 4;
	add.s64 	%rd1856, %rd3, %rd1855;
	ld.global.u32 	%r3712, [%rd1856];
	add.s32 	%r3713, %r3709, %r3712;
	st.global.u32 	[%rd6], %r3713;
	add.s32 	%r3714, %r3710, %r15;
	mad.lo.s32 	%r3715, %r3714, %r11, %r12;
	mul.wide.s32 	%rd1857, %r3715, 4;
	add.s64 	%rd1858, %rd3, %rd1857;
	ld.global.u32 	%r3716, [%rd1858];
	add.s32 	%r3717, %r3713, %r3716;
	st.global.u32 	[%rd6], %r3717;
	add.s32 	%r3718, %r3714, %r15;
	mad.lo.s32 	%r3719, %r3718, %r11, %r12;
	mul.wide.s32 	%rd1859, %r3719, 4;
	add.s64 	%rd1860, %rd3, %rd1859;
	ld.global.u32 	%r3720, [%rd1860];
	add.s32 	%r3721, %r3717, %r3720;
	st.global.u32 	[%rd6], %r3721;
	add.s32 	%r3722, %r3718, %r15;
	mad.lo.s32 	%r3723, %r3722, %r11, %r12;
	mul.wide.s32 	%rd1861, %r3723, 4;
	add.s64 	%rd1862, %rd3, %rd1861;
	ld.global.u32 	%r3724, [%rd1862];
	add.s32 	%r3725, %r3721, %r3724;
	st.global.u32 	[%rd6], %r3725;
	add.s32 	%r3726, %r3722, %r15;
	mad.lo.s32 	%r3727, %r3726, %r11, %r12;
	mul.wide.s32 	%rd1863, %r3727, 4;
	add.s64 	%rd1864, %rd3, %rd1863;
	ld.global.u32 	%r3728, [%rd1864];
	add.s32 	%r3729, %r3725, %r3728;
	st.global.u32 	[%rd6], %r3729;
	add.s32 	%r3730, %r3726, %r15;
	mad.lo.s32 	%r3731, %r3730, %r11, %r12;
	mul.wide.s32 	%rd1865, %r3731, 4;
	add.s64 	%rd1866, %rd3, %rd1865;
	ld.global.u32 	%r3732, [%rd1866];
	add.s32 	%r3733, %r3729, %r3732;
	st.global.u32 	[%rd6], %r3733;
	add.s32 	%r3734, %r3730, %r15;
	mad.lo.s32 	%r3735, %r3734, %r11, %r12;
	mul.wide.s32 	%rd1867, %r3735, 4;
	add.s64 	%rd1868, %rd3, %rd1867;
	ld.global.u32 	%r3736, [%rd1868];
	add.s32 	%r3737, %r3733, %r3736;
	st.global.u32 	[%rd6], %r3737;
	add.s32 	%r3738, %r3734, %r15;
	mad.lo.s32 	%r3739, %r3738, %r11, %r12;
	mul.wide.s32 	%rd1869, %r3739, 4;
	add.s64 	%rd1870, %rd3, %rd1869;
	ld.global.u32 	%r3740, [%rd1870];
	add.s32 	%r3741, %r3737, %r3740;
	st.global.u32 	[%rd6], %r3741;
	add.s32 	%r3742, %r3738, %r15;
	mad.lo.s32 	%r3743, %r3742, %r11, %r12;
	mul.wide.s32 	%rd1871, %r3743, 4;
	add.s64 	%rd1872, %rd3, %rd1871;
	ld.global.u32 	%r3744, [%rd1872];
	add.s32 	%r3745, %r3741, %r3744;
	st.global.u32 	[%rd6], %r3745;
	add.s32 	%r3746, %r3742, %r15;
	mad.lo.s32 	%r3747, %r3746, %r11, %r12;
	mul.wide.s32 	%rd1873, %r3747, 4;
	add.s64 	%rd1874, %rd3, %rd1873;
	ld.global.u32 	%r3748, [%rd1874];
	add.s32 	%r3749, %r3745, %r3748;
	st.global.u32 	[%rd6], %r3749;
	add.s32 	%r3750, %r3746, %r15;
	mad.lo.s32 	%r3751, %r3750, %r11, %r12;
	mul.wide.s32 	%rd1875, %r3751, 4;
	add.s64 	%rd1876, %rd3, %rd1875;
	ld.global.u32 	%r3752, [%rd1876];
	add.s32 	%r3753, %r3749, %r3752;
	st.global.u32 	[%rd6], %r3753;
	add.s32 	%r3754, %r3750, %r15;
	mad.lo.s32 	%r3755, %r3754, %r11, %r12;
	mul.wide.s32 	%rd1877, %r3755, 4;
	add.s64 	%rd1878, %rd3, %rd1877;
	ld.global.u32 	%r3756, [%rd1878];
	add.s32 	%r3757, %r3753, %r3756;
	st.global.u32 	[%rd6], %r3757;
	add.s32 	%r3758, %r3754, %r15;
	mad.lo.s32 	%r3759, %r3758, %r11, %r12;
	mul.wide.s32 	%rd1879, %r3759, 4;
	add.s64 	%rd1880, %rd3, %rd1879;
	ld.global.u32 	%r3760, [%rd1880];
	add.s32 	%r3761, %r3757, %r3760;
	st.global.u32 	[%rd6], %r3761;
	add.s32 	%r3762, %r3758, %r15;
	mad.lo.s32 	%r3763, %r3762, %r11, %r12;
	mul.wide.s32 	%rd1881, %r3763, 4;
	add.s64 	%rd1882, %rd3, %rd1881;
	ld.global.u32 	%r3764, [%rd1882];
	add.s32 	%r3765, %r3761, %r3764;
	st.global.u32 	[%rd6], %r3765;
	add.s32 	%r3766, %r3762, %r15;
	mad.lo.s32 	%r3767, %r3766, %r11, %r12;
	mul.wide.s32 	%rd1883, %r3767, 4;
	add.s64 	%rd1884, %rd3, %rd1883;
	ld.global.u32 	%r3768, [%rd1884];
	add.s32 	%r3769, %r3765, %r3768;
	st.global.u32 	[%rd6], %r3769;
	add.s32 	%r3770, %r3766, %r15;
	mad.lo.s32 	%r3771, %r3770, %r11, %r12;
	mul.wide.s32 	%rd1885, %r3771, 4;
	add.s64 	%rd1886, %rd3, %rd1885;
	ld.global.u32 	%r3772, [%rd1886];
	add.s32 	%r3773, %r3769, %r3772;
	st.global.u32 	[%rd6], %r3773;
	add.s32 	%r3774, %r3770, %r15;
	mad.lo.s32 	%r3775, %r3774, %r11, %r12;
	mul.wide.s32 	%rd1887, %r3775, 4;
	add.s64 	%rd1888, %rd3, %rd1887;
	ld.global.u32 	%r3776, [%rd1888];
	add.s32 	%r3777, %r3773, %r3776;
	st.global.u32 	[%rd6], %r3777;
	add.s32 	%r3778, %r3774, %r15;
	mad.lo.s32 	%r3779, %r3778, %r11, %r12;
	mul.wide.s32 	%rd1889, %r3779, 4;
	add.s64 	%rd1890, %rd3, %rd1889;
	ld.global.u32 	%r3780, [%rd1890];
	add.s32 	%r3781, %r3777, %r3780;
	st.global.u32 	[%rd6], %r3781;
	add.s32 	%r3782, %r3778, %r15;
	mad.lo.s32 	%r3783, %r3782, %r11, %r12;
	mul.wide.s32 	%rd1891, %r3783, 4;
	add.s64 	%rd1892, %rd3, %rd1891;
	ld.global.u32 	%r3784, [%rd1892];
	add.s32 	%r3785, %r3781, %r3784;
	st.global.u32 	[%rd6], %r3785;
	add.s32 	%r3786, %r3782, %r15;
	mad.lo.s32 	%r3787, %r3786, %r11, %r12;
	mul.wide.s32 	%rd1893, %r3787, 4;
	add.s64 	%rd1894, %rd3, %rd1893;
	ld.global.u32 	%r3788, [%rd1894];
	add.s32 	%r3789, %r3785, %r3788;
	st.global.u32 	[%rd6], %r3789;
	add.s32 	%r3790, %r3786, %r15;
	mad.lo.s32 	%r3791, %r3790, %r11, %r12;
	mul.wide.s32 	%rd1895, %r3791, 4;
	add.s64 	%rd1896, %rd3, %rd1895;
	ld.global.u32 	%r3792, [%rd1896];
	add.s32 	%r3793, %r3789, %r3792;
	st.global.u32 	[%rd6], %r3793;
	add.s32 	%r3794, %r3790, %r15;
	mad.lo.s32 	%r3795, %r3794, %r11, %r12;
	mul.wide.s32 	%rd1897, %r3795, 4;
	add.s64 	%rd1898, %rd3, %rd1897;
	ld.global.u32 	%r3796, [%rd1898];
	add.s32 	%r3797, %r3793, %r3796;
	st.global.u32 	[%rd6], %r3797;
	add.s32 	%r3798, %r3794, %r15;
	mad.lo.s32 	%r3799, %r3798, %r11, %r12;
	mul.wide.s32 	%rd1899, %r3799, 4;
	add.s64 	%rd1900, %rd3, %rd1899;
	ld.global.u32 	%r3800, [%rd1900];
	add.s32 	%r3801, %r3797, %r3800;
	st.global.u32 	[%rd6], %r3801;
	add.s32 	%r3802, %r3798, %r15;
	mad.lo.s32 	%r3803, %r3802, %r11, %r12;
	mul.wide.s32 	%rd1901, %r3803, 4;
	add.s64 	%rd1902, %rd3, %rd1901;
	ld.global.u32 	%r3804, [%rd1902];
	add.s32 	%r3805, %r3801, %r3804;
	st.global.u32 	[%rd6], %r3805;
	add.s32 	%r3806, %r3802, %r15;
	mad.lo.s32 	%r3807, %r3806, %r11, %r12;
	mul.wide.s32 	%rd1903, %r3807, 4;
	add.s64 	%rd1904, %rd3, %rd1903;
	ld.global.u32 	%r3808, [%rd1904];
	add.s32 	%r3809, %r3805, %r3808;
	st.global.u32 	[%rd6], %r3809;
	add.s32 	%r3810, %r3806, %r15;
	mad.lo.s32 	%r3811, %r3810, %r11, %r12;
	mul.wide.s32 	%rd1905, %r3811, 4;
	add.s64 	%rd1906, %rd3, %rd1905;
	ld.global.u32 	%r3812, [%rd1906];
	add.s32 	%r3813, %r3809, %r3812;
	st.global.u32 	[%rd6], %r3813;
	add.s32 	%r3814, %r3810, %r15;
	mad.lo.s32 	%r3815, %r3814, %r11, %r12;
	mul.wide.s32 	%rd1907, %r3815, 4;
	add.s64 	%rd1908, %rd3, %rd1907;
	ld.global.u32 	%r3816, [%rd1908];
	add.s32 	%r3817, %r3813, %r3816;
	st.global.u32 	[%rd6], %r3817;
	add.s32 	%r3818, %r3814, %r15;
	mad.lo.s32 	%r3819, %r3818, %r11, %r12;
	mul.wide.s32 	%rd1909, %r3819, 4;
	add.s64 	%rd1910, %rd3, %rd1909;
	ld.global.u32 	%r3820, [%rd1910];
	add.s32 	%r3821, %r3817, %r3820;
	st.global.u32 	[%rd6], %r3821;
	add.s32 	%r3822, %r3818, %r15;
	mad.lo.s32 	%r3823, %r3822, %r11, %r12;
	mul.wide.s32 	%rd1911, %r3823, 4;
	add.s64 	%rd1912, %rd3, %rd1911;
	ld.global.u32 	%r3824, [%rd1912];
	add.s32 	%r3825, %r3821, %r3824;
	st.global.u32 	[%rd6], %r3825;
	add.s32 	%r3826, %r3822, %r15;
	mad.lo.s32 	%r3827, %r3826, %r11, %r12;
	mul.wide.s32 	%rd1913, %r3827, 4;
	add.s64 	%rd1914, %rd3, %rd1913;
	ld.global.u32 	%r3828, [%rd1914];
	add.s32 	%r3829, %r3825, %r3828;
	st.global.u32 	[%rd6], %r3829;
	add.s32 	%r3830, %r3826, %r15;
	mad.lo.s32 	%r3831, %r3830, %r11, %r12;
	mul.wide.s32 	%rd1915, %r3831, 4;
	add.s64 	%rd1916, %rd3, %rd1915;
	ld.global.u32 	%r3832, [%rd1916];
	add.s32 	%r3833, %r3829, %r3832;
	st.global.u32 	[%rd6], %r3833;
	add.s32 	%r3834, %r3830, %r15;
	mad.lo.s32 	%r3835, %r3834, %r11, %r12;
	mul.wide.s32 	%rd1917, %r3835, 4;
	add.s64 	%rd1918, %rd3, %rd1917;
	ld.global.u32 	%r3836, [%rd1918];
	add.s32 	%r3837, %r3833, %r3836;
	st.global.u32 	[%rd6], %r3837;
	add.s32 	%r3838, %r16, 23;
	mad.lo.s32 	%r3839, %r3838, %r11, %r12;
	mul.wide.s32 	%rd1919, %r3839, 4;
	add.s64 	%rd1920, %rd3, %rd1919;
	ld.global.u32 	%r3840, [%rd1920];
	add.s32 	%r3841, %r3837, %r3840;
	st.global.u32 	[%rd6], %r3841;
	add.s32 	%r3842, %r3838, %r15;
	mad.lo.s32 	%r3843, %r3842, %r11, %r12;
	mul.wide.s32 	%rd1921, %r3843, 4;
	add.s64 	%rd1922, %rd3, %rd1921;
	ld.global.u32 	%r3844, [%rd1922];
	add.s32 	%r3845, %r3841, %r3844;
	st.global.u32 	[%rd6], %r3845;
	add.s32 	%r3846, %r3842, %r15;
	mad.lo.s32 	%r3847, %r3846, %r11, %r12;
	mul.wide.s32 	%rd1923, %r3847, 4;
	add.s64 	%rd1924, %rd3, %rd1923;
	ld.global.u32 	%r3848, [%rd1924];
	add.s32 	%r3849, %r3845, %r3848;
	st.global.u32 	[%rd6], %r3849;
	add.s32 	%r3850, %r3846, %r15;
	mad.lo.s32 	%r3851, %r3850, %r11, %r12;
	mul.wide.s32 	%rd1925, %r3851, 4;
	add.s64 	%rd1926, %rd3, %rd1925;
	ld.global.u32 	%r3852, [%rd1926];
	add.s32 	%r3853, %r3849, %r3852;
	st.global.u32 	[%rd6], %r3853;
	add.s32 	%r3854, %r3850, %r15;
	mad.lo.s32 	%r3855, %r3854, %r11, %r12;
	mul.wide.s32 	%rd1927, %r3855, 4;
	add.s64 	%rd1928, %rd3, %rd1927;
	ld.global.u32 	%r3856, [%rd1928];
	add.s32 	%r3857, %r3853, %r3856;
	st.global.u32 	[%rd6], %r3857;
	add.s32 	%r3858, %r3854, %r15;
	mad.lo.s32 	%r3859, %r3858, %r11, %r12;
	mul.wide.s32 	%rd1929, %r3859, 4;
	add.s64 	%rd1930, %rd3, %rd1929;
	ld.global.u32 	%r3860, [%rd1930];
	add.s32 	%r3861, %r3857, %r3860;
	st.global.u32 	[%rd6], %r3861;
	add.s32 	%r3862, %r3858, %r15;
	mad.lo.s32 	%r3863, %r3862, %r11, %r12;
	mul.wide.s32 	%rd1931, %r3863, 4;
	add.s64 	%rd1932, %rd3, %rd1931;
	ld.global.u32 	%r3864, [%rd1932];
	add.s32 	%r3865, %r3861, %r3864;
	st.global.u32 	[%rd6], %r3865;
	add.s32 	%r3866, %r3862, %r15;
	mad.lo.s32 	%r3867, %r3866, %r11, %r12;
	mul.wide.s32 	%rd1933, %r3867, 4;
	add.s64 	%rd1934, %rd3, %rd1933;
	ld.global.u32 	%r3868, [%rd1934];
	add.s32 	%r3869, %r3865, %r3868;
	st.global.u32 	[%rd6], %r3869;
	add.s32 	%r3870, %r3866, %r15;
	mad.lo.s32 	%r3871, %r3870, %r11, %r12;
	mul.wide.s32 	%rd1935, %r3871, 4;
	add.s64 	%rd1936, %rd3, %rd1935;
	ld.global.u32 	%r3872, [%rd1936];
	add.s32 	%r3873, %r3869, %r3872;
	st.global.u32 	[%rd6], %r3873;
	add.s32 	%r3874, %r3870, %r15;
	mad.lo.s32 	%r3875, %r3874, %r11, %r12;
	mul.wide.s32 	%rd1937, %r3875, 4;
	add.s64 	%rd1938, %rd3, %rd1937;
	ld.global.u32 	%r3876, [%rd1938];
	add.s32 	%r3877, %r3873, %r3876;
	st.global.u32 	[%rd6], %r3877;
	add.s32 	%r3878, %r3874, %r15;
	mad.lo.s32 	%r3879, %r3878, %r11, %r12;
	mul.wide.s32 	%rd1939, %r3879, 4;
	add.s64 	%rd1940, %rd3, %rd1939;
	ld.global.u32 	%r3880, [%rd1940];
	add.s32 	%r3881, %r3877, %r3880;
	st.global.u32 	[%rd6], %r3881;
	add.s32 	%r3882, %r3878, %r15;
	mad.lo.s32 	%r3883, %r3882, %r11, %r12;
	mul.wide.s32 	%rd1941, %r3883, 4;
	add.s64 	%rd1942, %rd3, %rd1941;
	ld.global.u32 	%r3884, [%rd1942];
	add.s32 	%r3885, %r3881, %r3884;
	st.global.u32 	[%rd6], %r3885;
	add.s32 	%r3886, %r3882, %r15;
	mad.lo.s32 	%r3887, %r3886, %r11, %r12;
	mul.wide.s32 	%rd1943, %r3887, 4;
	add.s64 	%rd1944, %rd3, %rd1943;
	ld.global.u32 	%r3888, [%rd1944];
	add.s32 	%r3889, %r3885, %r3888;
	st.global.u32 	[%rd6], %r3889;
	add.s32 	%r3890, %r3886, %r15;
	mad.lo.s32 	%r3891, %r3890, %r11, %r12;
	mul.wide.s32 	%rd1945, %r3891, 4;
	add.s64 	%rd1946, %rd3, %rd1945;
	ld.global.u32 	%r3892, [%rd1946];
	add.s32 	%r3893, %r3889, %r3892;
	st.global.u32 	[%rd6], %r3893;
	add.s32 	%r3894, %r3890, %r15;
	mad.lo.s32 	%r3895, %r3894, %r11, %r12;
	mul.wide.s32 	%rd1947, %r3895, 4;
	add.s64 	%rd1948, %rd3, %rd1947;
	ld.global.u32 	%r3896, [%rd1948];
	add.s32 	%r3897, %r3893, %r3896;
	st.global.u32 	[%rd6], %r3897;
	add.s32 	%r3898, %r3894, %r15;
	mad.lo.s32 	%r3899, %r3898, %r11, %r12;
	mul.wide.s32 	%rd1949, %r3899, 4;
	add.s64 	%rd1950, %rd3, %rd1949;
	ld.global.u32 	%r3900, [%rd1950];
	add.s32 	%r3901, %r3897, %r3900;
	st.global.u32 	[%rd6], %r3901;
	add.s32 	%r3902, %r3898, %r15;
	mad.lo.s32 	%r3903, %r3902, %r11, %r12;
	mul.wide.s32 	%rd1951, %r3903, 4;
	add.s64 	%rd1952, %rd3, %rd1951;
	ld.global.u32 	%r3904, [%rd1952];
	add.s32 	%r3905, %r3901, %r3904;
	st.global.u32 	[%rd6], %r3905;
	add.s32 	%r3906, %r3902, %r15;
	mad.lo.s32 	%r3907, %r3906, %r11, %r12;
	mul.wide.s32 	%rd1953, %r3907, 4;
	add.s64 	%rd1954, %rd3, %rd1953;
	ld.global.u32 	%r3908, [%rd1954];
	add.s32 	%r3909, %r3905, %r3908;
	st.global.u32 	[%rd6], %r3909;
	add.s32 	%r3910, %r3906, %r15;
	mad.lo.s32 	%r3911, %r3910, %r11, %r12;
	mul.wide.s32 	%rd1955, %r3911, 4;
	add.s64 	%rd1956, %rd3, %rd1955;
	ld.global.u32 	%r3912, [%rd1956];
	add.s32 	%r3913, %r3909, %r3912;
	st.global.u32 	[%rd6], %r3913;
	add.s32 	%r3914, %r3910, %r15;
	mad.lo.s32 	%r3915, %r3914, %r11, %r12;
	mul.wide.s32 	%rd1957, %r3915, 4;
	add.s64 	%rd1958, %rd3, %rd1957;
	ld.global.u32 	%r3916, [%rd1958];
	add.s32 	%r3917, %r3913, %r3916;
	st.global.u32 	[%rd6], %r3917;
	add.s32 	%r3918, %r3914, %r15;
	mad.lo.s32 	%r3919, %r3918, %r11, %r12;
	mul.wide.s32 	%rd1959, %r3919, 4;
	add.s64 	%rd1960, %rd3, %rd1959;
	ld.global.u32 	%r3920, [%rd1960];
	add.s32 	%r3921, %r3917, %r3920;
	st.global.u32 	[%rd6], %r3921;
	add.s32 	%r3922, %r3918, %r15;
	mad.lo.s32 	%r3923, %r3922, %r11, %r12;
	mul.wide.s32 	%rd1961, %r3923, 4;
	add.s64 	%rd1962, %rd3, %rd1961;
	ld.global.u32 	%r3924, [%rd1962];
	add.s32 	%r3925, %r3921, %r3924;
	st.global.u32 	[%rd6], %r3925;
	add.s32 	%r3926, %r3922, %r15;
	mad.lo.s32 	%r3927, %r3926, %r11, %r12;
	mul.wide.s32 	%rd1963, %r3927, 4;
	add.s64 	%rd1964, %rd3, %rd1963;
	ld.global.u32 	%r3928, [%rd1964];
	add.s32 	%r3929, %r3925, %r3928;
	st.global.u32 	[%rd6], %r3929;
	add.s32 	%r3930, %r3926, %r15;
	mad.lo.s32 	%r3931, %r3930, %r11, %r12;
	mul.wide.s32 	%rd1965, %r3931, 4;
	add.s64 	%rd1966, %rd3, %rd1965;
	ld.global.u32 	%r3932, [%rd1966];
	add.s32 	%r3933, %r3929, %r3932;
	st.global.u32 	[%rd6], %r3933;
	add.s32 	%r3934, %r3930, %r15;
	mad.lo.s32 	%r3935, %r3934, %r11, %r12;
	mul.wide.s32 	%rd1967, %r3935, 4;
	add.s64 	%rd1968, %rd3, %rd1967;
	ld.global.u32 	%r3936, [%rd1968];
	add.s32 	%r3937, %r3933, %r3936;
	st.global.u32 	[%rd6], %r3937;
	add.s32 	%r3938, %r3934, %r15;
	mad.lo.s32 	%r3939, %r3938, %r11, %r12;
	mul.wide.s32 	%rd1969, %r3939, 4;
	add.s64 	%rd1970, %rd3, %rd1969;
	ld.global.u32 	%r3940, [%rd1970];
	add.s32 	%r3941, %r3937, %r3940;
	st.global.u32 	[%rd6], %r3941;
	add.s32 	%r3942, %r3938, %r15;
	mad.lo.s32 	%r3943, %r3942, %r11, %r12;
	mul.wide.s32 	%rd1971, %r3943, 4;
	add.s64 	%rd1972, %rd3, %rd1971;
	ld.global.u32 	%r3944, [%rd1972];
	add.s32 	%r3945, %r3941, %r3944;
	st.global.u32 	[%rd6], %r3945;
	add.s32 	%r3946, %r3942, %r15;
	mad.lo.s32 	%r3947, %r3946, %r11, %r12;
	mul.wide.s32 	%rd1973, %r3947, 4;
	add.s64 	%rd1974, %rd3, %rd1973;
	ld.global.u32 	%r3948, [%rd1974];
	add.s32 	%r3949, %r3945, %r3948;
	st.global.u32 	[%rd6], %r3949;
	add.s32 	%r3950, %r3946, %r15;
	mad.lo.s32 	%r3951, %r3950, %r11, %r12;
	mul.wide.s32 	%rd1975, %r3951, 4;
	add.s64 	%rd1976, %rd3, %rd1975;
	ld.global.u32 	%r3952, [%rd1976];
	add.s32 	%r3953, %r3949, %r3952;
	st.global.u32 	[%rd6], %r3953;
	add.s32 	%r3954, %r3950, %r15;
	mad.lo.s32 	%r3955, %r3954, %r11, %r12;
	mul.wide.s32 	%rd1977, %r3955, 4;
	add.s64 	%rd1978, %rd3, %rd1977;
	ld.global.u32 	%r3956, [%rd1978];
	add.s32 	%r3957, %r3953, %r3956;
	st.global.u32 	[%rd6], %r3957;
	add.s32 	%r3958, %r3954, %r15;
	mad.lo.s32 	%r3959, %r3958, %r11, %r12;
	mul.wide.s32 	%rd1979, %r3959, 4;
	add.s64 	%rd1980, %rd3, %rd1979;
	ld.global.u32 	%r3960, [%rd1980];
	add.s32 	%r3961, %r3957, %r3960;
	st.global.u32 	[%rd6], %r3961;
	add.s32 	%r3962, %r3958, %r15;
	mad.lo.s32 	%r3963, %r3962, %r11, %r12;
	mul.wide.s32 	%rd1981, %r3963, 4;
	add.s64 	%rd1982, %rd3, %rd1981;
	ld.global.u32 	%r3964, [%rd1982];
	add.s32 	%r3965, %r3961, %r3964;
	st.global.u32 	[%rd6], %r3965;
	add.s32 	%r3966, %r3962, %r15;
	mad.lo.s32 	%r3967, %r3966, %r11, %r12;
	mul.wide.s32 	%rd1983, %r3967, 4;
	add.s64 	%rd1984, %rd3, %rd1983;
	ld.global.u32 	%r3968, [%rd1984];
	add.s32 	%r3969, %r3965, %r3968;
	st.global.u32 	[%rd6], %r3969;
	add.s32 	%r3970, %r3966, %r15;
	mad.lo.s32 	%r3971, %r3970, %r11, %r12;
	mul.wide.s32 	%rd1985, %r3971, 4;
	add.s64 	%rd1986, %rd3, %rd1985;
	ld.global.u32 	%r3972, [%rd1986];
	add.s32 	%r3973, %r3969, %r3972;
	st.global.u32 	[%rd6], %r3973;
	add.s32 	%r3974, %r3970, %r15;
	mad.lo.s32 	%r3975, %r3974, %r11, %r12;
	mul.wide.s32 	%rd1987, %r3975, 4;
	add.s64 	%rd1988, %rd3, %rd1987;
	ld.global.u32 	%r3976, [%rd1988];
	add.s32 	%r3977, %r3973, %r3976;
	st.global.u32 	[%rd6], %r3977;
	add.s32 	%r3978, %r3974, %r15;
	mad.lo.s32 	%r3979, %r3978, %r11, %r12;
	mul.wide.s32 	%rd1989, %r3979, 4;
	add.s64 	%rd1990, %rd3, %rd1989;
	ld.global.u32 	%r3980, [%rd1990];
	add.s32 	%r3981, %r3977, %r3980;
	st.global.u32 	[%rd6], %r3981;
	add.s32 	%r3982, %r3978, %r15;
	mad.lo.s32 	%r3983, %r3982, %r11, %r12;
	mul.wide.s32 	%rd1991, %r3983, 4;
	add.s64 	%rd1992, %rd3, %rd1991;
	ld.global.u32 	%r3984, [%rd1992];
	add.s32 	%r3985, %r3981, %r3984;
	st.global.u32 	[%rd6], %r3985;
	add.s32 	%r3986, %r3982, %r15;
	mad.lo.s32 	%r3987, %r3986, %r11, %r12;
	mul.wide.s32 	%rd1993, %r3987, 4;
	add.s64 	%rd1994, %rd3, %rd1993;
	ld.global.u32 	%r3988, [%rd1994];
	add.s32 	%r3989, %r3985, %r3988;
	st.global.u32 	[%rd6], %r3989;
	add.s32 	%r3990, %r3986, %r15;
	mad.lo.s32 	%r3991, %r3990, %r11, %r12;
	mul.wide.s32 	%rd1995, %r3991, 4;
	add.s64 	%rd1996, %rd3, %rd1995;
	ld.global.u32 	%r3992, [%rd1996];
	add.s32 	%r3993, %r3989, %r3992;
	st.global.u32 	[%rd6], %r3993;
	add.s32 	%r3994, %r3990, %r15;
	mad.lo.s32 	%r3995, %r3994, %r11, %r12;
	mul.wide.s32 	%rd1997, %r3995, 4;
	add.s64 	%rd1998, %rd3, %rd1997;
	ld.global.u32 	%r3996, [%rd1998];
	add.s32 	%r3997, %r3993, %r3996;
	st.global.u32 	[%rd6], %r3997;
	add.s32 	%r3998, %r3994, %r15;
	mad.lo.s32 	%r3999, %r3998, %r11, %r12;
	mul.wide.s32 	%rd1999, %r3999, 4;
	add.s64 	%rd2000, %rd3, %rd1999;
	ld.global.u32 	%r4000, [%rd2000];
	add.s32 	%r4001, %r3997, %r4000;
	st.global.u32 	[%rd6], %r4001;
	add.s32 	%r4002, %r3998, %r15;
	mad.lo.s32 	%r4003, %r4002, %r11, %r12;
	mul.wide.s32 	%rd2001, %r4003, 4;
	add.s64 	%rd2002, %rd3, %rd2001;
	ld.global.u32 	%r4004, [%rd2002];
	add.s32 	%r4005, %r4001, %r4004;
	st.global.u32 	[%rd6], %r4005;
	add.s32 	%r4006, %r4002, %r15;
	mad.lo.s32 	%r4007, %r4006, %r11, %r12;
	mul.wide.s32 	%rd2003, %r4007, 4;
	add.s64 	%rd2004, %rd3, %rd2003;
	ld.global.u32 	%r4008, [%rd2004];
	add.s32 	%r4009, %r4005, %r4008;
	st.global.u32 	[%rd6], %r4009;
	add.s32 	%r4010, %r4006, %r15;
	mad.lo.s32 	%r4011, %r4010, %r11, %r12;
	mul.wide.s32 	%rd2005, %r4011, 4;
	add.s64 	%rd2006, %rd3, %rd2005;
	ld.global.u32 	%r4012, [%rd2006];
	add.s32 	%r4013, %r4009, %r4012;
	st.global.u32 	[%rd6], %r4013;
	add.s32 	%r4014, %r4010, %r15;
	mad.lo.s32 	%r4015, %r4014, %r11, %r12;
	mul.wide.s32 	%rd2007, %r4015, 4;
	add.s64 	%rd2008, %rd3, %rd2007;
	ld.global.u32 	%r4016, [%rd2008];
	add.s32 	%r4017, %r4013, %r4016;
	st.global.u32 	[%rd6], %r4017;
	add.s32 	%r4018, %r4014, %r15;
	mad.lo.s32 	%r4019, %r4018, %r11, %r12;
	mul.wide.s32 	%rd2009, %r4019, 4;
	add.s64 	%rd2010, %rd3, %rd2009;
	ld.global.u32 	%r4020, [%rd2010];
	add.s32 	%r4021, %r4017, %r4020;
	st.global.u32 	[%rd6], %r4021;
	add.s32 	%r4022, %r4018, %r15;
	mad.lo.s32 	%r4023, %r4022, %r11, %r12;
	mul.wide.s32 	%rd2011, %r4023, 4;
	add.s64 	%rd2012, %rd3, %rd2011;
	ld.global.u32 	%r4024, [%rd2012];
	add.s32 	%r4025, %r4021, %r4024;
	st.global.u32 	[%rd6], %r4025;
	add.s32 	%r4026, %r4022, %r15;
	mad.lo.s32 	%r4027, %r4026, %r11, %r12;
	mul.wide.s32 	%rd2013, %r4027, 4;
	add.s64 	%rd2014, %rd3, %rd2013;
	ld.global.u32 	%r4028, [%rd2014];
	add.s32 	%r4029, %r4025, %r4028;
	st.global.u32 	[%rd6], %r4029;
	add.s32 	%r4030, %r4026, %r15;
	mad.lo.s32 	%r4031, %r4030, %r11, %r12;
	mul.wide.s32 	%rd2015, %r4031, 4;
	add.s64 	%rd2016, %rd3, %rd2015;
	ld.global.u32 	%r4032, [%rd2016];
	add.s32 	%r4033, %r4029, %r4032;
	st.global.u32 	[%rd6], %r4033;
	add.s32 	%r4034, %r4030, %r15;
	mad.lo.s32 	%r4035, %r4034, %r11, %r12;
	mul.wide.s32 	%rd2017, %r4035, 4;
	add.s64 	%rd2018, %rd3, %rd2017;
	ld.global.u32 	%r4036, [%rd2018];
	add.s32 	%r4037, %r4033, %r4036;
	st.global.u32 	[%rd6], %r4037;
	add.s32 	%r4038, %r4034, %r15;
	mad.lo.s32 	%r4039, %r4038, %r11, %r12;
	mul.wide.s32 	%rd2019, %r4039, 4;
	add.s64 	%rd2020, %rd3, %rd2019;
	ld.global.u32 	%r4040, [%rd2020];
	add.s32 	%r4041, %r4037, %r4040;
	st.global.u32 	[%rd6], %r4041;
	add.s32 	%r4042, %r16, 24;
	mad.lo.s32 	%r4043, %r4042, %r11, %r12;
	mul.wide.s32 	%rd2021, %r4043, 4;
	add.s64 	%rd2022, %rd3, %rd2021;
	ld.global.u32 	%r4044, [%rd2022];
	add.s32 	%r4045, %r4041, %r4044;
	st.global.u32 	[%rd6], %r4045;
	add.s32 	%r4046, %r4042, %r15;
	mad.lo.s32 	%r4047, %r4046, %r11, %r12;
	mul.wide.s32 	%rd2023, %r4047, 4;
	add.s64 	%rd2024, %rd3, %rd2023;
	ld.global.u32 	%r4048, [%rd2024];
	add.s32 	%r4049, %r4045, %r4048;
	st.global.u32 	[%rd6], %r4049;
	add.s32 	%r4050, %r4046, %r15;
	mad.lo.s32 	%r4051, %r4050, %r11, %r12;
	mul.wide.s32 	%rd2025, %r4051, 4;
	add.s64 	%rd2026, %rd3, %rd2025;
	ld.global.u32 	%r4052, [%rd2026];
	add.s32 	%r4053, %r4049, %r4052;
	st.global.u32 	[%rd6], %r4053;
	add.s32 	%r4054, %r4050, %r15;
	mad.lo.s32 	%r4055, %r4054, %r11, %r12;
	mul.wide.s32 	%rd2027, %r4055, 4;
	add.s64 	%rd2028, %rd3, %rd2027;
	ld.global.u32 	%r4056, [%rd2028];
	add.s32 	%r4057, %r4053, %r4056;
	st.global.u32 	[%rd6], %r4057;
	add.s32 	%r4058, %r4054, %r15;
	mad.lo.s32 	%r4059, %r4058, %r11, %r12;
	mul.wide.s32 	%rd2029, %r4059, 4;
	add.s64 	%rd2030, %rd3, %rd2029;
	ld.global.u32 	%r4060, [%rd2030];
	add.s32 	%r4061, %r4057, %r4060;
	st.global.u32 	[%rd6], %r4061;
	add.s32 	%r4062, %r4058, %r15;
	mad.lo.s32 	%r4063, %r4062, %r11, %r12;
	mul.wide.s32 	%rd2031, %r4063, 4;
	add.s64 	%rd2032, %rd3, %rd2031;
	ld.global.u32 	%r4064, [%rd2032];
	add.s32 	%r4065, %r4061, %r4064;
	st.global.u32 	[%rd6], %r4065;
	add.s32 	%r4066, %r4062, %r15;
	mad.lo.s32 	%r4067, %r4066, %r11, %r12;
	mul.wide.s32 	%rd2033, %r4067, 4;
	add.s64 	%rd2034, %rd3, %rd2033;
	ld.global.u32 	%r4068, [%rd2034];
	add.s32 	%r4069, %r4065, %r4068;
	st.global.u32 	[%rd6], %r4069;
	add.s32 	%r4070, %r4066, %r15;
	mad.lo.s32 	%r4071, %r4070, %r11, %r12;
	mul.wide.s32 	%rd2035, %r4071, 4;
	add.s64 	%rd2036, %rd3, %rd2035;
	ld.global.u32 	%r4072, [%rd2036];
	add.s32 	%r4073, %r4069, %r4072;
	st.global.u32 	[%rd6], %r4073;
	add.s32 	%r4074, %r4070, %r15;
	mad.lo.s32 	%r4075, %r4074, %r11, %r12;
	mul.wide.s32 	%rd2037, %r4075, 4;
	add.s64 	%rd2038, %rd3, %rd2037;
	ld.global.u32 	%r4076, [%rd2038];
	add.s32 	%r4077, %r4073, %r4076;
	st.global.u32 	[%rd6], %r4077;
	add.s32 	%r4078, %r4074, %r15;
	mad.lo.s32 	%r4079, %r4078, %r11, %r12;
	mul.wide.s32 	%rd2039, %r4079, 4;
	add.s64 	%rd2040, %rd3, %rd2039;
	ld.global.u32 	%r4080, [%rd2040];
	add.s32 	%r4081, %r4077, %r4080;
	st.global.u32 	[%rd6], %r4081;
	add.s32 	%r4082, %r4078, %r15;
	mad.lo.s32 	%r4083, %r4082, %r11, %r12;
	mul.wide.s32 	%rd2041, %r4083, 4;
	add.s64 	%rd2042, %rd3, %rd2041;
	ld.global.u32 	%r4084, [%rd2042];
	add.s32 	%r4085, %r4081, %r4084;
	st.global.u32 	[%rd6], %r4085;
	add.s32 	%r4086, %r4082, %r15;
	mad.lo.s32 	%r4087, %r4086, %r11, %r12;
	mul.wide.s32 	%rd2043, %r4087, 4;
	add.s64 	%rd2044, %rd3, %rd2043;
	ld.global.u32 	%r4088, [%rd2044];
	add.s32 	%r4089, %r4085, %r4088;
	st.global.u32 	[%rd6], %r4089;
	add.s32 	%r4090, %r4086, %r15;
	mad.lo.s32 	%r4091, %r4090, %r11, %r12;
	mul.wide.s32 	%rd2045, %r4091, 4;
	add.s64 	%rd2046, %rd3, %rd2045;
	ld.global.u32 	%r4092, [%rd2046];
	add.s32 	%r4093, %r4089, %r4092;
	st.global.u32 	[%rd6], %r4093;
	add.s32 	%r4094, %r4090, %r15;
	mad.lo.s32 	%r4095, %r4094, %r11, %r12;
	mul.wide.s32 	%rd2047, %r4095, 4;
	add.s64 	%rd2048, %rd3, %rd2047;
	ld.global.u32 	%r4096, [%rd2048];
	add.s32 	%r4097, %r4093, %r4096;
	st.global.u32 	[%rd6], %r4097;
	add.s32 	%r4098, %r4094, %r15;
	mad.lo.s32 	%r4099, %r4098, %r11, %r12;
	mul.wide.s32 	%rd2049, %r4099, 4;
	add.s64 	%rd2050, %rd3, %rd2049;
	ld.global.u32 	%r4100, [%rd2050];
	add.s32 	%r4101, %r4097, %r4100;
	st.global.u32 	[%rd6], %r4101;
	add.s32 	%r4102, %r4098, %r15;
	mad.lo.s32 	%r4103, %r4102, %r11, %r12;
	mul.wide.s32 	%rd2051, %r4103, 4;
	add.s64 	%rd2052, %rd3, %rd2051;
	ld.global.u32 	%r4104, [%rd2052];
	add.s32 	%r4105, %r4101, %r4104;
	st.global.u32 	[%rd6], %r4105;
	add.s32 	%r4106, %r4102, %r15;
	mad.lo.s32 	%r4107, %r4106, %r11, %r12;
	mul.wide.s32 	%rd2053, %r4107, 4;
	add.s64 	%rd2054, %rd3, %rd2053;
	ld.global.u32 	%r4108, [%rd2054];
	add.s32 	%r4109, %r4105, %r4108;
	st.global.u32 	[%rd6], %r4109;
	add.s32 	%r4110, %r4106, %r15;
	mad.lo.s32 	%r4111, %r4110, %r11, %r12;
	mul.wide.s32 	%rd2055, %r4111, 4;
	add.s64 	%rd2056, %rd3, %rd2055;
	ld.global.u32 	%r4112, [%rd2056];
	add.s32 	%r4113, %r4109, %r4112;
	st.global.u32 	[%rd6], %r4113;
	add.s32 	%r4114, %r4110, %r15;
	mad.lo.s32 	%r4115, %r4114, %r11, %r12;
	mul.wide.s32 	%rd2057, %r4115, 4;
	add.s64 	%rd2058, %rd3, %rd2057;
	ld.global.u32 	%r4116, [%rd2058];
	add.s32 	%r4117, %r4113, %r4116;
	st.global.u32 	[%rd6], %r4117;
	add.s32 	%r4118, %r4114, %r15;
	mad.lo.s32 	%r4119, %r4118, %r11, %r12;
	mul.wide.s32 	%rd2059, %r4119, 4;
	add.s64 	%rd2060, %rd3, %rd2059;
	ld.global.u32 	%r4120, [%rd2060];
	add.s32 	%r4121, %r4117, %r4120;
	st.global.u32 	[%rd6], %r4121;
	add.s32 	%r4122, %r4118, %r15;
	mad.lo.s32 	%r4123, %r4122, %r11, %r12;
	mul.wide.s32 	%rd2061, %r4123, 4;
	add.s64 	%rd2062, %rd3, %rd2061;
	ld.global.u32 	%r4124, [%rd2062];
	add.s32 	%r4125, %r4121, %r4124;
	st.global.u32 	[%rd6], %r4125;
	add.s32 	%r4126, %r4122, %r15;
	mad.lo.s32 	%r4127, %r4126, %r11, %r12;
	mul.wide.s32 	%rd2063, %r4127, 4;
	add.s64 	%rd2064, %rd3, %rd2063;
	ld.global.u32 	%r4128, [%rd2064];
	add.s32 	%r4129, %r4125, %r4128;
	st.global.u32 	[%rd6], %r4129;
	add.s32 	%r4130, %r4126, %r15;
	mad.lo.s32 	%r4131, %r4130, %r11, %r12;
	mul.wide.s32 	%rd2065, %r4131, 4;
	add.s64 	%rd2066, %rd3, %rd2065;
	ld.global.u32 	%r4132, [%rd2066];
	add.s32 	%r4133, %r4129, %r4132;
	st.global.u32 	[%rd6], %r4133;
	add.s32 	%r4134, %r4130, %r15;
	mad.lo.s32 	%r4135, %r4134, %r11, %r12;
	mul.wide.s32 	%rd2067, %r4135, 4;
	add.s64 	%rd2068, %rd3, %rd2067;
	ld.global.u32 	%r4136, [%rd2068];
	add.s32 	%r4137, %r4133, %r4136;
	st.global.u32 	[%rd6], %r4137;
	add.s32 	%r4138, %r4134, %r15;
	mad.lo.s32 	%r4139, %r4138, %r11, %r12;
	mul.wide.s32 	%rd2069, %r4139, 4;
	add.s64 	%rd2070, %rd3, %rd2069;
	ld.global.u32 	%r4140, [%rd2070];
	add.s32 	%r4141, %r4137, %r4140;
	st.global.u32 	[%rd6], %r4141;
	add.s32 	%r4142, %r4138, %r15;
	mad.lo.s32 	%r4143, %r4142, %r11, %r12;
	mul.wide.s32 	%rd2071, %r4143, 4;
	add.s64 	%rd2072, %rd3, %rd2071;
	ld.global.u32 	%r4144, [%rd2072];
	add.s32 	%r4145, %r4141, %r4144;
	st.global.u32 	[%rd6], %r4145;
	add.s32 	%r4146, %r4142, %r15;
	mad.lo.s32 	%r4147, %r4146, %r11, %r12;
	mul.wide.s32 	%rd2073, %r4147, 4;
	add.s64 	%rd2074, %rd3, %rd2073;
	ld.global.u32 	%r4148, [%rd2074];
	add.s32 	%r4149, %r4145, %r4148;
	st.global.u32 	[%rd6], %r4149;
	add.s32 	%r4150, %r4146, %r15;
	mad.lo.s32 	%r4151, %r4150, %r11, %r12;
	mul.wide.s32 	%rd2075, %r4151, 4;
	add.s64 	%rd2076, %rd3, %rd2075;
	ld.global.u32 	%r4152, [%rd2076];
	add.s32 	%r4153, %r4149, %r4152;
	st.global.u32 	[%rd6], %r4153;
	add.s32 	%r4154, %r4150, %r15;
	mad.lo.s32 	%r4155, %r4154, %r11, %r12;
	mul.wide.s32 	%rd2077, %r4155, 4;
	add.s64 	%rd2078, %rd3, %rd2077;
	ld.global.u32 	%r4156, [%rd2078];
	add.s32 	%r4157, %r4153, %r4156;
	st.global.u32 	[%rd6], %r4157;
	add.s32 	%r4158, %r4154, %r15;
	mad.lo.s32 	%r4159, %r4158, %r11, %r12;
	mul.wide.s32 	%rd2079, %r4159, 4;
	add.s64 	%rd2080, %rd3, %rd2079;
	ld.global.u32 	%r4160, [%rd2080];
	add.s32 	%r4161, %r4157, %r4160;
	st.global.u32 	[%rd6], %r4161;
	add.s32 	%r4162, %r4158, %r15;
	mad.lo.s32 	%r4163, %r4162, %r11, %r12;
	mul.wide.s32 	%rd2081, %r4163, 4;
	add.s64 	%rd2082, %rd3, %rd2081;
	ld.global.u32 	%r4164, [%rd2082];
	add.s32 	%r4165, %r4161, %r4164;
	st.global.u32 	[%rd6], %r4165;
	add.s32 	%r4166, %r4162, %r15;
	mad.lo.s32 	%r4167, %r4166, %r11, %r12;
	mul.wide.s32 	%rd2083, %r4167, 4;
	add.s64 	%rd2084, %rd3, %rd2083;
	ld.global.u32 	%r4168, [%rd2084];
	add.s32 	%r4169, %r4165, %r4168;
	st.global.u32 	[%rd6], %r4169;
	add.s32 	%r4170, %r4166, %r15;
	mad.lo.s32 	%r4171, %r4170, %r11, %r12;
	mul.wide.s32 	%rd2085, %r4171, 4;
	add.s64 	%rd2086, %rd3, %rd2085;
	ld.global.u32 	%r4172, [%rd2086];
	add.s32 	%r4173, %r4169, %r4172;
	st.global.u32 	[%rd6], %r4173;
	add.s32 	%r4174, %r4170, %r15;
	mad.lo.s32 	%r4175, %r4174, %r11, %r12;
	mul.wide.s32 	%rd2087, %r4175, 4;
	add.s64 	%rd2088, %rd3, %rd2087;
	ld.global.u32 	%r4176, [%rd2088];
	add.s32 	%r4177, %r4173, %r4176;
	st.global.u32 	[%rd6], %r4177;
	add.s32 	%r4178, %r4174, %r15;
	mad.lo.s32 	%r4179, %r4178, %r11, %r12;
	mul.wide.s32 	%rd2089, %r4179, 4;
	add.s64 	%rd2090, %rd3, %rd2089;
	ld.global.u32 	%r4180, [%rd2090];
	add.s32 	%r4181, %r4177, %r4180;
	st.global.u32 	[%rd6], %r4181;
	add.s32 	%r4182, %r4178, %r15;
	mad.lo.s32 	%r4183, %r4182, %r11, %r12;
	mul.wide.s32 	%rd2091, %r4183, 4;
	add.s64 	%rd2092, %rd3, %rd2091;
	ld.global.u32 	%r4184, [%rd2092];
	add.s32 	%r4185, %r4181, %r4184;
	st.global.u32 	[%rd6], %r4185;
	add.s32 	%r4186, %r4182, %r15;
	mad.lo.s32 	%r4187, %r4186, %r11, %r12;
	mul.wide.s32 	%rd2093, %r4187, 4;
	add.s64 	%rd2094, %rd3, %rd2093;
	ld.global.u32 	%r4188, [%rd2094];
	add.s32 	%r4189, %r4185, %r4188;
	st.global.u32 	[%rd6], %r4189;
	add.s32 	%r4190, %r4186, %r15;
	mad.lo.s32 	%r4191, %r4190, %r11, %r12;
	mul.wide.s32 	%rd2095, %r4191, 4;
	add.s64 	%rd2096, %rd3, %rd2095;
	ld.global.u32 	%r4192, [%rd2096];
	add.s32 	%r4193, %r4189, %r4192;
	st.global.u32 	[%rd6], %r4193;
	add.s32 	%r4194, %r4190, %r15;
	mad.lo.s32 	%r4195, %r4194, %r11, %r12;
	mul.wide.s32 	%rd2097, %r4195, 4;
	add.s64 	%rd2098, %rd3, %rd2097;
	ld.global.u32 	%r4196, [%rd2098];
	add.s32 	%r4197, %r4193, %r4196;
	st.global.u32 	[%rd6], %r4197;
	add.s32 	%r4198, %r4194, %r15;
	mad.lo.s32 	%r4199, %r4198, %r11, %r12;
	mul.wide.s32 	%rd2099, %r4199, 4;
	add.s64 	%rd2100, %rd3, %rd2099;
	ld.global.u32 	%r4200, [%rd2100];
	add.s32 	%r4201, %r4197, %r4200;
	st.global.u32 	[%rd6], %r4201;
	add.s32 	%r4202, %r4198, %r15;
	mad.lo.s32 	%r4203, %r4202, %r11, %r12;
	mul.wide.s32 	%rd2101, %r4203, 4;
	add.s64 	%rd2102, %rd3, %rd2101;
	ld.global.u32 	%r4204, [%rd2102];
	add.s32 	%r4205, %r4201, %r4204;
	st.global.u32 	[%rd6], %r4205;
	add.s32 	%r4206, %r4202, %r15;
	mad.lo.s32 	%r4207, %r4206, %r11, %r12;
	mul.wide.s32 	%rd2103, %r4207, 4;
	add.s64 	%rd2104, %rd3, %rd2103;
	ld.global.u32 	%r4208, [%rd2104];
	add.s32 	%r4209, %r4205, %r4208;
	st.global.u32 	[%rd6], %r4209;
	add.s32 	%r4210, %r4206, %r15;
	mad.lo.s32 	%r4211, %r4210, %r11, %r12;
	mul.wide.s32 	%rd2105, %r4211, 4;
	add.s64 	%rd2106, %rd3, %rd2105;
	ld.global.u32 	%r4212, [%rd2106];
	add.s32 	%r4213, %r4209, %r4212;
	st.global.u32 	[%rd6], %r4213;
	add.s32 	%r4214, %r4210, %r15;
	mad.lo.s32 	%r4215, %r4214, %r11, %r12;
	mul.wide.s32 	%rd2107, %r4215, 4;
	add.s64 	%rd2108, %rd3, %rd2107;
	ld.global.u32 	%r4216, [%rd2108];
	add.s32 	%r4217, %r4213, %r4216;
	st.global.u32 	[%rd6], %r4217;
	add.s32 	%r4218, %r4214, %r15;
	mad.lo.s32 	%r4219, %r4218, %r11, %r12;
	mul.wide.s32 	%rd2109, %r4219, 4;
	add.s64 	%rd2110, %rd3, %rd2109;
	ld.global.u32 	%r4220, [%rd2110];
	add.s32 	%r4221, %r4217, %r4220;
	st.global.u32 	[%rd6], %r4221;
	add.s32 	%r4222, %r4218, %r15;
	mad.lo.s32 	%r4223, %r4222, %r11, %r12;
	mul.wide.s32 	%rd2111, %r4223, 4;
	add.s64 	%rd2112, %rd3, %rd2111;
	ld.global.u32 	%r4224, [%rd2112];
	add.s32 	%r4225, %r4221, %r4224;
	st.global.u32 	[%rd6], %r4225;
	add.s32 	%r4226, %r4222, %r15;
	mad.lo.s32 	%r4227, %r4226, %r11, %r12;
	mul.wide.s32 	%rd2113, %r4227, 4;
	add.s64 	%rd2114, %rd3, %rd2113;
	ld.global.u32 	%r4228, [%rd2114];
	add.s32 	%r4229, %r4225, %r4228;
	st.global.u32 	[%rd6], %r4229;
	add.s32 	%r4230, %r4226, %r15;
	mad.lo.s32 	%r4231, %r4230, %r11, %r12;
	mul.wide.s32 	%rd2115, %r4231, 4;
	add.s64 	%rd2116, %rd3, %rd2115;
	ld.global.u32 	%r4232, [%rd2116];
	add.s32 	%r4233, %r4229, %r4232;
	st.global.u32 	[%rd6], %r4233;
	add.s32 	%r4234, %r4230, %r15;
	mad.lo.s32 	%r4235, %r4234, %r11, %r12;
	mul.wide.s32 	%rd2117, %r4235, 4;
	add.s64 	%rd2118, %rd3, %rd2117;
	ld.global.u32 	%r4236, [%rd2118];
	add.s32 	%r4237, %r4233, %r4236;
	st.global.u32 	[%rd6], %r4237;
	add.s32 	%r4238, %r4234, %r15;
	mad.lo.s32 	%r4239, %r4238, %r11, %r12;
	mul.wide.s32 	%rd2119, %r4239, 4;
	add.s64 	%rd2120, %rd3, %rd2119;
	ld.global.u32 	%r4240, [%rd2120];
	add.s32 	%r4241, %r4237, %r4240;
	st.global.u32 	[%rd6], %r4241;
	add.s32 	%r4242, %r4238, %r15;
	mad.lo.s32 	%r4243, %r4242, %r11, %r12;
	mul.wide.s32 	%rd2121, %r4243, 4;
	add.s64 	%rd2122, %rd3, %rd2121;
	ld.global.u32 	%r4244, [%rd2122];
	add.s32 	%r4245, %r4241, %r4244;
	st.global.u32 	[%rd6], %r4245;
	add.s32 	%r4246, %r16, 25;
	mad.lo.s32 	%r4247, %r4246, %r11, %r12;
	mul.wide.s32 	%rd2123, %r4247, 4;
	add.s64 	%rd2124, %rd3, %rd2123;
	ld.global.u32 	%r4248, [%rd2124];
	add.s32 	%r4249, %r4245, %r4248;
	st.global.u32 	[%rd6], %r4249;
	add.s32 	%r4250, %r4246, %r15;
	mad.lo.s32 	%r4251, %r4250, %r11, %r12;
	mul.wide.s32 	%rd2125, %r4251, 4;
	add.s64 	%rd2126, %rd3, %rd2125;
	ld.global.u32 	%r4252, [%rd2126];
	add.s32 	%r4253, %r4249, %r4252;
	st.global.u32 	[%rd6], %r4253;
	add.s32 	%r4254, %r4250, %r15;
	mad.lo.s32 	%r4255, %r4254, %r11, %r12;
	mul.wide.s32 	%rd2127, %r4255, 4;
	add.s64 	%rd2128, %rd3, %rd2127;
	ld.global.u32 	%r4256, [%rd2128];
	add.s32 	%r4257, %r4253, %r4256;
	st.global.u32 	[%rd6], %r4257;
	add.s32 	%r4258, %r4254, %r15;
	mad.lo.s32 	%r4259, %r4258, %r11, %r12;
	mul.wide.s32 	%rd2129, %r4259, 4;
	add.s64 	%rd2130, %rd3, %rd2129;
	ld.global.u32 	%r4260, [%rd2130];
	add.s32 	%r4261, %r4257, %r4260;
	st.global.u32 	[%rd6], %r4261;
	add.s32 	%r4262, %r4258, %r15;
	mad.lo.s32 	%r4263, %r4262, %r11, %r12;
	mul.wide.s32 	%rd2131, %r4263, 4;
	add.s64 	%rd2132, %rd3, %rd2131;
	ld.global.u32 	%r4264, [%rd2132];
	add.s32 	%r4265, %r4261, %r4264;
	st.global.u32 	[%rd6], %r4265;
	add.s32 	%r4266, %r4262, %r15;
	mad.lo.s32 	%r4267, %r4266, %r11, %r12;
	mul.wide.s32 	%rd2133, %r4267, 4;
	add.s64 	%rd2134, %rd3, %rd2133;
	ld.global.u32 	%r4268, [%rd2134];
	add.s32 	%r4269, %r4265, %r4268;
	st.global.u32 	[%rd6], %r4269;
	add.s32 	%r4270, %r4266, %r15;
	mad.lo.s32 	%r4271, %r4270, %r11, %r12;
	mul.wide.s32 	%rd2135, %r4271, 4;
	add.s64 	%rd2136, %rd3, %rd2135;
	ld.global.u32 	%r4272, [%rd2136];
	add.s32 	%r4273, %r4269, %r4272;
	st.global.u32 	[%rd6], %r4273;
	add.s32 	%r4274, %r4270, %r15;
	mad.lo.s32 	%r4275, %r4274, %r11, %r12;
	mul.wide.s32 	%rd2137, %r4275, 4;
	add.s64 	%rd2138, %rd3, %rd2137;
	ld.global.u32 	%r4276, [%rd2138];
	add.s32 	%r4277, %r4273, %r4276;
	st.global.u32 	[%rd6], %r4277;
	add.s32 	%r4278, %r4274, %r15;
	mad.lo.s32 	%r4279, %r4278, %r11, %r12;
	mul.wide.s32 	%rd2139, %r4279, 4;
	add.s64 	%rd2140, %rd3, %rd2139;
	ld.global.u32 	%r4280, [%rd2140];
	add.s32 	%r4281, %r4277, %r4280;
	st.global.u32 	[%rd6], %r4281;
	add.s32 	%r4282, %r4278, %r15;
	mad.lo.s32 	%r4283, %r4282, %r11, %r12;
	mul.wide.s32 	%rd2141, %r4283, 4;
	add.s64 	%rd2142, %rd3, %rd2141;
	ld.global.u32 	%r4284, [%rd2142];
	add.s32 	%r4285, %r4281, %r4284;
	st.global.u32 	[%rd6], %r4285;
	add.s32 	%r4286, %r4282, %r15;
	mad.lo.s32 	%r4287, %r4286, %r11, %r12;
	mul.wide.s32 	%rd2143, %r4287, 4;
	add.s64 	%rd2144, %rd3, %rd2143;
	ld.global.u32 	%r4288, [%rd2144];
	add.s32 	%r4289, %r4285, %r4288;
	st.global.u32 	[%rd6], %r4289;
	add.s32 	%r4290, %r4286, %r15;
	mad.lo.s32 	%r4291, %r4290, %r11, %r12;
	mul.wide.s32 	%rd2145, %r4291, 4;
	add.s64 	%rd2146, %rd3, %rd2145;
	ld.global.u32 	%r4292, [%rd2146];
	add.s32 	%r4293, %r4289, %r4292;
	st.global.u32 	[%rd6], %r4293;
	add.s32 	%r4294, %r4290, %r15;
	mad.lo.s32 	%r4295, %r4294, %r11, %r12;
	mul.wide.s32 	%rd2147, %r4295, 4;
	add.s64 	%rd2148, %rd3, %rd2147;
	ld.global.u32 	%r4296, [%rd2148];
	add.s32 	%r4297, %r4293, %r4296;
	st.global.u32 	[%rd6], %r4297;
	add.s32 	%r4298, %r4294, %r15;
	mad.lo.s32 	%r4299, %r4298, %r11, %r12;
	mul.wide.s32 	%rd2149, %r4299, 4;
	add.s64 	%rd2150, %rd3, %rd2149;
	ld.global.u32 	%r4300, [%rd2150];
	add.s32 	%r4301, %r4297, %r4300;
	st.global.u32 	[%rd6], %r4301;
	add.s32 	%r4302, %r4298, %r15;
	mad.lo.s32 	%r4303, %r4302, %r11, %r12;
	mul.wide.s32 	%rd2151, %r4303, 4;
	add.s64 	%rd2152, %rd3, %rd2151;
	ld.global.u32 	%r4304, [%rd2152];
	add.s32 	%r4305, %r4301, %r4304;
	st.global.u32 	[%rd6], %r4305;
	add.s32 	%r4306, %r4302, %r15;
	mad.lo.s32 	%r4307, %r4306, %r11, %r12;
	mul.wide.s32 	%rd2153, %r4307, 4;
	add.s64 	%rd2154, %rd3, %rd2153;
	ld.global.u32 	%r4308, [%rd2154];
	add.s32 	%r4309, %r4305, %r4308;
	st.global.u32 	[%rd6], %r4309;
	add.s32 	%r4310, %r4306, %r15;
	mad.lo.s32 	%r4311, %r4310, %r11, %r12;
	mul.wide.s32 	%rd2155, %r4311, 4;
	add.s64 	%rd2156, %rd3, %rd2155;
	ld.global.u32 	%r4312, [%rd2156];
	add.s32 	%r4313, %r4309, %r4312;
	st.global.u32 	[%rd6], %r4313;
	add.s32 	%r4314, %r4310, %r15;
	mad.lo.s32 	%r4315, %r4314, %r11, %r12;
	mul.wide.s32 	%rd2157, %r4315, 4;
	add.s64 	%rd2158, %rd3, %rd2157;
	ld.global.u32 	%r4316, [%rd2158];
	add.s32 	%r4317, %r4313, %r4316;
	st.global.u32 	[%rd6], %r4317;
	add.s32 	%r4318, %r4314, %r15;
	mad.lo.s32 	%r4319, %r4318, %r11, %r12;
	mul.wide.s32 	%rd2159, %r4319, 4;
	add.s64 	%rd2160, %rd3, %rd2159;
	ld.global.u32 	%r4320, [%rd2160];
	add.s32 	%r4321, %r4317, %r4320;
	st.global.u32 	[%rd6], %r4321;
	add.s32 	%r4322, %r4318, %r15;
	mad.lo.s32 	%r4323, %r4322, %r11, %r12;
	mul.wide.s32 	%rd2161, %r4323, 4;
	add.s64 	%rd2162, %rd3, %rd2161;
	ld.global.u32 	%r4324, [%rd2162];
	add.s32 	%r4325, %r4321, %r4324;
	st.global.u32 	[%rd6], %r4325;
	add.s32 	%r4326, %r4322, %r15;
	mad.lo.s32 	%r4327, %r4326, %r11, %r12;
	mul.wide.s32 	%rd2163, %r4327, 4;
	add.s64 	%rd2164, %rd3, %rd2163;
	ld.global.u32 	%r4328, [%rd2164];
	add.s32 	%r4329, %r4325, %r4328;
	st.global.u32 	[%rd6], %r4329;
	add.s32 	%r4330, %r4326, %r15;
	mad.lo.s32 	%r4331, %r4330, %r11, %r12;
	mul.wide.s32 	%rd2165, %r4331, 4;
	add.s64 	%rd2166, %rd3, %rd2165;
	ld.global.u32 	%r4332, [%rd2166];
	add.s32 	%r4333, %r4329, %r4332;
	st.global.u32 	[%rd6], %r4333;
	add.s32 	%r4334, %r4330, %r15;
	mad.lo.s32 	%r4335, %r4334, %r11, %r12;
	mul.wide.s32 	%rd2167, %r4335, 4;
	add.s64 	%rd2168, %rd3, %rd2167;
	ld.global.u32 	%r4336, [%rd2168];
	add.s32 	%r4337, %r4333, %r4336;
	st.global.u32 	[%rd6], %r4337;
	add.s32 	%r4338, %r4334, %r15;
	mad.lo.s32 	%r4339, %r4338, %r11, %r12;
	mul.wide.s32 	%rd2169, %r4339, 4;
	add.s64 	%rd2170, %rd3, %rd2169;
	ld.global.u32 	%r4340, [%rd2170];
	add.s32 	%r4341, %r4337, %r4340;
	st.global.u32 	[%rd6], %r4341;
	add.s32 	%r4342, %r4338, %r15;
	mad.lo.s32 	%r4343, %r4342, %r11, %r12;
	mul.wide.s32 	%rd2171, %r4343, 4;
	add.s64 	%rd2172, %rd3, %rd2171;
	ld.global.u32 	%r4344, [%rd2172];
	add.s32 	%r4345, %r4341, %r4344;
	st.global.u32 	[%rd6], %r4345;
	add.s32 	%r4346, %r4342, %r15;
	mad.lo.s32 	%r4347, %r4346, %r11, %r12;
	mul.wide.s32 	%rd2173, %r4347, 4;
	add.s64 	%rd2174, %rd3, %rd2173;
	ld.global.u32 	%r4348, [%rd2174];
	add.s32 	%r4349, %r4345, %r4348;
	st.global.u32 	[%rd6], %r4349;
	add.s32 	%r4350, %r4346, %r15;
	mad.lo.s32 	%r4351, %r4350, %r11, %r12;
	mul.wide.s32 	%rd2175, %r4351, 4;
	add.s64 	%rd2176, %rd3, %rd2175;
	ld.global.u32 	%r4352, [%rd2176];
	add.s32 	%r4353, %r4349, %r4352;
	st.global.u32 	[%rd6], %r4353;
	add.s32 	%r4354, %r4350, %r15;
	mad.lo.s32 	%r4355, %r4354, %r11, %r12;
	mul.wide.s32 	%rd2177, %r4355, 4;
	add.s64 	%rd2178, %rd3, %rd2177;
	ld.global.u32 	%r4356, [%rd2178];
	add.s32 	%r4357, %r4353, %r4356;
	st.global.u32 	[%rd6], %r4357;
	add.s32 	%r4358, %r4354, %r15;
	mad.lo.s32 	%r4359, %r4358, %r11, %r12;
	mul.wide.s32 	%rd2179, %r4359, 4;
	add.s64 	%rd2180, %rd3, %rd2179;
	ld.global.u32 	%r4360, [%rd2180];
	add.s32 	%r4361, %r4357, %r4360;
	st.global.u32 	[%rd6], %r4361;
	add.s32 	%r4362, %r4358, %r15;
	mad.lo.s32 	%r4363, %r4362, %r11, %r12;
	mul.wide.s32 	%rd2181, %r4363, 4;
	add.s64 	%rd2182, %rd3, %rd2181;
	ld.global.u32 	%r4364, [%rd2182];
	add.s32 	%r4365, %r4361, %r4364;
	st.global.u32 	[%rd6], %r4365;
	add.s32 	%r4366, %r4362, %r15;
	mad.lo.s32 	%r4367, %r4366, %r11, %r12;
	mul.wide.s32 	%rd2183, %r4367, 4;
	add.s64 	%rd2184, %rd3, %rd2183;
	ld.global.u32 	%r4368, [%rd2184];
	add.s32 	%r4369, %r4365, %r4368;
	st.global.u32 	[%rd6], %r4369;
	add.s32 	%r4370, %r4366, %r15;
	mad.lo.s32 	%r4371, %r4370, %r11, %r12;
	mul.wide.s32 	%rd2185, %r4371, 4;
	add.s64 	%rd2186, %rd3, %rd2185;
	ld.global.u32 	%r4372, [%rd2186];
	add.s32 	%r4373, %r4369, %r4372;
	st.global.u32 	[%rd6], %r4373;
	add.s32 	%r4374, %r4370, %r15;
	mad.lo.s32 	%r4375, %r4374, %r11, %r12;
	mul.wide.s32 	%rd2187, %r4375, 4;
	add.s64 	%rd2188, %rd3, %rd2187;
	ld.global.u32 	%r4376, [%rd2188];
	add.s32 	%r4377, %r4373, %r4376;
	st.global.u32 	[%rd6], %r4377;
	add.s32 	%r4378, %r4374, %r15;
	mad.lo.s32 	%r4379, %r4378, %r11, %r12;
	mul.wide.s32 	%rd2189, %r4379, 4;
	add.s64 	%rd2190, %rd3, %rd2189;
	ld.global.u32 	%r4380, [%rd2190];
	add.s32 	%r4381, %r4377, %r4380;
	st.global.u32 	[%rd6], %r4381;
	add.s32 	%r4382, %r4378, %r15;
	mad.lo.s32 	%r4383, %r4382, %r11, %r12;
	mul.wide.s32 	%rd2191, %r4383, 4;
	add.s64 	%rd2192, %rd3, %rd2191;
	ld.global.u32 	%r4384, [%rd2192];
	add.s32 	%r4385, %r4381, %r4384;
	st.global.u32 	[%rd6], %r4385;
	add.s32 	%r4386, %r4382, %r15;
	mad.lo.s32 	%r4387, %r4386, %r11, %r12;
	mul.wide.s32 	%rd2193, %r4387, 4;
	add.s64 	%rd2194, %rd3, %rd2193;
	ld.global.u32 	%r4388, [%rd2194];
	add.s32 	%r4389, %r4385, %r4388;
	st.global.u32 	[%rd6], %r4389;
	add.s32 	%r4390, %r4386, %r15;
	mad.lo.s32 	%r4391, %r4390, %r11, %r12;
	mul.wide.s32 	%rd2195, %r4391, 4;
	add.s64 	%rd2196, %rd3, %rd2195;
	ld.global.u32 	%r4392, [%rd2196];
	add.s32 	%r4393, %r4389, %r4392;
	st.global.u32 	[%rd6], %r4393;
	add.s32 	%r4394, %r4390, %r15;
	mad.lo.s32 	%r4395, %r4394, %r11, %r12;
	mul.wide.s32 	%rd2197, %r4395, 4;
	add.s64 	%rd2198, %rd3, %rd2197;
	ld.global.u32 	%r4396, [%rd2198];
	add.s32 	%r4397, %r4393, %r4396;
	st.global.u32 	[%rd6], %r4397;
	add.s32 	%r4398, %r4394, %r15;
	mad.lo.s32 	%r4399, %r4398, %r11, %r12;
	mul.wide.s32 	%rd2199, %r4399, 4;
	add.s64 	%rd2200, %rd3, %rd2199;
	ld.global.u32 	%r4400, [%rd2200];
	add.s32 	%r4401, %r4397, %r4400;
	st.global.u32 	[%rd6], %r4401;
	add.s32 	%r4402, %r4398, %r15;
	mad.lo.s32 	%r4403, %r4402, %r11, %r12;
	mul.wide.s32 	%rd2201, %r4403, 4;
	add.s64 	%rd2202, %rd3, %rd2201;
	ld.global.u32 	%r4404, [%rd2202];
	add.s32 	%r4405, %r4401, %r4404;
	st.global.u32 	[%rd6], %r4405;
	add.s32 	%r4406, %r4402, %r15;
	mad.lo.s32 	%r4407, %r4406, %r11, %r12;
	mul.wide.s32 	%rd2203, %r4407, 4;
	add.s64 	%rd2204, %rd3, %rd2203;
	ld.global.u32 	%r4408, [%rd2204];
	add.s32 	%r4409, %r4405, %r4408;
	st.global.u32 	[%rd6], %r4409;
	add.s32 	%r4410, %r4406, %r15;
	mad.lo.s32 	%r4411, %r4410, %r11, %r12;
	mul.wide.s32 	%rd2205, %r4411, 4;
	add.s64 	%rd2206, %rd3, %rd2205;
	ld.global.u32 	%r4412, [%rd2206];
	add.s32 	%r4413, %r4409, %r4412;
	st.global.u32 	[%rd6], %r4413;
	add.s32 	%r4414, %r4410, %r15;
	mad.lo.s32 	%r4415, %r4414, %r11, %r12;
	mul.wide.s32 	%rd2207, %r4415, 4;
	add.s64 	%rd2208, %rd3, %rd2207;
	ld.global.u32 	%r4416, [%rd2208];
	add.s32 	%r4417, %r4413, %r4416;
	st.global.u32 	[%rd6], %r4417;
	add.s32 	%r4418, %r4414, %r15;
	mad.lo.s32 	%r4419, %r4418, %r11, %r12;
	mul.wide.s32 	%rd2209, %r4419, 4;
	add.s64 	%rd2210, %rd3, %rd2209;
	ld.global.u32 	%r4420, [%rd2210];
	add.s32 	%r4421, %r4417, %r4420;
	st.global.u32 	[%rd6], %r4421;
	add.s32 	%r4422, %r4418, %r15;
	mad.lo.s32 	%r4423, %r4422, %r11, %r12;
	mul.wide.s32 	%rd2211, %r4423, 4;
	add.s64 	%rd2212, %rd3, %rd2211;
	ld.global.u32 	%r4424, [%rd2212];
	add.s32 	%r4425, %r4421, %r4424;
	st.global.u32 	[%rd6], %r4425;
	add.s32 	%r4426, %r4422, %r15;
	mad.lo.s32 	%r4427, %r4426, %r11, %r12;
	mul.wide.s32 	%rd2213, %r4427, 4;
	add.s64 	%rd2214, %rd3, %rd2213;
	ld.global.u32 	%r4428, [%rd2214];
	add.s32 	%r4429, %r4425, %r4428;
	st.global.u32 	[%rd6], %r4429;
	add.s32 	%r4430, %r4426, %r15;
	mad.lo.s32 	%r4431, %r4430, %r11, %r12;
	mul.wide.s32 	%rd2215, %r4431, 4;
	add.s64 	%rd2216, %rd3, %rd2215;
	ld.global.u32 	%r4432, [%rd2216];
	add.s32 	%r4433, %r4429, %r4432;
	st.global.u32 	[%rd6], %r4433;
	add.s32 	%r4434, %r4430, %r15;
	mad.lo.s32 	%r4435, %r4434, %r11, %r12;
	mul.wide.s32 	%rd2217, %r4435, 4;
	add.s64 	%rd2218, %rd3, %rd2217;
	ld.global.u32 	%r4436, [%rd2218];
	add.s32 	%r4437, %r4433, %r4436;
	st.global.u32 	[%rd6], %r4437;
	add.s32 	%r4438, %r4434, %r15;
	mad.lo.s32 	%r4439, %r4438, %r11, %r12;
	mul.wide.s32 	%rd2219, %r4439, 4;
	add.s64 	%rd2220, %rd3, %rd2219;
	ld.global.u32 	%r4440, [%rd2220];
	add.s32 	%r4441, %r4437, %r4440;
	st.global.u32 	[%rd6], %r4441;
	add.s32 	%r4442, %r4438, %r15;
	mad.lo.s32 	%r4443, %r4442, %r11, %r12;
	mul.wide.s32 	%rd2221, %r4443, 4;
	add.s64 	%rd2222, %rd3, %rd2221;
	ld.global.u32 	%r4444, [%rd2222];
	add.s32 	%r4445, %r4441, %r4444;
	st.global.u32 	[%rd6], %r4445;
	add.s32 	%r4446, %r4442, %r15;
	mad.lo.s32 	%r4447, %r4446, %r11, %r12;
	mul.wide.s32 	%rd2223, %r4447, 4;
	add.s64 	%rd2224, %rd3, %rd2223;
	ld.global.u32 	%r4448, [%rd2224];
	add.s32 	%r4449, %r4445, %r4448;
	st.global.u32 	[%rd6], %r4449;
	add.s32 	%r4450, %r16, 26;
	mad.lo.s32 	%r4451, %r4450, %r11, %r12;
	mul.wide.s32 	%rd2225, %r4451, 4;
	add.s64 	%rd2226, %rd3, %rd2225;
	ld.global.u32 	%r4452, [%rd2226];
	add.s32 	%r4453, %r4449, %r4452;
	st.global.u32 	[%rd6], %r4453;
	add.s32 	%r4454, %r4450, %r15;
	mad.lo.s32 	%r4455, %r4454, %r11, %r12;
	mul.wide.s32 	%rd2227, %r4455, 4;
	add.s64 	%rd2228, %rd3, %rd2227;
	ld.global.u32 	%r4456, [%rd2228];
	add.s32 	%r4457, %r4453, %r4456;
	st.global.u32 	[%rd6], %r4457;
	add.s32 	%r4458, %r4454, %r15;
	mad.lo.s32 	%r4459, %r4458, %r11, %r12;
	mul.wide.s32 	%rd2229, %r4459, 4;
	add.s64 	%rd2230, %rd3, %rd2229;
	ld.global.u32 	%r4460, [%rd2230];
	add.s32 	%r4461, %r4457, %r4460;
	st.global.u32 	[%rd6], %r4461;
	add.s32 	%r4462, %r4458, %r15;
	mad.lo.s32 	%r4463, %r4462, %r11, %r12;
	mul.wide.s32 	%rd2231, %r4463, 4;
	add.s64 	%rd2232, %rd3, %rd2231;
	ld.global.u32 	%r4464, [%rd2232];
	add.s32 	%r4465, %r4461, %r4464;
	st.global.u32 	[%rd6], %r4465;
	add.s32 	%r4466, %r4462, %r15;
	mad.lo.s32 	%r4467, %r4466, %r11, %r12;
	mul.wide.s32 	%rd2233, %r4467, 4;
	add.s64 	%rd2234, %rd3, %rd2233;
	ld.global.u32 	%r4468, [%rd2234];
	add.s32 	%r4469, %r4465, %r4468;
	st.global.u32 	[%rd6], %r4469;
	add.s32 	%r4470, %r4466, %r15;
	mad.lo.s32 	%r4471, %r4470, %r11, %r12;
	mul.wide.s32 	%rd2235, %r4471, 4;
	add.s64 	%rd2236, %rd3, %rd2235;
	ld.global.u32 	%r4472, [%rd2236];
	add.s32 	%r4473, %r4469, %r4472;
	st.global.u32 	[%rd6], %r4473;
	add.s32 	%r4474, %r4470, %r15;
	mad.lo.s32 	%r4475, %r4474, %r11, %r12;
	mul.wide.s32 	%rd2237, %r4475, 4;
	add.s64 	%rd2238, %rd3, %rd2237;
	ld.global.u32 	%r4476, [%rd2238];
	add.s32 	%r4477, %r4473, %r4476;
	st.global.u32 	[%rd6], %r4477;
	add.s32 	%r4478, %r4474, %r15;
	mad.lo.s32 	%r4479, %r4478, %r11, %r12;
	mul.wide.s32 	%rd2239, %r4479, 4;
	add.s64 	%rd2240, %rd3, %rd2239;
	ld.global.u32 	%r4480, [%rd2240];
	add.s32 	%r4481, %r4477, %r4480;
	st.global.u32 	[%rd6], %r4481;
	add.s32 	%r4482, %r4478, %r15;
	mad.lo.s32 	%r4483, %r4482, %r11, %r12;
	mul.wide.s32 	%rd2241, %r4483, 4;
	add.s64 	%rd2242, %rd3, %rd2241;
	ld.global.u32 	%r4484, [%rd2242];
	add.s32 	%r4485, %r4481, %r4484;
	st.global.u32 	[%rd6], %r4485;
	add.s32 	%r4486, %r4482, %r15;
	mad.lo.s32 	%r4487, %r4486, %r11, %r12;
	mul.wide.s32 	%rd2243, %r4487, 4;
	add.s64 	%rd2244, %rd3, %rd2243;
	ld.global.u32 	%r4488, [%rd2244];
	add.s32 	%r4489, %r4485, %r4488;
	st.global.u32 	[%rd6], %r4489;
	add.s32 	%r4490, %r4486, %r15;
	mad.lo.s32 	%r4491, %r4490, %r11, %r12;
	mul.wide.s32 	%rd2245, %r4491, 4;
	add.s64 	%rd2246, %rd3, %rd2245;
	ld.global.u32 	%r4492, [%rd2246];
	add.s32 	%r4493, %r4489, %r4492;
	st.global.u32 	[%rd6], %r4493;
	add.s32 	%r4494, %r4490, %r15;
	mad.lo.s32 	%r4495, %r4494, %r11, %r12;
	mul.wide.s32 	%rd2247, %r4495, 4;
	add.s64 	%rd2248, %rd3, %rd2247;
	ld.global.u32 	%r4496, [%rd2248];
	add.s32 	%r4497, %r4493, %r4496;
	st.global.u32 	[%rd6], %r4497;
	add.s32 	%r4498, %r4494, %r15;
	mad.lo.s32 	%r4499, %r4498, %r11, %r12;
	mul.wide.s32 	%rd2249, %r4499, 4;
	add.s64 	%rd2250, %rd3, %rd2249;
	ld.global.u32 	%r4500, [%rd2250];
	add.s32 	%r4501, %r4497, %r4500;
	st.global.u32 	[%rd6], %r4501;
	add.s32 	%r4502, %r4498, %r15;
	mad.lo.s32 	%r4503, %r4502, %r11, %r12;
	mul.wide.s32 	%rd2251, %r4503, 4;
	add.s64 	%rd2252, %rd3, %rd2251;
	ld.global.u32 	%r4504, [%rd2252];
	add.s32 	%r4505, %r4501, %r4504;
	st.global.u32 	[%rd6], %r4505;
	add.s32 	%r4506, %r4502, %r15;
	mad.lo.s32 	%r4507, %r4506, %r11, %r12;
	mul.wide.s32 	%rd2253, %r4507, 4;
	add.s64 	%rd2254, %rd3, %rd2253;
	ld.global.u32 	%r4508, [%rd2254];
	add.s32 	%r4509, %r4505, %r4508;
	st.global.u32 	[%rd6], %r4509;
	add.s32 	%r4510, %r4506, %r15;
	mad.lo.s32 	%r4511, %r4510, %r11, %r12;
	mul.wide.s32 	%rd2255, %r4511, 4;
	add.s64 	%rd2256, %rd3, %rd2255;
	ld.global.u32 	%r4512, [%rd2256];
	add.s32 	%r4513, %r4509, %r4512;
	st.global.u32 	[%rd6], %r4513;
	add.s32 	%r4514, %r4510, %r15;
	mad.lo.s32 	%r4515, %r4514, %r11, %r12;
	mul.wide.s32 	%rd2257, %r4515, 4;
	add.s64 	%rd2258, %rd3, %rd2257;
	ld.global.u32 	%r4516, [%rd2258];
	add.s32 	%r4517, %r4513, %r4516;
	st.global.u32 	[%rd6], %r4517;
	add.s32 	%r4518, %r4514, %r15;
	mad.lo.s32 	%r4519, %r4518, %r11, %r12;
	mul.wide.s32 	%rd2259, %r4519, 4;
	add.s64 	%rd2260, %rd3, %rd2259;
	ld.global.u32 	%r4520, [%rd2260];
	add.s32 	%r4521, %r4517, %r4520;
	st.global.u32 	[%rd6], %r4521;
	add.s32 	%r4522, %r4518, %r15;
	mad.lo.s32 	%r4523, %r4522, %r11, %r12;
	mul.wide.s32 	%rd2261, %r4523, 4;
	add.s64 	%rd2262, %rd3, %rd2261;
	ld.global.u32 	%r4524, [%rd2262];
	add.s32 	%r4525, %r4521, %r4524;
	st.global.u32 	[%rd6], %r4525;
	add.s32 	%r4526, %r4522, %r15;
	mad.lo.s32 	%r4527, %r4526, %r11, %r12;
	mul.wide.s32 	%rd2263, %r4527, 4;
	add.s64 	%rd2264, %rd3, %rd2263;
	ld.global.u32 	%r4528, [%rd2264];
	add.s32 	%r4529, %r4525, %r4528;
	st.global.u32 	[%rd6], %r4529;
	add.s32 	%r4530, %r4526, %r15;
	mad.lo.s32 	%r4531, %r4530, %r11, %r12;
	mul.wide.s32 	%rd2265, %r4531, 4;
	add.s64 	%rd2266, %rd3, %rd2265;
	ld.global.u32 	%r4532, [%rd2266];
	add.s32 	%r4533, %r4529, %r4532;
	st.global.u32 	[%rd6], %r4533;
	add.s32 	%r4534, %r4530, %r15;
	mad.lo.s32 	%r4535, %r4534, %r11, %r12;
	mul.wide.s32 	%rd2267, %r4535, 4;
	add.s64 	%rd2268, %rd3, %rd2267;
	ld.global.u32 	%r4536, [%rd2268];
	add.s32 	%r4537, %r4533, %r4536;
	st.global.u32 	[%rd6], %r4537;
	add.s32 	%r4538, %r4534, %r15;
	mad.lo.s32 	%r4539, %r4538, %r11, %r12;
	mul.wide.s32 	%rd2269, %r4539, 4;
	add.s64 	%rd2270, %rd3, %rd2269;
	ld.global.u32 	%r4540, [%rd2270];
	add.s32 	%r4541, %r4537, %r4540;
	st.global.u32 	[%rd6], %r4541;
	add.s32 	%r4542, %r4538, %r15;
	mad.lo.s32 	%r4543, %r4542, %r11, %r12;
	mul.wide.s32 	%rd2271, %r4543, 4;
	add.s64 	%rd2272, %rd3, %rd2271;
	ld.global.u32 	%r4544, [%rd2272];
	add.s32 	%r4545, %r4541, %r4544;
	st.global.u32 	[%rd6], %r4545;
	add.s32 	%r4546, %r4542, %r15;
	mad.lo.s32 	%r4547, %r4546, %r11, %r12;
	mul.wide.s32 	%rd2273, %r4547, 4;
	add.s64 	%rd2274, %rd3, %rd2273;
	ld.global.u32 	%r4548, [%rd2274];
	add.s32 	%r4549, %r4545, %r4548;
	st.global.u32 	[%rd6], %r4549;
	add.s32 	%r4550, %r4546, %r15;
	mad.lo.s32 	%r4551, %r4550, %r11, %r12;
	mul.wide.s32 	%rd2275, %r4551, 4;
	add.s64 	%rd2276, %rd3, %rd2275;
	ld.global.u32 	%r4552, [%rd2276];
	add.s32 	%r4553, %r4549, %r4552;
	st.global.u32 	[%rd6], %r4553;
	add.s32 	%r4554, %r4550, %r15;
	mad.lo.s32 	%r4555, %r4554, %r11, %r12;
	mul.wide.s32 	%rd2277, %r4555, 4;
	add.s64 	%rd2278, %rd3, %rd2277;
	ld.global.u32 	%r4556, [%rd2278];
	add.s32 	%r4557, %r4553, %r4556;
	st.global.u32 	[%rd6], %r4557;
	add.s32 	%r4558, %r4554, %r15;
	mad.lo.s32 	%r4559, %r4558, %r11, %r12;
	mul.wide.s32 	%rd2279, %r4559, 4;
	add.s64 	%rd2280, %rd3, %rd2279;
	ld.global.u32 	%r4560, [%rd2280];
	add.s32 	%r4561, %r4557, %r4560;
	st.global.u32 	[%rd6], %r4561;
	add.s32 	%r4562, %r4558, %r15;
	mad.lo.s32 	%r4563, %r4562, %r11, %r12;
	mul.wide.s32 	%rd2281, %r4563, 4;
	add.s64 	%rd2282, %rd3, %rd2281;
	ld.global.u32 	%r4564, [%rd2282];
	add.s32 	%r4565, %r4561, %r4564;
	st.global.u32 	[%rd6], %r4565;
	add.s32 	%r4566, %r4562, %r15;
	mad.lo.s32 	%r4567, %r4566, %r11, %r12;
	mul.wide.s32 	%rd2283, %r4567, 4;
	add.s64 	%rd2284, %rd3, %rd2283;
	ld.global.u32 	%r4568, [%rd2284];
	add.s32 	%r4569, %r4565, %r4568;
	st.global.u32 	[%rd6], %r4569;
	add.s32 	%r4570, %r4566, %r15;
	mad.lo.s32 	%r4571, %r4570, %r11, %r12;
	mul.wide.s32 	%rd2285, %r4571, 4;
	add.s64 	%rd2286, %rd3, %rd2285;
	ld.global.u32 	%r4572, [%rd2286];
	add.s32 	%r4573, %r4569, %r4572;
	st.global.u32 	[%rd6], %r4573;
	add.s32 	%r4574, %r4570, %r15;
	mad.lo.s32 	%r4575, %r4574, %r11, %r12;
	mul.wide.s32 	%rd2287, %r4575, 4;
	add.s64 	%rd2288, %rd3, %rd2287;
	ld.global.u32 	%r4576, [%rd2288];
	add.s32 	%r4577, %r4573, %r4576;
	st.global.u32 	[%rd6], %r4577;
	add.s32 	%r4578, %r4574, %r15;
	mad.lo.s32 	%r4579, %r4578, %r11, %r12;
	mul.wide.s32 	%rd2289, %r4579, 4;
	add.s64 	%rd2290, %rd3, %rd2289;
	ld.global.u32 	%r4580, [%rd2290];
	add.s32 	%r4581, %r4577, %r4580;
	st.global.u32 	[%rd6], %r4581;
	add.s32 	%r4582, %r4578, %r15;
	mad.lo.s32 	%r4583, %r4582, %r11, %r12;
	mul.wide.s32 	%rd2291, %r4583, 4;
	add.s64 	%rd2292, %rd3, %rd2291;
	ld.global.u32 	%r4584, [%rd2292];
	add.s32 	%r4585, %r4581, %r4584;
	st.global.u32 	[%rd6], %r4585;
	add.s32 	%r4586, %r4582, %r15;
	mad.lo.s32 	%r4587, %r4586, %r11, %r12;
	mul.wide.s32 	%rd2293, %r4587, 4;
	add.s64 	%rd2294, %rd3, %rd2293;
	ld.global.u32 	%r4588, [%rd2294];
	add.s32 	%r4589, %r4585, %r4588;
	st.global.u32 	[%rd6], %r4589;
	add.s32 	%r4590, %r4586, %r15;
	mad.lo.s32 	%r4591, %r4590, %r11, %r12;
	mul.wide.s32 	%rd2295, %r4591, 4;
	add.s64 	%rd2296, %rd3, %rd2295;
	ld.global.u32 	%r4592, [%rd2296];
	add.s32 	%r4593, %r4589, %r4592;
	st.global.u32 	[%rd6], %r4593;
	add.s32 	%r4594, %r4590, %r15;
	mad.lo.s32 	%r4595, %r4594, %r11, %r12;
	mul.wide.s32 	%rd2297, %r4595, 4;
	add.s64 	%rd2298, %rd3, %rd2297;
	ld.global.u32 	%r4596, [%rd2298];
	add.s32 	%r4597, %r4593, %r4596;
	st.global.u32 	[%rd6], %r4597;
	add.s32 	%r4598, %r4594, %r15;
	mad.lo.s32 	%r4599, %r4598, %r11, %r12;
	mul.wide.s32 	%rd2299, %r4599, 4;
	add.s64 	%rd2300, %rd3, %rd2299;
	ld.global.u32 	%r4600, [%rd2300];
	add.s32 	%r4601, %r4597, %r4600;
	st.global.u32 	[%rd6], %r4601;
	add.s32 	%r4602, %r4598, %r15;
	mad.lo.s32 	%r4603, %r4602, %r11, %r12;
	mul.wide.s32 	%rd2301, %r4603, 4;
	add.s64 	%rd2302, %rd3, %rd2301;
	ld.global.u32 	%r4604, [%rd2302];
	add.s32 	%r4605, %r4601, %r4604;
	st.global.u32 	[%rd6], %r4605;
	add.s32 	%r4606, %r4602, %r15;
	mad.lo.s32 	%r4607, %r4606, %r11, %r12;
	mul.wide.s32 	%rd2303, %r4607, 4;
	add.s64 	%rd2304, %rd3, %rd2303;
	ld.global.u32 	%r4608, [%rd2304];
	add.s32 	%r4609, %r4605, %r4608;
	st.global.u32 	[%rd6], %r4609;
	add.s32 	%r4610, %r4606, %r15;
	mad.lo.s32 	%r4611, %r4610, %r11, %r12;
	mul.wide.s32 	%rd2305, %r4611, 4;
	add.s64 	%rd2306, %rd3, %rd2305;
	ld.global.u32 	%r4612, [%rd2306];
	add.s32 	%r4613, %r4609, %r4612;
	st.global.u32 	[%rd6], %r4613;
	add.s32 	%r4614, %r4610, %r15;
	mad.lo.s32 	%r4615, %r4614, %r11, %r12;
	mul.wide.s32 	%rd2307, %r4615, 4;
	add.s64 	%rd2308, %rd3, %rd2307;
	ld.global.u32 	%r4616, [%rd2308];
	add.s32 	%r4617, %r4613, %r4616;
	st.global.u32 	[%rd6], %r4617;
	add.s32 	%r4618, %r4614, %r15;
	mad.lo.s32 	%r4619, %r4618, %r11, %r12;
	mul.wide.s32 	%rd2309, %r4619, 4;
	add.s64 	%rd2310, %rd3, %rd2309;
	ld.global.u32 	%r4620, [%rd2310];
	add.s32 	%r4621, %r4617, %r4620;
	st.global.u32 	[%rd6], %r4621;
	add.s32 	%r4622, %r4618, %r15;
	mad.lo.s32 	%r4623, %r4622, %r11, %r12;
	mul.wide.s32 	%rd2311, %r4623, 4;
	add.s64 	%rd2312, %rd3, %rd2311;
	ld.global.u32 	%r4624, [%rd2312];
	add.s32 	%r4625, %r4621, %r4624;
	st.global.u32 	[%rd6], %r4625;
	add.s32 	%r4626, %r4622, %r15;
	mad.lo.s32 	%r4627, %r4626, %r11, %r12;
	mul.wide.s32 	%rd2313, %r4627, 4;
	add.s64 	%rd2314, %rd3, %rd2313;
	ld.global.u32 	%r4628, [%rd2314];
	add.s32 	%r4629, %r4625, %r4628;
	st.global.u32 	[%rd6], %r4629;
	add.s32 	%r4630, %r4626, %r15;
	mad.lo.s32 	%r4631, %r4630, %r11, %r12;
	mul.wide.s32 	%rd2315, %r4631, 4;
	add.s64 	%rd2316, %rd3, %rd2315;
	ld.global.u32 	%r4632, [%rd2316];
	add.s32 	%r4633, %r4629, %r4632;
	st.global.u32 	[%rd6], %r4633;
	add.s32 	%r4634, %r4630, %r15;
	mad.lo.s32 	%r4635, %r4634, %r11, %r12;
	mul.wide.s32 	%rd2317, %r4635, 4;
	add.s64 	%rd2318, %rd3, %rd2317;
	ld.global.u32 	%r4636, [%rd2318];
	add.s32 	%r4637, %r4633, %r4636;
	st.global.u32 	[%rd6], %r4637;
	add.s32 	%r4638, %r4634, %r15;
	mad.lo.s32 	%r4639, %r4638, %r11, %r12;
	mul.wide.s32 	%rd2319, %r4639, 4;
	add.s64 	%rd2320, %rd3, %rd2319;
	ld.global.u32 	%r4640, [%rd2320];
	add.s32 	%r4641, %r4637, %r4640;
	st.global.u32 	[%rd6], %r4641;
	add.s32 	%r4642, %r4638, %r15;
	mad.lo.s32 	%r4643, %r4642, %r11, %r12;
	mul.wide.s32 	%rd2321, %r4643, 4;
	add.s64 	%rd2322, %rd3, %rd2321;
	ld.global.u32 	%r4644, [%rd2322];
	add.s32 	%r4645, %r4641, %r4644;
	st.global.u32 	[%rd6], %r4645;
	add.s32 	%r4646, %r4642, %r15;
	mad.lo.s32 	%r4647, %r4646, %r11, %r12;
	mul.wide.s32 	%rd2323, %r4647, 4;
	add.s64 	%rd2324, %rd3, %rd2323;
	ld.global.u32 	%r4648, [%rd2324];
	add.s32 	%r4649, %r4645, %r4648;
	st.global.u32 	[%rd6], %r4649;
	add.s32 	%r4650, %r4646, %r15;
	mad.lo.s32 	%r4651, %r4650, %r11, %r12;
	mul.wide.s32 	%rd2325, %r4651, 4;
	add.s64 	%rd2326, %rd3, %rd2325;
	ld.global.u32 	%r4652, [%rd2326];
	add.s32 	%r4653, %r4649, %r4652;
	st.global.u32 	[%rd6], %r4653;
	add.s32 	%r4654, %r16, 27;
	mad.lo.s32 	%r4655, %r4654, %r11, %r12;
	mul.wide.s32 	%rd2327, %r4655, 4;
	add.s64 	%rd2328, %rd3, %rd2327;
	ld.global.u32 	%r4656, [%rd2328];
	add.s32 	%r4657, %r4653, %r4656;
	st.global.u32 	[%rd6], %r4657;
	add.s32 	%r4658, %r4654, %r15;
	mad.lo.s32 	%r4659, %r4658, %r11, %r12;
	mul.wide.s32 	%rd2329, %r4659, 4;
	add.s64 	%rd2330, %rd3, %rd2329;
	ld.global.u32 	%r4660, [%rd2330];
	add.s32 	%r4661, %r4657, %r4660;
	st.global.u32 	[%rd6], %r4661;
	add.s32 	%r4662, %r4658, %r15;
	mad.lo.s32 	%r4663, %r4662, %r11, %r12;
	mul.wide.s32 	%rd2331, %r4663, 4;
	add.s64 	%rd2332, %rd3, %rd2331;
	ld.global.u32 	%r4664, [%rd2332];
	add.s32 	%r4665, %r4661, %r4664;
	st.global.u32 	[%rd6], %r4665;
	add.s32 	%r4666, %r4662, %r15;
	mad.lo.s32 	%r4667, %r4666, %r11, %r12;
	mul.wide.s32 	%rd2333, %r4667, 4;
	add.s64 	%rd2334, %rd3, %rd2333;
	ld.global.u32 	%r4668, [%rd2334];
	add.s32 	%r4669, %r4665, %r4668;
	st.global.u32 	[%rd6], %r4669;
	add.s32 	%r4670, %r4666, %r15;
	mad.lo.s32 	%r4671, %r4670, %r11, %r12;
	mul.wide.s32 	%rd2335, %r4671, 4;
	add.s64 	%rd2336, %rd3, %rd2335;
	ld.global.u32 	%r4672, [%rd2336];
	add.s32 	%r4673, %r4669, %r4672;
	st.global.u32 	[%rd6], %r4673;
	add.s32 	%r4674, %r4670, %r15;
	mad.lo.s32 	%r4675, %r4674, %r11, %r12;
	mul.wide.s32 	%rd2337, %r4675, 4;
	add.s64 	%rd2338, %rd3, %rd2337;
	ld.global.u32 	%r4676, [%rd2338];
	add.s32 	%r4677, %r4673, %r4676;
	st.global.u32 	[%rd6], %r4677;
	add.s32 	%r4678, %r4674, %r15;
	mad.lo.s32 	%r4679, %r4678, %r11, %r12;
	mul.wide.s32 	%rd2339, %r4679, 4;
	add.s64 	%rd2340, %rd3, %rd2339;
	ld.global.u32 	%r4680, [%rd2340];
	add.s32 	%r4681, %r4677, %r4680;
	st.global.u32 	[%rd6], %r4681;
	add.s32 	%r4682, %r4678, %r15;
	mad.lo.s32 	%r4683, %r4682, %r11, %r12;
	mul.wide.s32 	%rd2341, %r4683, 4;
	add.s64 	%rd2342, %rd3, %rd2341;
	ld.global.u32 	%r4684, [%rd2342];
	add.s32 	%r4685, %r4681, %r4684;
	st.global.u32 	[%rd6], %r4685;
	add.s32 	%r4686, %r4682, %r15;
	mad.lo.s32 	%r4687, %r4686, %r11, %r12;
	mul.wide.s32 	%rd2343, %r4687, 4;
	add.s64 	%rd2344, %rd3, %rd2343;
	ld.global.u32 	%r4688, [%rd2344];
	add.s32 	%r4689, %r4685, %r4688;
	st.global.u32 	[%rd6], %r4689;
	add.s32 	%r4690, %r4686, %r15;
	mad.lo.s32 	%r4691, %r4690, %r11, %r12;
	mul.wide.s32 	%rd2345, %r4691, 4;
	add.s64 	%rd2346, %rd3, %rd2345;
	ld.global.u32 	%r4692, [%rd2346];
	add.s32 	%r4693, %r4689, %r4692;
	st.global.u32 	[%rd6], %r4693;
	add.s32 	%r4694, %r4690, %r15;
	mad.lo.s32 	%r4695, %r4694, %r11, %r12;
	mul.wide.s32 	%rd2347, %r4695, 4;
	add.s64 	%rd2348, %rd3, %rd2347;
	ld.global.u32 	%r4696, [%rd2348];
	add.s32 	%r4697, %r4693, %r4696;
	st.global.u32 	[%rd6], %r4697;
	add.s32 	%r4698, %r4694, %r15;
	mad.lo.s32 	%r4699, %r4698, %r11, %r12;
	mul.wide.s32 	%rd2349, %r4699, 4;
	add.s64 	%rd2350, %rd3, %rd2349;
	ld.global.u32 	%r4700, [%rd2350];
	add.s32 	%r4701, %r4697, %r4700;
	st.global.u32 	[%rd6], %r4701;
	add.s32 	%r4702, %r4698, %r15;
	mad.lo.s32 	%r4703, %r4702, %r11, %r12;
	mul.wide.s32 	%rd2351, %r4703, 4;
	add.s64 	%rd2352, %rd3, %rd2351;
	ld.global.u32 	%r4704, [%rd2352];
	add.s32 	%r4705, %r4701, %r4704;
	st.global.u32 	[%rd6], %r4705;
	add.s32 	%r4706, %r4702, %r15;
	mad.lo.s32 	%r4707, %r4706, %r11, %r12;
	mul.wide.s32 	%rd2353, %r4707, 4;
	add.s64 	%rd2354, %rd3, %rd2353;
	ld.global.u32 	%r4708, [%rd2354];
	add.s32 	%r4709, %r4705, %r4708;
	st.global.u32 	[%rd6], %r4709;
	add.s32 	%r4710, %r4706, %r15;
	mad.lo.s32 	%r4711, %r4710, %r11, %r12;
	mul.wide.s32 	%rd2355, %r4711, 4;
	add.s64 	%rd2356, %rd3, %rd2355;
	ld.global.u32 	%r4712, [%rd2356];
	add.s32 	%r4713, %r4709, %r4712;
	st.global.u32 	[%rd6], %r4713;
	add.s32 	%r4714, %r4710, %r15;
	mad.lo.s32 	%r4715, %r4714, %r11, %r12;
	mul.wide.s32 	%rd2357, %r4715, 4;
	add.s64 	%rd2358, %rd3, %rd2357;
	ld.global.u32 	%r4716, [%rd2358];
	add.s32 	%r4717, %r4713, %r4716;
	st.global.u32 	[%rd6], %r4717;
	add.s32 	%r4718, %r4714, %r15;
	mad.lo.s32 	%r4719, %r4718, %r11, %r12;
	mul.wide.s32 	%rd2359, %r4719, 4;
	add.s64 	%rd2360, %rd3, %rd2359;
	ld.global.u32 	%r4720, [%rd2360];
	add.s32 	%r4721, %r4717, %r4720;
	st.global.u32 	[%rd6], %r4721;
	add.s32 	%r4722, %r4718, %r15;
	mad.lo.s32 	%r4723, %r4722, %r11, %r12;
	mul.wide.s32 	%rd2361, %r4723, 4;
	add.s64 	%rd2362, %rd3, %rd2361;
	ld.global.u32 	%r4724, [%rd2362];
	add.s32 	%r4725, %r4721, %r4724;
	st.global.u32 	[%rd6], %r4725;
	add.s32 	%r4726, %r4722, %r15;
	mad.lo.s32 	%r4727, %r4726, %r11, %r12;
	mul.wide.s32 	%rd2363, %r4727, 4;
	add.s64 	%rd2364, %rd3, %rd2363;
	ld.global.u32 	%r4728, [%rd2364];
	add.s32 	%r4729, %r4725, %r4728;
	st.global.u32 	[%rd6], %r4729;
	add.s32 	%r4730, %r4726, %r15;
	mad.lo.s32 	%r4731, %r4730, %r11, %r12;
	mul.wide.s32 	%rd2365, %r4731, 4;
	add.s64 	%rd2366, %rd3, %rd2365;
	ld.global.u32 	%r4732, [%rd2366];
	add.s32 	%r4733, %r4729, %r4732;
	st.global.u32 	[%rd6], %r4733;
	add.s32 	%r4734, %r4730, %r15;
	mad.lo.s32 	%r4735, %r4734, %r11, %r12;
	mul.wide.s32 	%rd2367, %r4735, 4;
	add.s64 	%rd2368, %rd3, %rd2367;
	ld.global.u32 	%r4736, [%rd2368];
	add.s32 	%r4737, %r4733, %r4736;
	st.global.u32 	[%rd6], %r4737;
	add.s32 	%r4738, %r4734, %r15;
	mad.lo.s32 	%r4739, %r4738, %r11, %r12;
	mul.wide.s32 	%rd2369, %r4739, 4;
	add.s64 	%rd2370, %rd3, %rd2369;
	ld.global.u32 	%r4740, [%rd2370];
	add.s32 	%r4741, %r4737, %r4740;
	st.global.u32 	[%rd6], %r4741;
	add.s32 	%r4742, %r4738, %r15;
	mad.lo.s32 	%r4743, %r4742, %r11, %r12;
	mul.wide.s32 	%rd2371, %r4743, 4;
	add.s64 	%rd2372, %rd3, %rd2371;
	ld.global.u32 	%r4744, [%rd2372];
	add.s32 	%r4745, %r4741, %r4744;
	st.global.u32 	[%rd6], %r4745;
	add.s32 	%r4746, %r4742, %r15;
	mad.lo.s32 	%r4747, %r4746, %r11, %r12;
	mul.wide.s32 	%rd2373, %r4747, 4;
	add.s64 	%rd2374, %rd3, %rd2373;
	ld.global.u32 	%r4748, [%rd2374];
	add.s32 	%r4749, %r4745, %r4748;
	st.global.u32 	[%rd6], %r4749;
	add.s32 	%r4750, %r4746, %r15;
	mad.lo.s32 	%r4751, %r4750, %r11, %r12;
	mul.wide.s32 	%rd2375, %r4751, 4;
	add.s64 	%rd2376, %rd3, %rd2375;
	ld.global.u32 	%r4752, [%rd2376];
	add.s32 	%r4753, %r4749, %r4752;
	st.global.u32 	[%rd6], %r4753;
	add.s32 	%r4754, %r4750, %r15;
	mad.lo.s32 	%r4755, %r4754, %r11, %r12;
	mul.wide.s32 	%rd2377, %r4755, 4;
	add.s64 	%rd2378, %rd3, %rd2377;
	ld.global.u32 	%r4756, [%rd2378];
	add.s32 	%r4757, %r4753, %r4756;
	st.global.u32 	[%rd6], %r4757;
	add.s32 	%r4758, %r4754, %r15;
	mad.lo.s32 	%r4759, %r4758, %r11, %r12;
	mul.wide.s32 	%rd2379, %r4759, 4;
	add.s64 	%rd2380, %rd3, %rd2379;
	ld.global.u32 	%r4760, [%rd2380];
	add.s32 	%r4761, %r4757, %r4760;
	st.global.u32 	[%rd6], %r4761;
	add.s32 	%r4762, %r4758, %r15;
	mad.lo.s32 	%r4763, %r4762, %r11, %r12;
	mul.wide.s32 	%rd2381, %r4763, 4;
	add.s64 	%rd2382, %rd3, %rd2381;
	ld.global.u32 	%r4764, [%rd2382];
	add.s32 	%r4765, %r4761, %r4764;
	st.global.u32 	[%rd6], %r4765;
	add.s32 	%r4766, %r4762, %r15;
	mad.lo.s32 	%r4767, %r4766, %r11, %r12;
	mul.wide.s32 	%rd2383, %r4767, 4;
	add.s64 	%rd2384, %rd3, %rd2383;
	ld.global.u32 	%r4768, [%rd2384];
	add.s32 	%r4769, %r4765, %r4768;
	st.global.u32 	[%rd6], %r4769;
	add.s32 	%r4770, %r4766, %r15;
	mad.lo.s32 	%r4771, %r4770, %r11, %r12;
	mul.wide.s32 	%rd2385, %r4771, 4;
	add.s64 	%rd2386, %rd3, %rd2385;
	ld.global.u32 	%r4772, [%rd2386];
	add.s32 	%r4773, %r4769, %r4772;
	st.global.u32 	[%rd6], %r4773;
	add.s32 	%r4774, %r4770, %r15;
	mad.lo.s32 	%r4775, %r4774, %r11, %r12;
	mul.wide.s32 	%rd2387, %r4775, 4;
	add.s64 	%rd2388, %rd3, %rd2387;
	ld.global.u32 	%r4776, [%rd2388];
	add.s32 	%r4777, %r4773, %r4776;
	st.global.u32 	[%rd6], %r4777;
	add.s32 	%r4778, %r4774, %r15;
	mad.lo.s32 	%r4779, %r4778, %r11, %r12;
	mul.wide.s32 	%rd2389, %r4779, 4;
	add.s64 	%rd2390, %rd3, %rd2389;
	ld.global.u32 	%r4780, [%rd2390];
	add.s32 	%r4781, %r4777, %r4780;
	st.global.u32 	[%rd6], %r4781;
	add.s32 	%r4782, %r4778, %r15;
	mad.lo.s32 	%r4783, %r4782, %r11, %r12;
	mul.wide.s32 	%rd2391, %r4783, 4;
	add.s64 	%rd2392, %rd3, %rd2391;
	ld.global.u32 	%r4784, [%rd2392];
	add.s32 	%r4785, %r4781, %r4784;
	st.global.u32 	[%rd6], %r4785;
	add.s32 	%r4786, %r4782, %r15;
	mad.lo.s32 	%r4787, %r4786, %r11, %r12;
	mul.wide.s32 	%rd2393, %r4787, 4;
	add.s64 	%rd2394, %rd3, %rd2393;
	ld.global.u32 	%r4788, [%rd2394];
	add.s32 	%r4789, %r4785, %r4788;
	st.global.u32 	[%rd6], %r4789;
	add.s32 	%r4790, %r4786, %r15;
	mad.lo.s32 	%r4791, %r4790, %r11, %r12;
	mul.wide.s32 	%rd2395, %r4791, 4;
	add.s64 	%rd2396, %rd3, %rd2395;
	ld.global.u32 	%r4792, [%rd2396];
	add.s32 	%r4793, %r4789, %r4792;
	st.global.u32 	[%rd6], %r4793;
	add.s32 	%r4794, %r4790, %r15;
	mad.lo.s32 	%r4795, %r4794, %r11, %r12;
	mul.wide.s32 	%rd2397, %r4795, 4;
	add.s64 	%rd2398, %rd3, %rd2397;
	ld.global.u32 	%r4796, [%rd2398];
	add.s32 	%r4797, %r4793, %r4796;
	st.global.u32 	[%rd6], %r4797;
	add.s32 	%r4798, %r4794, %r15;
	mad.lo.s32 	%r4799, %r4798, %r11, %r12;
	mul.wide.s32 	%rd2399, %r4799, 4;
	add.s64 	%rd2400, %rd3, %rd2399;
	ld.global.u32 	%r4800, [%rd2400];
	add.s32 	%r4801, %r4797, %r4800;
	st.global.u32 	[%rd6], %r4801;
	add.s32 	%r4802, %r4798, %r15;
	mad.lo.s32 	%r4803, %r4802, %r11, %r12;
	mul.wide.s32 	%rd2401, %r4803, 4;
	add.s64 	%rd2402, %rd3, %rd2401;
	ld.global.u32 	%r4804, [%rd2402];
	add.s32 	%r4805, %r4801, %r4804;
	st.global.u32 	[%rd6], %r4805;
	add.s32 	%r4806, %r4802, %r15;
	mad.lo.s32 	%r4807, %r4806, %r11, %r12;
	mul.wide.s32 	%rd2403, %r4807, 4;
	add.s64 	%rd2404, %rd3, %rd2403;
	ld.global.u32 	%r4808, [%rd2404];
	add.s32 	%r4809, %r4805, %r4808;
	st.global.u32 	[%rd6], %r4809;
	add.s32 	%r4810, %r4806, %r15;
	mad.lo.s32 	%r4811, %r4810, %r11, %r12;
	mul.wide.s32 	%rd2405, %r4811, 4;
	add.s64 	%rd2406, %rd3, %rd2405;
	ld.global.u32 	%r4812, [%rd2406];
	add.s32 	%r4813, %r4809, %r4812;
	st.global.u32 	[%rd6], %r4813;
	add.s32 	%r4814, %r4810, %r15;
	mad.lo.s32 	%r4815, %r4814, %r11, %r12;
	mul.wide.s32 	%rd2407, %r4815, 4;
	add.s64 	%rd2408, %rd3, %rd2407;
	ld.global.u32 	%r4816, [%rd2408];
	add.s32 	%r4817, %r4813, %r4816;
	st.global.u32 	[%rd6], %r4817;
	add.s32 	%r4818, %r4814, %r15;
	mad.lo.s32 	%r4819, %r4818, %r11, %r12;
	mul.wide.s32 	%rd2409, %r4819, 4;
	add.s64 	%rd2410, %rd3, %rd2409;
	ld.global.u32 	%r4820, [%rd2410];
	add.s32 	%r4821, %r4817, %r4820;
	st.global.u32 	[%rd6], %r4821;
	add.s32 	%r4822, %r4818, %r15;
	mad.lo.s32 	%r4823, %r4822, %r11, %r12;
	mul.wide.s32 	%rd2411, %r4823, 4;
	add.s64 	%rd2412, %rd3, %rd2411;
	ld.global.u32 	%r4824, [%rd2412];
	add.s32 	%r4825, %r4821, %r4824;
	st.global.u32 	[%rd6], %r4825;
	add.s32 	%r4826, %r4822, %r15;
	mad.lo.s32 	%r4827, %r4826, %r11, %r12;
	mul.wide.s32 	%rd2413, %r4827, 4;
	add.s64 	%rd2414, %rd3, %rd2413;
	ld.global.u32 	%r4828, [%rd2414];
	add.s32 	%r4829, %r4825, %r4828;
	st.global.u32 	[%rd6], %r4829;
	add.s32 	%r4830, %r4826, %r15;
	mad.lo.s32 	%r4831, %r4830, %r11, %r12;
	mul.wide.s32 	%rd2415, %r4831, 4;
	add.s64 	%rd2416, %rd3, %rd2415;
	ld.global.u32 	%r4832, [%rd2416];
	add.s32 	%r4833, %r4829, %r4832;
	st.global.u32 	[%rd6], %r4833;
	add.s32 	%r4834, %r4830, %r15;
	mad.lo.s32 	%r4835, %r4834, %r11, %r12;
	mul.wide.s32 	%rd2417, %r4835, 4;
	add.s64 	%rd2418, %rd3, %rd2417;
	ld.global.u32 	%r4836, [%rd2418];
	add.s32 	%r4837, %r4833, %r4836;
	st.global.u32 	[%rd6], %r4837;
	add.s32 	%r4838, %r4834, %r15;
	mad.lo.s32 	%r4839, %r4838, %r11, %r12;
	mul.wide.s32 	%rd2419, %r4839, 4;
	add.s64 	%rd2420, %rd3, %rd2419;
	ld.global.u32 	%r4840, [%rd2420];
	add.s32 	%r4841, %r4837, %r4840;
	st.global.u32 	[%rd6], %r4841;
	add.s32 	%r4842, %r4838, %r15;
	mad.lo.s32 	%r4843, %r4842, %r11, %r12;
	mul.wide.s32 	%rd2421, %r4843, 4;
	add.s64 	%rd2422, %rd3, %rd2421;
	ld.global.u32 	%r4844, [%rd2422];
	add.s32 	%r4845, %r4841, %r4844;
	st.global.u32 	[%rd6], %r4845;
	add.s32 	%r4846, %r4842, %r15;
	mad.lo.s32 	%r4847, %r4846, %r11, %r12;
	mul.wide.s32 	%rd2423, %r4847, 4;
	add.s64 	%rd2424, %rd3, %rd2423;
	ld.global.u32 	%r4848, [%rd2424];
	add.s32 	%r4849, %r4845, %r4848;
	st.global.u32 	[%rd6], %r4849;
	add.s32 	%r4850, %r4846, %r15;
	mad.lo.s32 	%r4851, %r4850, %r11, %r12;
	mul.wide.s32 	%rd2425, %r4851, 4;
	add.s64 	%rd2426, %rd3, %rd2425;
	ld.global.u32 	%r4852, [%rd2426];
	add.s32 	%r4853, %r4849, %r4852;
	st.global.u32 	[%rd6], %r4853;
	add.s32 	%r4854, %r4850, %r15;
	mad.lo.s32 	%r4855, %r4854, %r11, %r12;
	mul.wide.s32 	%rd2427, %r4855, 4;
	add.s64 	%rd2428, %rd3, %rd2427;
	ld.global.u32 	%r4856, [%rd2428];
	add.s32 	%r4857, %r4853, %r4856;
	st.global.u32 	[%rd6], %r4857;
	add.s32 	%r4858, %r16, 28;
	mad.lo.s32 	%r4859, %r4858, %r11, %r12;
	mul.wide.s32 	%rd2429, %r4859, 4;
	add.s64 	%rd2430, %rd3, %rd2429;
	ld.global.u32 	%r4860, [%rd2430];
	add.s32 	%r4861, %r4857, %r4860;
	st.global.u32 	[%rd6], %r4861;
	add.s32 	%r4862, %r4858, %r15;
	mad.lo.s32 	%r4863, %r4862, %r11, %r12;
	mul.wide.s32 	%rd2431, %r4863, 4;
	add.s64 	%rd2432, %rd3, %rd2431;
	ld.global.u32 	%r4864, [%rd2432];
	add.s32 	%r4865, %r4861, %r4864;
	st.global.u32 	[%rd6], %r4865;
	add.s32 	%r4866, %r4862, %r15;
	mad.lo.s32 	%r4867, %r4866, %r11, %r12;
	mul.wide.s32 	%rd2433, %r4867, 4;
	add.s64 	%rd2434, %rd3, %rd2433;
	ld.global.u32 	%r4868, [%rd2434];
	add.s32 	%r4869, %r4865, %r4868;
	st.global.u32 	[%rd6], %r4869;
	add.s32 	%r4870, %r4866, %r15;
	mad.lo.s32 	%r4871, %r4870, %r11, %r12;
	mul.wide.s32 	%rd2435, %r4871, 4;
	add.s64 	%rd2436, %rd3, %rd2435;
	ld.global.u32 	%r4872, [%rd2436];
	add.s32 	%r4873, %r4869, %r4872;
	st.global.u32 	[%rd6], %r4873;
	add.s32 	%r4874, %r4870, %r15;
	mad.lo.s32 	%r4875, %r4874, %r11, %r12;
	mul.wide.s32 	%rd2437, %r4875, 4;
	add.s64 	%rd2438, %rd3, %rd2437;
	ld.global.u32 	%r4876, [%rd2438];
	add.s32 	%r4877, %r4873, %r4876;
	st.global.u32 	[%rd6], %r4877;
	add.s32 	%r4878, %r4874, %r15;
	mad.lo.s32 	%r4879, %r4878, %r11, %r12;
	mul.wide.s32 	%rd2439, %r4879, 4;
	add.s64 	%rd2440, %rd3, %rd2439;
	ld.global.u32 	%r4880, [%rd2440];
	add.s32 	%r4881, %r4877, %r4880;
	st.global.u32 	[%rd6], %r4881;
	add.s32 	%r4882, %r4878, %r15;
	mad.lo.s32 	%r4883, %r4882, %r11, %r12;
	mul.wide.s32 	%rd2441, %r4883, 4;
	add.s64 	%rd2442, %rd3, %rd2441;
	ld.global.u32 	%r4884, [%rd2442];
	add.s32 	%r4885, %r4881, %r4884;
	st.global.u32 	[%rd6], %r4885;
	add.s32 	%r4886, %r4882, %r15;
	mad.lo.s32 	%r4887, %r4886, %r11, %r12;
	mul.wide.s32 	%rd2443, %r4887, 4;
	add.s64 	%rd2444, %rd3, %rd2443;
	ld.global.u32 	%r4888, [%rd2444];
	add.s32 	%r4889, %r4885, %r4888;
	st.global.u32 	[%rd6], %r4889;
	add.s32 	%r4890, %r4886, %r15;
	mad.lo.s32 	%r4891, %r4890, %r11, %r12;
	mul.wide.s32 	%rd2445, %r4891, 4;
	add.s64 	%rd2446, %rd3, %rd2445;
	ld.global.u32 	%r4892, [%rd2446];
	add.s32 	%r4893, %r4889, %r4892;
	st.global.u32 	[%rd6], %r4893;
	add.s32 	%r4894, %r4890, %r15;
	mad.lo.s32 	%r4895, %r4894, %r11, %r12;
	mul.wide.s32 	%rd2447, %r4895, 4;
	add.s64 	%rd2448, %rd3, %rd2447;
	ld.global.u32 	%r4896, [%rd2448];
	add.s32 	%r4897, %r4893, %r4896;
	st.global.u32 	[%rd6], %r4897;
	add.s32 	%r4898, %r4894, %r15;
	mad.lo.s32 	%r4899, %r4898, %r11, %r12;
	mul.wide.s32 	%rd2449, %r4899, 4;
	add.s64 	%rd2450, %rd3, %rd2449;
	ld.global.u32 	%r4900, [%rd2450];
	add.s32 	%r4901, %r4897, %r4900;
	st.global.u32 	[%rd6], %r4901;
	add.s32 	%r4902, %r4898, %r15;
	mad.lo.s32 	%r4903, %r4902, %r11, %r12;
	mul.wide.s32 	%rd2451, %r4903, 4;
	add.s64 	%rd2452, %rd3, %rd2451;
	ld.global.u32 	%r4904, [%rd2452];
	add.s32 	%r4905, %r4901, %r4904;
	st.global.u32 	[%rd6], %r4905;
	add.s32 	%r4906, %r4902, %r15;
	mad.lo.s32 	%r4907, %r4906, %r11, %r12;
	mul.wide.s32 	%rd2453, %r4907, 4;
	add.s64 	%rd2454, %rd3, %rd2453;
	ld.global.u32 	%r4908, [%rd2454];
	add.s32 	%r4909, %r4905, %r4908;
	st.global.u32 	[%rd6], %r4909;
	add.s32 	%r4910, %r4906, %r15;
	mad.lo.s32 	%r4911, %r4910, %r11, %r12;
	mul.wide.s32 	%rd2455, %r4911, 4;
	add.s64 	%rd2456, %rd3, %rd2455;
	ld.global.u32 	%r4912, [%rd2456];
	add.s32 	%r4913, %r4909, %r4912;
	st.global.u32 	[%rd6], %r4913;
	add.s32 	%r4914, %r4910, %r15;
	mad.lo.s32 	%r4915, %r4914, %r11, %r12;
	mul.wide.s32 	%rd2457, %r4915, 4;
	add.s64 	%rd2458, %rd3, %rd2457;
	ld.global.u32 	%r4916, [%rd2458];
	add.s32 	%r4917, %r4913, %r4916;
	st.global.u32 	[%rd6], %r4917;
	add.s32 	%r4918, %r4914, %r15;
	mad.lo.s32 	%r4919, %r4918, %r11, %r12;
	mul.wide.s32 	%rd2459, %r4919, 4;
	add.s64 	%rd2460, %rd3, %rd2459;
	ld.global.u32 	%r4920, [%rd2460];
	add.s32 	%r4921, %r4917, %r4920;
	st.global.u32 	[%rd6], %r4921;
	add.s32 	%r4922, %r4918, %r15;
	mad.lo.s32 	%r4923, %r4922, %r11, %r12;
	mul.wide.s32 	%rd2461, %r4923, 4;
	add.s64 	%rd2462, %rd3, %rd2461;
	ld.global.u32 	%r4924, [%rd2462];
	add.s32 	%r4925, %r4921, %r4924;
	st.global.u32 	[%rd6], %r4925;
	add.s32 	%r4926, %r4922, %r15;
	mad.lo.s32 	%r4927, %r4926, %r11, %r12;
	mul.wide.s32 	%rd2463, %r4927, 4;
	add.s64 	%rd2464, %rd3, %rd2463;
	ld.global.u32 	%r4928, [%rd2464];
	add.s32 	%r4929, %r4925, %r4928;
	st.global.u32 	[%rd6], %r4929;
	add.s32 	%r4930, %r4926, %r15;
	mad.lo.s32 	%r4931, %r4930, %r11, %r12;
	mul.wide.s32 	%rd2465, %r4931, 4;
	add.s64 	%rd2466, %rd3, %rd2465;
	ld.global.u32 	%r4932, [%rd2466];
	add.s32 	%r4933, %r4929, %r4932;
	st.global.u32 	[%rd6], %r4933;
	add.s32 	%r4934, %r4930, %r15;
	mad.lo.s32 	%r4935, %r4934, %r11, %r12;
	mul.wide.s32 	%rd2467, %r4935, 4;
	add.s64 	%rd2468, %rd3, %rd2467;
	ld.global.u32 	%r4936, [%rd2468];
	add.s32 	%r4937, %r4933, %r4936;
	st.global.u32 	[%rd6], %r4937;
	add.s32 	%r4938, %r4934, %r15;
	mad.lo.s32 	%r4939, %r4938, %r11, %r12;
	mul.wide.s32 	%rd2469, %r4939, 4;
	add.s64 	%rd2470, %rd3, %rd2469;
	ld.global.u32 	%r4940, [%rd2470];
	add.s32 	%r4941, %r4937, %r4940;
	st.global.u32 	[%rd6], %r4941;
	add.s32 	%r4942, %r4938, %r15;
	mad.lo.s32 	%r4943, %r4942, %r11, %r12;
	mul.wide.s32 	%rd2471, %r4943, 4;
	add.s64 	%rd2472, %rd3, %rd2471;
	ld.global.u32 	%r4944, [%rd2472];
	add.s32 	%r4945, %r4941, %r4944;
	st.global.u32 	[%rd6], %r4945;
	add.s32 	%r4946, %r4942, %r15;
	mad.lo.s32 	%r4947, %r4946, %r11, %r12;
	mul.wide.s32 	%rd2473, %r4947, 4;
	add.s64 	%rd2474, %rd3, %rd2473;
	ld.global.u32 	%r4948, [%rd2474];
	add.s32 	%r4949, %r4945, %r4948;
	st.global.u32 	[%rd6], %r4949;
	add.s32 	%r4950, %r4946, %r15;
	mad.lo.s32 	%r4951, %r4950, %r11, %r12;
	mul.wide.s32 	%rd2475, %r4951, 4;
	add.s64 	%rd2476, %rd3, %rd2475;
	ld.global.u32 	%r4952, [%rd2476];
	add.s32 	%r4953, %r4949, %r4952;
	st.global.u32 	[%rd6], %r4953;
	add.s32 	%r4954, %r4950, %r15;
	mad.lo.s32 	%r4955, %r4954, %r11, %r12;
	mul.wide.s32 	%rd2477, %r4955, 4;
	add.s64 	%rd2478, %rd3, %rd2477;
	ld.global.u32 	%r4956, [%rd2478];
	add.s32 	%r4957, %r4953, %r4956;
	st.global.u32 	[%rd6], %r4957;
	add.s32 	%r4958, %r4954, %r15;
	mad.lo.s32 	%r4959, %r4958, %r11, %r12;
	mul.wide.s32 	%rd2479, %r4959, 4;
	add.s64 	%rd2480, %rd3, %rd2479;
	ld.global.u32 	%r4960, [%rd2480];
	add.s32 	%r4961, %r4957, %r4960;
	st.global.u32 	[%rd6], %r4961;
	add.s32 	%r4962, %r4958, %r15;
	mad.lo.s32 	%r4963, %r4962, %r11, %r12;
	mul.wide.s32 	%rd2481, %r4963, 4;
	add.s64 	%rd2482, %rd3, %rd2481;
	ld.global.u32 	%r4964, [%rd2482];
	add.s32 	%r4965, %r4961, %r4964;
	st.global.u32 	[%rd6], %r4965;
	add.s32 	%r4966, %r4962, %r15;
	mad.lo.s32 	%r4967, %r4966, %r11, %r12;
	mul.wide.s32 	%rd2483, %r4967, 4;
	add.s64 	%rd2484, %rd3, %rd2483;
	ld.global.u32 	%r4968, [%rd2484];
	add.s32 	%r4969, %r4965, %r4968;
	st.global.u32 	[%rd6], %r4969;
	add.s32 	%r4970, %r4966, %r15;
	mad.lo.s32 	%r4971, %r4970, %r11, %r12;
	mul.wide.s32 	%rd2485, %r4971, 4;
	add.s64 	%rd2486, %rd3, %rd2485;
	ld.global.u32 	%r4972, [%rd2486];
	add.s32 	%r4973, %r4969, %r4972;
	st.global.u32 	[%rd6], %r4973;
	add.s32 	%r4974, %r4970, %r15;
	mad.lo.s32 	%r4975, %r4974, %r11, %r12;
	mul.wide.s32 	%rd2487, %r4975, 4;
	add.s64 	%rd2488, %rd3, %rd2487;
	ld.global.u32 	%r4976, [%rd2488];
	add.s32 	%r4977, %r4973, %r4976;
	st.global.u32 	[%rd6], %r4977;
	add.s32 	%r4978, %r4974, %r15;
	mad.lo.s32 	%r4979, %r4978, %r11, %r12;
	mul.wide.s32 	%rd2489, %r4979, 4;
	add.s64 	%rd2490, %rd3, %rd2489;
	ld.global.u32 	%r4980, [%rd2490];
	add.s32 	%r4981, %r4977, %r4980;
	st.global.u32 	[%rd6], %r4981;
	add.s32 	%r4982, %r4978, %r15;
	mad.lo.s32 	%r4983, %r4982, %r11, %r12;
	mul.wide.s32 	%rd2491, %r4983, 4;
	add.s64 	%rd2492, %rd3, %rd2491;
	ld.global.u32 	%r4984, [%rd2492];
	add.s32 	%r4985, %r4981, %r4984;
	st.global.u32 	[%rd6], %r4985;
	add.s32 	%r4986, %r4982, %r15;
	mad.lo.s32 	%r4987, %r4986, %r11, %r12;
	mul.wide.s32 	%rd2493, %r4987, 4;
	add.s64 	%rd2494, %rd3, %rd2493;
	ld.global.u32 	%r4988, [%rd2494];
	add.s32 	%r4989, %r4985, %r4988;
	st.global.u32 	[%rd6], %r4989;
	add.s32 	%r4990, %r4986, %r15;
	mad.lo.s32 	%r4991, %r4990, %r11, %r12;
	mul.wide.s32 	%rd2495, %r4991, 4;
	add.s64 	%rd2496, %rd3, %rd2495;
	ld.global.u32 	%r4992, [%rd2496];
	add.s32 	%r4993, %r4989, %r4992;
	st.global.u32 	[%rd6], %r4993;
	add.s32 	%r4994, %r4990, %r15;
	mad.lo.s32 	%r4995, %r4994, %r11, %r12;
	mul.wide.s32 	%rd2497, %r4995, 4;
	add.s64 	%rd2498, %rd3, %rd2497;
	ld.global.u32 	%r4996, [%rd2498];
	add.s32 	%r4997, %r4993, %r4996;
	st.global.u32 	[%rd6], %r4997;
	add.s32 	%r4998, %r4994, %r15;
	mad.lo.s32 	%r4999, %r4998, %r11, %r12;
	mul.wide.s32 	%rd2499, %r4999, 4;
	add.s64 	%rd2500, %rd3, %rd2499;
	ld.global.u32 	%r5000, [%rd2500];
	add.s32 	%r5001, %r4997, %r5000;
	st.global.u32 	[%rd6], %r5001;
	add.s32 	%r5002, %r4998, %r15;
	mad.lo.s32 	%r5003, %r5002, %r11, %r12;
	mul.wide.s32 	%rd2501, %r5003, 4;
	add.s64 	%rd2502, %rd3, %rd2501;
	ld.global.u32 	%r5004, [%rd2502];
	add.s32 	%r5005, %r5001, %r5004;
	st.global.u32 	[%rd6], %r5005;
	add.s32 	%r5006, %r5002, %r15;
	mad.lo.s32 	%r5007, %r5006, %r11, %r12;
	mul.wide.s32 	%rd2503, %r5007, 4;
	add.s64 	%rd2504, %rd3, %rd2503;
	ld.global.u32 	%r5008, [%rd2504];
	add.s32 	%r5009, %r5005, %r5008;
	st.global.u32 	[%rd6], %r5009;
	add.s32 	%r5010, %r5006, %r15;
	mad.lo.s32 	%r5011, %r5010, %r11, %r12;
	mul.wide.s32 	%rd2505, %r5011, 4;
	add.s64 	%rd2506, %rd3, %rd2505;
	ld.global.u32 	%r5012, [%rd2506];
	add.s32 	%r5013, %r5009, %r5012;
	st.global.u32 	[%rd6], %r5013;
	add.s32 	%r5014, %r5010, %r15;
	mad.lo.s32 	%r5015, %r5014, %r11, %r12;
	mul.wide.s32 	%rd2507, %r5015, 4;
	add.s64 	%rd2508, %rd3, %rd2507;
	ld.global.u32 	%r5016, [%rd2508];
	add.s32 	%r5017, %r5013, %r5016;
	st.global.u32 	[%rd6], %r5017;
	add.s32 	%r5018, %r5014, %r15;
	mad.lo.s32 	%r5019, %r5018, %r11, %r12;
	mul.wide.s32 	%rd2509, %r5019, 4;
	add.s64 	%rd2510, %rd3, %rd2509;
	ld.global.u32 	%r5020, [%rd2510];
	add.s32 	%r5021, %r5017, %r5020;
	st.global.u32 	[%rd6], %r5021;
	add.s32 	%r5022, %r5018, %r15;
	mad.lo.s32 	%r5023, %r5022, %r11, %r12;
	mul.wide.s32 	%rd2511, %r5023, 4;
	add.s64 	%rd2512, %rd3, %rd2511;
	ld.global.u32 	%r5024, [%rd2512];
	add.s32 	%r5025, %r5021, %r5024;
	st.global.u32 	[%rd6], %r5025;
	add.s32 	%r5026, %r5022, %r15;
	mad.lo.s32 	%r5027, %r5026, %r11, %r12;
	mul.wide.s32 	%rd2513, %r5027, 4;
	add.s64 	%rd2514, %rd3, %rd2513;
	ld.global.u32 	%r5028, [%rd2514];
	add.s32 	%r5029, %r5025, %r5028;
	st.global.u32 	[%rd6], %r5029;
	add.s32 	%r5030, %r5026, %r15;
	mad.lo.s32 	%r5031, %r5030, %r11, %r12;
	mul.wide.s32 	%rd2515, %r5031, 4;
	add.s64 	%rd2516, %rd3, %rd2515;
	ld.global.u32 	%r5032, [%rd2516];
	add.s32 	%r5033, %r5029, %r5032;
	st.global.u32 	[%rd6], %r5033;
	add.s32 	%r5034, %r5030, %r15;
	mad.lo.s32 	%r5035, %r5034, %r11, %r12;
	mul.wide.s32 	%rd2517, %r5035, 4;
	add.s64 	%rd2518, %rd3, %rd2517;
	ld.global.u32 	%r5036, [%rd2518];
	add.s32 	%r5037, %r5033, %r5036;
	st.global.u32 	[%rd6], %r5037;
	add.s32 	%r5038, %r5034, %r15;
	mad.lo.s32 	%r5039, %r5038, %r11, %r12;
	mul.wide.s32 	%rd2519, %r5039, 4;
	add.s64 	%rd2520, %rd3, %rd2519;
	ld.global.u32 	%r5040, [%rd2520];
	add.s32 	%r5041, %r5037, %r5040;
	st.global.u32 	[%rd6], %r5041;
	add.s32 	%r5042, %r5038, %r15;
	mad.lo.s32 	%r5043, %r5042, %r11, %r12;
	mul.wide.s32 	%rd2521, %r5043, 4;
	add.s64 	%rd2522, %rd3, %rd2521;
	ld.global.u32 	%r5044, [%rd2522];
	add.s32 	%r5045, %r5041, %r5044;
	st.global.u32 	[%rd6], %r5045;
	add.s32 	%r5046, %r5042, %r15;
	mad.lo.s32 	%r5047, %r5046, %r11, %r12;
	mul.wide.s32 	%rd2523, %r5047, 4;
	add.s64 	%rd2524, %rd3, %rd2523;
	ld.global.u32 	%r5048, [%rd2524];
	add.s32 	%r5049, %r5045, %r5048;
	st.global.u32 	[%rd6], %r5049;
	add.s32 	%r5050, %r5046, %r15;
	mad.lo.s32 	%r5051, %r5050, %r11, %r12;
	mul.wide.s32 	%rd2525, %r5051, 4;
	add.s64 	%rd2526, %rd3, %rd2525;
	ld.global.u32 	%r5052, [%rd2526];
	add.s32 	%r5053, %r5049, %r5052;
	st.global.u32 	[%rd6], %r5053;
	add.s32 	%r5054, %r5050, %r15;
	mad.lo.s32 	%r5055, %r5054, %r11, %r12;
	mul.wide.s32 	%rd2527, %r5055, 4;
	add.s64 	%rd2528, %rd3, %rd2527;
	ld.global.u32 	%r5056, [%rd2528];
	add.s32 	%r5057, %r5053, %r5056;
	st.global.u32 	[%rd6], %r5057;
	add.s32 	%r5058, %r5054, %r15;
	mad.lo.s32 	%r5059, %r5058, %r11, %r12;
	mul.wide.s32 	%rd2529, %r5059, 4;
	add.s64 	%rd2530, %rd3, %rd2529;
	ld.global.u32 	%r5060, [%rd2530];
	add.s32 	%r5061, %r5057, %r5060;
	st.global.u32 	[%rd6], %r5061;
	add.s32 	%r5062, %r16, 29;
	mad.lo.s32 	%r5063, %r5062, %r11, %r12;
	mul.wide.s32 	%rd2531, %r5063, 4;
	add.s64 	%rd2532, %rd3, %rd2531;
	ld.global.u32 	%r5064, [%rd2532];
	add.s32 	%r5065, %r5061, %r5064;
	st.global.u32 	[%rd6], %r5065;
	add.s32 	%r5066, %r5062, %r15;
	mad.lo.s32 	%r5067, %r5066, %r11, %r12;
	mul.wide.s32 	%rd2533, %r5067, 4;
	add.s64 	%rd2534, %rd3, %rd2533;
	ld.global.u32 	%r5068, [%rd2534];
	add.s32 	%r5069, %r5065, %r5068;
	st.global.u32 	[%rd6], %r5069;
	add.s32 	%r5070, %r5066, %r15;
	mad.lo.s32 	%r5071, %r5070, %r11, %r12;
	mul.wide.s32 	%rd2535, %r5071, 4;
	add.s64 	%rd2536, %rd3, %rd2535;
	ld.global.u32 	%r5072, [%rd2536];
	add.s32 	%r5073, %r5069, %r5072;
	st.global.u32 	[%rd6], %r5073;
	add.s32 	%r5074, %r5070, %r15;
	mad.lo.s32 	%r5075, %r5074, %r11, %r12;
	mul.wide.s32 	%rd2537, %r5075, 4;
	add.s64 	%rd2538, %rd3, %rd2537;
	ld.global.u32 	%r5076, [%rd2538];
	add.s32 	%r5077, %r5073, %r5076;
	st.global.u32 	[%rd6], %r5077;
	add.s32 	%r5078, %r5074, %r15;
	mad.lo.s32 	%r5079, %r5078, %r11, %r12;
	mul.wide.s32 	%rd2539, %r5079, 4;
	add.s64 	%rd2540, %rd3, %rd2539;
	ld.global.u32 	%r5080, [%rd2540];
	add.s32 	%r5081, %r5077, %r5080;
	st.global.u32 	[%rd6], %r5081;
	add.s32 	%r5082, %r5078, %r15;
	mad.lo.s32 	%r5083, %r5082, %r11, %r12;
	mul.wide.s32 	%rd2541, %r5083, 4;
	add.s64 	%rd2542, %rd3, %rd2541;
	ld.global.u32 	%r5084, [%rd2542];
	add.s32 	%r5085, %r5081, %r5084;
	st.global.u32 	[%rd6], %r5085;
	add.s32 	%r5086, %r5082, %r15;
	mad.lo.s32 	%r5087, %r5086, %r11, %r12;
	mul.wide.s32 	%rd2543, %r5087, 4;
	add.s64 	%rd2544, %rd3, %rd2543;
	ld.global.u32 	%r5088, [%rd2544];
	add.s32 	%r5089, %r5085, %r5088;
	st.global.u32 	[%rd6], %r5089;
	add.s32 	%r5090, %r5086, %r15;
	mad.lo.s32 	%r5091, %r5090, %r11, %r12;
	mul.wide.s32 	%rd2545, %r5091, 4;
	add.s64 	%rd2546, %rd3, %rd2545;
	ld.global.u32 	%r5092, [%rd2546];
	add.s32 	%r5093, %r5089, %r5092;
	st.global.u32 	[%rd6], %r5093;
	add.s32 	%r5094, %r5090, %r15;
	mad.lo.s32 	%r5095, %r5094, %r11, %r12;
	mul.wide.s32 	%rd2547, %r5095, 4;
	add.s64 	%rd2548, %rd3, %rd2547;
	ld.global.u32 	%r5096, [%rd2548];
	add.s32 	%r5097, %r5093, %r5096;
	st.global.u32 	[%rd6], %r5097;
	add.s32 	%r5098, %r5094, %r15;
	mad.lo.s32 	%r5099, %r5098, %r11, %r12;
	mul.wide.s32 	%rd2549, %r5099, 4;
	add.s64 	%rd2550, %rd3, %rd2549;
	ld.global.u32 	%r5100, [%rd2550];
	add.s32 	%r5101, %r5097, %r5100;
	st.global.u32 	[%rd6], %r5101;
	add.s32 	%r5102, %r5098, %r15;
	mad.lo.s32 	%r5103, %r5102, %r11, %r12;
	mul.wide.s32 	%rd2551, %r5103, 4;
	add.s64 	%rd2552, %rd3, %rd2551;
	ld.global.u32 	%r5104, [%rd2552];
	add.s32 	%r5105, %r5101, %r5104;
	st.global.u32 	[%rd6], %r5105;
	add.s32 	%r5106, %r5102, %r15;
	mad.lo.s32 	%r5107, %r5106, %r11, %r12;
	mul.wide.s32 	%rd2553, %r5107, 4;
	add.s64 	%rd2554, %rd3, %rd2553;
	ld.global.u32 	%r5108, [%rd2554];
	add.s32 	%r5109, %r5105, %r5108;
	st.global.u32 	[%rd6], %r5109;
	add.s32 	%r5110, %r5106, %r15;
	mad.lo.s32 	%r5111, %r5110, %r11, %r12;
	mul.wide.s32 	%rd2555, %r5111, 4;
	add.s64 	%rd2556, %rd3, %rd2555;
	ld.global.u32 	%r5112, [%rd2556];
	add.s32 	%r5113, %r5109, %r5112;
	st.global.u32 	[%rd6], %r5113;
	add.s32 	%r5114, %r5110, %r15;
	mad.lo.s32 	%r5115, %r5114, %r11, %r12;
	mul.wide.s32 	%rd2557, %r5115, 4;
	add.s64 	%rd2558, %rd3, %rd2557;
	ld.global.u32 	%r5116, [%rd2558];
	add.s32 	%r5117, %r5113, %r5116;
	st.global.u32 	[%rd6], %r5117;
	add.s32 	%r5118, %r5114, %r15;
	mad.lo.s32 	%r5119, %r5118, %r11, %r12;
	mul.wide.s32 	%rd2559, %r5119, 4;
	add.s64 	%rd2560, %rd3, %rd2559;
	ld.global.u32 	%r5120, [%rd2560];
	add.s32 	%r5121, %r5117, %r5120;
	st.global.u32 	[%rd6], %r5121;
	add.s32 	%r5122, %r5118, %r15;
	mad.lo.s32 	%r5123, %r5122, %r11, %r12;
	mul.wide.s32 	%rd2561, %r5123, 4;
	add.s64 	%rd2562, %rd3, %rd2561;
	ld.global.u32 	%r5124, [%rd2562];
	add.s32 	%r5125, %r5121, %r5124;
	st.global.u32 	[%rd6], %r5125;
	add.s32 	%r5126, %r5122, %r15;
	mad.lo.s32 	%r5127, %r5126, %r11, %r12;
	mul.wide.s32 	%rd2563, %r5127, 4;
	add.s64 	%rd2564, %rd3, %rd2563;
	ld.global.u32 	%r5128, [%rd2564];
	add.s32 	%r5129, %r5125, %r5128;
	st.global.u32 	[%rd6], %r5129;
	add.s32 	%r5130, %r5126, %r15;
	mad.lo.s32 	%r5131, %r5130, %r11, %r12;
	mul.wide.s32 	%rd2565, %r5131, 4;
	add.s64 	%rd2566, %rd3, %rd2565;
	ld.global.u32 	%r5132, [%rd2566];
	add.s32 	%r5133, %r5129, %r5132;
	st.global.u32 	[%rd6], %r5133;
	add.s32 	%r5134, %r5130, %r15;
	mad.lo.s32 	%r5135, %r5134, %r11, %r12;
	mul.wide.s32 	%rd2567, %r5135, 4;
	add.s64 	%rd2568, %rd3, %rd2567;
	ld.global.u32 	%r5136, [%rd2568];
	add.s32 	%r5137, %r5133, %r5136;
	st.global.u32 	[%rd6], %r5137;
	add.s32 	%r5138, %r5134, %r15;
	mad.lo.s32 	%r5139, %r5138, %r11, %r12;
	mul.wide.s32 	%rd2569, %r5139, 4;
	add.s64 	%rd2570, %rd3, %rd2569;
	ld.global.u32 	%r5140, [%rd2570];
	add.s32 	%r5141, %r5137, %r5140;
	st.global.u32 	[%rd6], %r5141;
	add.s32 	%r5142, %r5138, %r15;
	mad.lo.s32 	%r5143, %r5142, %r11, %r12;
	mul.wide.s32 	%rd2571, %r5143, 4;
	add.s64 	%rd2572, %rd3, %rd2571;
	ld.global.u32 	%r5144, [%rd2572];
	add.s32 	%r5145, %r5141, %r5144;
	st.global.u32 	[%rd6], %r5145;
	add.s32 	%r5146, %r5142, %r15;
	mad.lo.s32 	%r5147, %r5146, %r11, %r12;
	mul.wide.s32 	%rd2573, %r5147, 4;
	add.s64 	%rd2574, %rd3, %rd2573;
	ld.global.u32 	%r5148, [%rd2574];
	add.s32 	%r5149, %r5145, %r5148;
	st.global.u32 	[%rd6], %r5149;
	add.s32 	%r5150, %r5146, %r15;
	mad.lo.s32 	%r5151, %r5150, %r11, %r12;
	mul.wide.s32 	%rd2575, %r5151, 4;
	add.s64 	%rd2576, %rd3, %rd2575;
	ld.global.u32 	%r5152, [%rd2576];
	add.s32 	%r5153, %r5149, %r5152;
	st.global.u32 	[%rd6], %r5153;
	add.s32 	%r5154, %r5150, %r15;
	mad.lo.s32 	%r5155, %r5154, %r11, %r12;
	mul.wide.s32 	%rd2577, %r5155, 4;
	add.s64 	%rd2578, %rd3, %rd2577;
	ld.global.u32 	%r5156, [%rd2578];
	add.s32 	%r5157, %r5153, %r5156;
	st.global.u32 	[%rd6], %r5157;
	add.s32 	%r5158, %r5154, %r15;
	mad.lo.s32 	%r5159, %r5158, %r11, %r12;
	mul.wide.s32 	%rd2579, %r5159, 4;
	add.s64 	%rd2580, %rd3, %rd2579;
	ld.global.u32 	%r5160, [%rd2580];
	add.s32 	%r5161, %r5157, %r5160;
	st.global.u32 	[%rd6], %r5161;
	add.s32 	%r5162, %r5158, %r15;
	mad.lo.s32 	%r5163, %r5162, %r11, %r12;
	mul.wide.s32 	%rd2581, %r5163, 4;
	add.s64 	%rd2582, %rd3, %rd2581;
	ld.global.u32 	%r5164, [%rd2582];
	add.s32 	%r5165, %r5161, %r5164;
	st.global.u32 	[%rd6], %r5165;
	add.s32 	%r5166, %r5162, %r15;
	mad.lo.s32 	%r5167, %r5166, %r11, %r12;
	mul.wide.s32 	%rd2583, %r5167, 4;
	add.s64 	%rd2584, %rd3, %rd2583;
	ld.global.u32 	%r5168, [%rd2584];
	add.s32 	%r5169, %r5165, %r5168;
	st.global.u32 	[%rd6], %r5169;
	add.s32 	%r5170, %r5166, %r15;
	mad.lo.s32 	%r5171, %r5170, %r11, %r12;
	mul.wide.s32 	%rd2585, %r5171, 4;
	add.s64 	%rd2586, %rd3, %rd2585;
	ld.global.u32 	%r5172, [%rd2586];
	add.s32 	%r5173, %r5169, %r5172;
	st.global.u32 	[%rd6], %r5173;
	add.s32 	%r5174, %r5170, %r15;
	mad.lo.s32 	%r5175, %r5174, %r11, %r12;
	mul.wide.s32 	%rd2587, %r5175, 4;
	add.s64 	%rd2588, %rd3, %rd2587;
	ld.global.u32 	%r5176, [%rd2588];
	add.s32 	%r5177, %r5173, %r5176;
	st.global.u32 	[%rd6], %r5177;
	add.s32 	%r5178, %r5174, %r15;
	mad.lo.s32 	%r5179, %r5178, %r11, %r12;
	mul.wide.s32 	%rd2589, %r5179, 4;
	add.s64 	%rd2590, %rd3, %rd2589;
	ld.global.u32 	%r5180, [%rd2590];
	add.s32 	%r5181, %r5177, %r5180;
	st.global.u32 	[%rd6], %r5181;
	add.s32 	%r5182, %r5178, %r15;
	mad.lo.s32 	%r5183, %r5182, %r11, %r12;
	mul.wide.s32 	%rd2591, %r5183, 4;
	add.s64 	%rd2592, %rd3, %rd2591;
	ld.global.u32 	%r5184, [%rd2592];
	add.s32 	%r5185, %r5181, %r5184;
	st.global.u32 	[%rd6], %r5185;
	add.s32 	%r5186, %r5182, %r15;
	mad.lo.s32 	%r5187, %r5186, %r11, %r12;
	mul.wide.s32 	%rd2593, %r5187, 4;
	add.s64 	%rd2594, %rd3, %rd2593;
	ld.global.u32 	%r5188, [%rd2594];
	add.s32 	%r5189, %r5185, %r5188;
	st.global.u32 	[%rd6], %r5189;
	add.s32 	%r5190, %r5186, %r15;
	mad.lo.s32 	%r5191, %r5190, %r11, %r12;
	mul.wide.s32 	%rd2595, %r5191, 4;
	add.s64 	%rd2596, %rd3, %rd2595;
	ld.global.u32 	%r5192, [%rd2596];
	add.s32 	%r5193, %r5189, %r5192;
	st.global.u32 	[%rd6], %r5193;
	add.s32 	%r5194, %r5190, %r15;
	mad.lo.s32 	%r5195, %r5194, %r11, %r12;
	mul.wide.s32 	%rd2597, %r5195, 4;
	add.s64 	%rd2598, %rd3, %rd2597;
	ld.global.u32 	%r5196, [%rd2598];
	add.s32 	%r5197, %r5193, %r5196;
	st.global.u32 	[%rd6], %r5197;
	add.s32 	%r5198, %r5194, %r15;
	mad.lo.s32 	%r5199, %r5198, %r11, %r12;
	mul.wide.s32 	%rd2599, %r5199, 4;
	add.s64 	%rd2600, %rd3, %rd2599;
	ld.global.u32 	%r5200, [%rd2600];
	add.s32 	%r5201, %r5197, %r5200;
	st.global.u32 	[%rd6], %r5201;
	add.s32 	%r5202, %r5198, %r15;
	mad.lo.s32 	%r5203, %r5202, %r11, %r12;
	mul.wide.s32 	%rd2601, %r5203, 4;
	add.s64 	%rd2602, %rd3, %rd2601;
	ld.global.u32 	%r5204, [%rd2602];
	add.s32 	%r5205, %r5201, %r5204;
	st.global.u32 	[%rd6], %r5205;
	add.s32 	%r5206, %r5202, %r15;
	mad.lo.s32 	%r5207, %r5206, %r11, %r12;
	mul.wide.s32 	%rd2603, %r5207, 4;
	add.s64 	%rd2604, %rd3, %rd2603;
	ld.global.u32 	%r5208, [%rd2604];
	add.s32 	%r5209, %r5205, %r5208;
	st.global.u32 	[%rd6], %r5209;
	add.s32 	%r5210, %r5206, %r15;
	mad.lo.s32 	%r5211, %r5210, %r11, %r12;
	mul.wide.s32 	%rd2605, %r5211, 4;
	add.s64 	%rd2606, %rd3, %rd2605;
	ld.global.u32 	%r5212, [%rd2606];
	add.s32 	%r5213, %r5209, %r5212;
	st.global.u32 	[%rd6], %r5213;
	add.s32 	%r5214, %r5210, %r15;
	mad.lo.s32 	%r5215, %r5214, %r11, %r12;
	mul.wide.s32 	%rd2607, %r5215, 4;
	add.s64 	%rd2608, %rd3, %rd2607;
	ld.global.u32 	%r5216, [%rd2608];
	add.s32 	%r5217, %r5213, %r5216;
	st.global.u32 	[%rd6], %r5217;
	add.s32 	%r5218, %r5214, %r15;
	mad.lo.s32 	%r5219, %r5218, %r11, %r12;
	mul.wide.s32 	%rd2609, %r5219, 4;
	add.s64 	%rd2610, %rd3, %rd2609;
	ld.global.u32 	%r5220, [%rd2610];
	add.s32 	%r5221, %r5217, %r5220;
	st.global.u32 	[%rd6], %r5221;
	add.s32 	%r5222, %r5218, %r15;
	mad.lo.s32 	%r5223, %r5222, %r11, %r12;
	mul.wide.s32 	%rd2611, %r5223, 4;
	add.s64 	%rd2612, %rd3, %rd2611;
	ld.global.u32 	%r5224, [%rd2612];
	add.s32 	%r5225, %r5221, %r5224;
	st.global.u32 	[%rd6], %r5225;
	add.s32 	%r5226, %r5222, %r15;
	mad.lo.s32 	%r5227, %r5226, %r11, %r12;
	mul.wide.s32 	%rd2613, %r5227, 4;
	add.s64 	%rd2614, %rd3, %rd2613;
	ld.global.u32 	%r5228, [%rd2614];
	add.s32 	%r5229, %r5225, %r5228;
	st.global.u32 	[%rd6], %r5229;
	add.s32 	%r5230, %r5226, %r15;
	mad.lo.s32 	%r5231, %r5230, %r11, %r12;
	mul.wide.s32 	%rd2615, %r5231, 4;
	add.s64 	%rd2616, %rd3, %rd2615;
	ld.global.u32 	%r5232, [%rd2616];
	add.s32 	%r5233, %r5229, %r5232;
	st.global.u32 	[%rd6], %r5233;
	add.s32 	%r5234, %r5230, %r15;
	mad.lo.s32 	%r5235, %r5234, %r11, %r12;
	mul.wide.s32 	%rd2617, %r5235, 4;
	add.s64 	%rd2618, %rd3, %rd2617;
	ld.global.u32 	%r5236, [%rd2618];
	add.s32 	%r5237, %r5233, %r5236;
	st.global.u32 	[%rd6], %r5237;
	add.s32 	%r5238, %r5234, %r15;
	mad.lo.s32 	%r5239, %r5238, %r11, %r12;
	mul.wide.s32 	%rd2619, %r5239, 4;
	add.s64 	%rd2620, %rd3, %rd2619;
	ld.global.u32 	%r5240, [%rd2620];
	add.s32 	%r5241, %r5237, %r5240;
	st.global.u32 	[%rd6], %r5241;
	add.s32 	%r5242, %r5238, %r15;
	mad.lo.s32 	%r5243, %r5242, %r11, %r12;
	mul.wide.s32 	%rd2621, %r5243, 4;
	add.s64 	%rd2622, %rd3, %rd2621;
	ld.global.u32 	%r5244, [%rd2622];
	add.s32 	%r5245, %r5241, %r5244;
	st.global.u32 	[%rd6], %r5245;
	add.s32 	%r5246, %r5242, %r15;
	mad.lo.s32 	%r5247, %r5246, %r11, %r12;
	mul.wide.s32 	%rd2623, %r5247, 4;
	add.s64 	%rd2624, %rd3, %rd2623;
	ld.global.u32 	%r5248, [%rd2624];
	add.s32 	%r5249, %r5245, %r5248;
	st.global.u32 	[%rd6], %r5249;
	add.s32 	%r5250, %r5246, %r15;
	mad.lo.s32 	%r5251, %r5250, %r11, %r12;
	mul.wide.s32 	%rd2625, %r5251, 4;
	add.s64 	%rd2626, %rd3, %rd2625;
	ld.global.u32 	%r5252, [%rd2626];
	add.s32 	%r5253, %r5249, %r5252;
	st.global.u32 	[%rd6], %r5253;
	add.s32 	%r5254, %r5250, %r15;
	mad.lo.s32 	%r5255, %r5254, %r11, %r12;
	mul.wide.s32 	%rd2627, %r5255, 4;
	add.s64 	%rd2628, %rd3, %rd2627;
	ld.global.u32 	%r5256, [%rd2628];
	add.s32 	%r5257, %r5253, %r5256;
	st.global.u32 	[%rd6], %r5257;
	add.s32 	%r5258, %r5254, %r15;
	mad.lo.s32 	%r5259, %r5258, %r11, %r12;
	mul.wide.s32 	%rd2629, %r5259, 4;
	add.s64 	%rd2630, %rd3, %rd2629;
	ld.global.u32 	%r5260, [%rd2630];
	add.s32 	%r5261, %r5257, %r5260;
	st.global.u32 	[%rd6], %r5261;
	add.s32 	%r5262, %r5258, %r15;
	mad.lo.s32 	%r5263, %r5262, %r11, %r12;
	mul.wide.s32 	%rd2631, %r5263, 4;
	add.s64 	%rd2632, %rd3, %rd2631;
	ld.global.u32 	%r5264, [%rd2632];
	add.s32 	%r5265, %r5261, %r5264;
	st.global.u32 	[%rd6], %r5265;
	add.s32 	%r5266, %r16, 30;
	mad.lo.s32 	%r5267, %r5266, %r11, %r12;
	mul.wide.s32 	%rd2633, %r5267, 4;
	add.s64 	%rd2634, %rd3, %rd2633;
	ld.global.u32 	%r5268, [%rd2634];
	add.s32 	%r5269, %r5265, %r5268;
	st.global.u32 	[%rd6], %r5269;
	add.s32 	%r5270, %r5266, %r15;
	mad.lo.s32 	%r5271, %r5270, %r11, %r12;
	mul.wide.s32 	%rd2635, %r5271, 4;
	add.s64 	%rd2636, %rd3, %rd2635;
	ld.global.u32 	%r5272, [%rd2636];
	add.s32 	%r5273, %r5269, %r5272;
	st.global.u32 	[%rd6], %r5273;
	add.s32 	%r5274, %r5270, %r15;
	mad.lo.s32 	%r5275, %r5274, %r11, %r12;
	mul.wide.s32 	%rd2637, %r5275, 4;
	add.s64 	%rd2638, %rd3, %rd2637;
	ld.global.u32 	%r5276, [%rd2638];
	add.s32 	%r5277, %r5273, %r5276;
	st.global.u32 	[%rd6], %r5277;
	add.s32 	%r5278, %r5274, %r15;
	mad.lo.s32 	%r5279, %r5278, %r11, %r12;
	mul.wide.s32 	%rd2639, %r5279, 4;
	add.s64 	%rd2640, %rd3, %rd2639;
	ld.global.u32 	%r5280, [%rd2640];
	add.s32 	%r5281, %r5277, %r5280;
	st.global.u32 	[%rd6], %r5281;
	add.s32 	%r5282, %r5278, %r15;
	mad.lo.s32 	%r5283, %r5282, %r11, %r12;
	mul.wide.s32 	%rd2641, %r5283, 4;
	add.s64 	%rd2642, %rd3, %rd2641;
	ld.global.u32 	%r5284, [%rd2642];
	add.s32 	%r5285, %r5281, %r5284;
	st.global.u32 	[%rd6], %r5285;
	add.s32 	%r5286, %r5282, %r15;
	mad.lo.s32 	%r5287, %r5286, %r11, %r12;
	mul.wide.s32 	%rd2643, %r5287, 4;
	add.s64 	%rd2644, %rd3, %rd2643;
	ld.global.u32 	%r5288, [%rd2644];
	add.s32 	%r5289, %r5285, %r5288;
	st.global.u32 	[%rd6], %r5289;
	add.s32 	%r5290, %r5286, %r15;
	mad.lo.s32 	%r5291, %r5290, %r11, %r12;
	mul.wide.s32 	%rd2645, %r5291, 4;
	add.s64 	%rd2646, %rd3, %rd2645;
	ld.global.u32 	%r5292, [%rd2646];
	add.s32 	%r5293, %r5289, %r5292;
	st.global.u32 	[%rd6], %r5293;
	add.s32 	%r5294, %r5290, %r15;
	mad.lo.s32 	%r5295, %r5294, %r11, %r12;
	mul.wide.s32 	%rd2647, %r5295, 4;
	add.s64 	%rd2648, %rd3, %rd2647;
	ld.global.u32 	%r5296, [%rd2648];
	add.s32 	%r5297, %r5293, %r5296;
	st.global.u32 	[%rd6], %r5297;
	add.s32 	%r5298, %r5294, %r15;
	mad.lo.s32 	%r5299, %r5298, %r11, %r12;
	mul.wide.s32 	%rd2649, %r5299, 4;
	add.s64 	%rd2650, %rd3, %rd2649;
	ld.global.u32 	%r5300, [%rd2650];
	add.s32 	%r5301, %r5297, %r5300;
	st.global.u32 	[%rd6], %r5301;
	add.s32 	%r5302, %r5298, %r15;
	mad.lo.s32 	%r5303, %r5302, %r11, %r12;
	mul.wide.s32 	%rd2651, %r5303, 4;
	add.s64 	%rd2652, %rd3, %rd2651;
	ld.global.u32 	%r5304, [%rd2652];
	add.s32 	%r5305, %r5301, %r5304;
	st.global.u32 	[%rd6], %r5305;
	add.s32 	%r5306, %r5302, %r15;
	mad.lo.s32 	%r5307, %r5306, %r11, %r12;
	mul.wide.s32 	%rd2653, %r5307, 4;
	add.s64 	%rd2654, %rd3, %rd2653;
	ld.global.u32 	%r5308, [%rd2654];
	add.s32 	%r5309, %r5305, %r5308;
	st.global.u32 	[%rd6], %r5309;
	add.s32 	%r5310, %r5306, %r15;
	mad.lo.s32 	%r5311, %r5310, %r11, %r12;
	mul.wide.s32 	%rd2655, %r5311, 4;
	add.s64 	%rd2656, %rd3, %rd2655;
	ld.global.u32 	%r5312, [%rd2656];
	add.s32 	%r5313, %r5309, %r5312;
	st.global.u32 	[%rd6], %r5313;
	add.s32 	%r5314, %r5310, %r15;
	mad.lo.s32 	%r5315, %r5314, %r11, %r12;
	mul.wide.s32 	%rd2657, %r5315, 4;
	add.s64 	%rd2658, %rd3, %rd2657;
	ld.global.u32 	%r5316, [%rd2658];
	add.s32 	%r5317, %r5313, %r5316;
	st.global.u32 	[%rd6], %r5317;
	add.s32 	%r5318, %r5314, %r15;
	mad.lo.s32 	%r5319, %r5318, %r11, %r12;
	mul.wide.s32 	%rd2659, %r5319, 4;
	add.s64 	%rd2660, %rd3, %rd2659;
	ld.global.u32 	%r5320, [%rd2660];
	add.s32 	%r5321, %r5317, %r5320;
	st.global.u32 	[%rd6], %r5321;
	add.s32 	%r5322, %r5318, %r15;
	mad.lo.s32 	%r5323, %r5322, %r11, %r12;
	mul.wide.s32 	%rd2661, %r5323, 4;
	add.s64 	%rd2662, %rd3, %rd2661;
	ld.global.u32 	%r5324, [%rd2662];
	add.s32 	%r5325, %r5321, %r5324;
	st.global.u32 	[%rd6], %r5325;
	add.s32 	%r5326, %r5322, %r15;
	mad.lo.s32 	%r5327, %r5326, %r11, %r12;
	mul.wide.s32 	%rd2663, %r5327, 4;
	add.s64 	%rd2664, %rd3, %rd2663;
	ld.global.u32 	%r5328, [%rd2664];
	add.s32 	%r5329, %r5325, %r5328;
	st.global.u32 	[%rd6], %r5329;
	add.s32 	%r5330, %r5326, %r15;
	mad.lo.s32 	%r5331, %r5330, %r11, %r12;
	mul.wide.s32 	%rd2665, %r5331, 4;
	add.s64 	%rd2666, %rd3, %rd2665;
	ld.global.u32 	%r5332, [%rd2666];
	add.s32 	%r5333, %r5329, %r5332;
	st.global.u32 	[%rd6], %r5333;
	add.s32 	%r5334, %r5330, %r15;
	mad.lo.s32 	%r5335, %r5334, %r11, %r12;
	mul.wide.s32 	%rd2667, %r5335, 4;
	add.s64 	%rd2668, %rd3, %rd2667;
	ld.global.u32 	%r5336, [%rd2668];
	add.s32 	%r5337, %r5333, %r5336;
	st.global.u32 	[%rd6], %r5337;
	add.s32 	%r5338, %r5334, %r15;
	mad.lo.s32 	%r5339, %r5338, %r11, %r12;
	mul.wide.s32 	%rd2669, %r5339, 4;
	add.s64 	%rd2670, %rd3, %rd2669;
	ld.global.u32 	%r5340, [%rd2670];
	add.s32 	%r5341, %r5337, %r5340;
	st.global.u32 	[%rd6], %r5341;
	add.s32 	%r5342, %r5338, %r15;
	mad.lo.s32 	%r5343, %r5342, %r11, %r12;
	mul.wide.s32 	%rd2671, %r5343, 4;
	add.s64 	%rd2672, %rd3, %rd2671;
	ld.global.u32 	%r5344, [%rd2672];
	add.s32 	%r5345, %r5341, %r5344;
	st.global.u32 	[%rd6], %r5345;
	add.s32 	%r5346, %r5342, %r15;
	mad.lo.s32 	%r5347, %r5346, %r11, %r12;
	mul.wide.s32 	%rd2673, %r5347, 4;
	add.s64 	%rd2674, %rd3, %rd2673;
	ld.global.u32 	%r5348, [%rd2674];
	add.s32 	%r5349, %r5345, %r5348;
	st.global.u32 	[%rd6], %r5349;
	add.s32 	%r5350, %r5346, %r15;
	mad.lo.s32 	%r5351, %r5350, %r11, %r12;
	mul.wide.s32 	%rd2675, %r5351, 4;
	add.s64 	%rd2676, %rd3, %rd2675;
	ld.global.u32 	%r5352, [%rd2676];
	add.s32 	%r5353, %r5349, %r5352;
	st.global.u32 	[%rd6], %r5353;
	add.s32 	%r5354, %r5350, %r15;
	mad.lo.s32 	%r5355, %r5354, %r11, %r12;
	mul.wide.s32 	%rd2677, %r5355, 4;
	add.s64 	%rd2678, %rd3, %rd2677;
	ld.global.u32 	%r5356, [%rd2678];
	add.s32 	%r5357, %r5353, %r5356;
	st.global.u32 	[%rd6], %r5357;
	add.s32 	%r5358, %r5354, %r15;
	mad.lo.s32 	%r5359, %r5358, %r11, %r12;
	mul.wide.s32 	%rd2679, %r5359, 4;
	add.s64 	%rd2680, %rd3, %rd2679;
	ld.global.u32 	%r5360, [%rd2680];
	add.s32 	%r5361, %r5357, %r5360;
	st.global.u32 	[%rd6], %r5361;
	add.s32 	%r5362, %r5358, %r15;
	mad.lo.s32 	%r5363, %r5362, %r11, %r12;
	mul.wide.s32 	%rd2681, %r5363, 4;
	add.s64 	%rd2682, %rd3, %rd2681;
	ld.global.u32 	%r5364, [%rd2682];
	add.s32 	%r5365, %r5361, %r5364;
	st.global.u32 	[%rd6], %r5365;
	add.s32 	%r5366, %r5362, %r15;
	mad.lo.s32 	%r5367, %r5366, %r11, %r12;
	mul.wide.s32 	%rd2683, %r5367, 4;
	add.s64 	%rd2684, %rd3, %rd2683;
	ld.global.u32 	%r5368, [%rd2684];
	add.s32 	%r5369, %r5365, %r5368;
	st.global.u32 	[%rd6], %r5369;
	add.s32 	%r5370, %r5366, %r15;
	mad.lo.s32 	%r5371, %r5370, %r11, %r12;
	mul.wide.s32 	%rd2685, %r5371, 4;
	add.s64 	%rd2686, %rd3, %rd2685;
	ld.global.u32 	%r5372, [%rd2686];
	add.s32 	%r5373, %r5369, %r5372;
	st.global.u32 	[%rd6], %r5373;
	add.s32 	%r5374, %r5370, %r15;
	mad.lo.s32 	%r5375, %r5374, %r11, %r12;
	mul.wide.s32 	%rd2687, %r5375, 4;
	add.s64 	%rd2688, %rd3, %rd2687;
	ld.global.u32 	%r5376, [%rd2688];
	add.s32 	%r5377, %r5373, %r5376;
	st.global.u32 	[%rd6], %r5377;
	add.s32 	%r5378, %r5374, %r15;
	mad.lo.s32 	%r5379, %r5378, %r11, %r12;
	mul.wide.s32 	%rd2689, %r5379, 4;
	add.s64 	%rd2690, %rd3, %rd2689;
	ld.global.u32 	%r5380, [%rd2690];
	add.s32 	%r5381, %r5377, %r5380;
	st.global.u32 	[%rd6], %r5381;
	add.s32 	%r5382, %r5378, %r15;
	mad.lo.s32 	%r5383, %r5382, %r11, %r12;
	mul.wide.s32 	%rd2691, %r5383, 4;
	add.s64 	%rd2692, %rd3, %rd2691;
	ld.global.u32 	%r5384, [%rd2692];
	add.s32 	%r5385, %r5381, %r5384;
	st.global.u32 	[%rd6], %r5385;
	add.s32 	%r5386, %r5382, %r15;
	mad.lo.s32 	%r5387, %r5386, %r11, %r12;
	mul.wide.s32 	%rd2693, %r5387, 4;
	add.s64 	%rd2694, %rd3, %rd2693;
	ld.global.u32 	%r5388, [%rd2694];
	add.s32 	%r5389, %r5385, %r5388;
	st.global.u32 	[%rd6], %r5389;
	add.s32 	%r5390, %r5386, %r15;
	mad.lo.s32 	%r5391, %r5390, %r11, %r12;
	mul.wide.s32 	%rd2695, %r5391, 4;
	add.s64 	%rd2696, %rd3, %rd2695;
	ld.global.u32 	%r5392, [%rd2696];
	add.s32 	%r5393, %r5389, %r5392;
	st.global.u32 	[%rd6], %r5393;
	add.s32 	%r5394, %r5390, %r15;
	mad.lo.s32 	%r5395, %r5394, %r11, %r12;
	mul.wide.s32 	%rd2697, %r5395, 4;
	add.s64 	%rd2698, %rd3, %rd2697;
	ld.global.u32 	%r5396, [%rd2698];
	add.s32 	%r5397, %r5393, %r5396;
	st.global.u32 	[%rd6], %r5397;
	add.s32 	%r5398, %r5394, %r15;
	mad.lo.s32 	%r5399, %r5398, %r11, %r12;
	mul.wide.s32 	%rd2699, %r5399, 4;
	add.s64 	%rd2700, %rd3, %rd2699;
	ld.global.u32 	%r5400, [%rd2700];
	add.s32 	%r5401, %r5397, %r5400;
	st.global.u32 	[%rd6], %r5401;
	add.s32 	%r5402, %r5398, %r15;
	mad.lo.s32 	%r5403, %r5402, %r11, %r12;
	mul.wide.s32 	%rd2701, %r5403, 4;
	add.s64 	%rd2702, %rd3, %rd2701;
	ld.global.u32 	%r5404, [%rd2702];
	add.s32 	%r5405, %r5401, %r5404;
	st.global.u32 	[%rd6], %r5405;
	add.s32 	%r5406, %r5402, %r15;
	mad.lo.s32 	%r5407, %r5406, %r11, %r12;
	mul.wide.s32 	%rd2703, %r5407, 4;
	add.s64 	%rd2704, %rd3, %rd2703;
	ld.global.u32 	%r5408, [%rd2704];
	add.s32 	%r5409, %r5405, %r5408;
	st.global.u32 	[%rd6], %r5409;
	add.s32 	%r5410, %r5406, %r15;
	mad.lo.s32 	%r5411, %r5410, %r11, %r12;
	mul.wide.s32 	%rd2705, %r5411, 4;
	add.s64 	%rd2706, %rd3, %rd2705;
	ld.global.u32 	%r5412, [%rd2706];
	add.s32 	%r5413, %r5409, %r5412;
	st.global.u32 	[%rd6], %r5413;
	add.s32 	%r5414, %r5410, %r15;
	mad.lo.s32 	%r5415, %r5414, %r11, %r12;
	mul.wide.s32 	%rd2707, %r5415, 4;
	add.s64 	%rd2708, %rd3, %rd2707;
	ld.global.u32 	%r5416, [%rd2708];
	add.s32 	%r5417, %r5413, %r5416;
	st.global.u32 	[%rd6], %r5417;
	add.s32 	%r5418, %r5414, %r15;
	mad.lo.s32 	%r5419, %r5418, %r11, %r12;
	mul.wide.s32 	%rd2709, %r5419, 4;
	add.s64 	%rd2710, %rd3, %rd2709;
	ld.global.u32 	%r5420, [%rd2710];
	add.s32 	%r5421, %r5417, %r5420;
	st.global.u32 	[%rd6], %r5421;
	add.s32 	%r5422, %r5418, %r15;
	mad.lo.s32 	%r5423, %r5422, %r11, %r12;
	mul.wide.s32 	%rd2711, %r5423, 4;
	add.s64 	%rd2712, %rd3, %rd2711;
	ld.global.u32 	%r5424, [%rd2712];
	add.s32 	%r5425, %r5421, %r5424;
	st.global.u32 	[%rd6], %r5425;
	add.s32 	%r5426, %r5422, %r15;
	mad.lo.s32 	%r5427, %r5426, %r11, %r12;
	mul.wide.s32 	%rd2713, %r5427, 4;
	add.s64 	%rd2714, %rd3, %rd2713;
	ld.global.u32 	%r5428, [%rd2714];
	add.s32 	%r5429, %r5425, %r5428;
	st.global.u32 	[%rd6], %r5429;
	add.s32 	%r5430, %r5426, %r15;
	mad.lo.s32 	%r5431, %r5430, %r11, %r12;
	mul.wide.s32 	%rd2715, %r5431, 4;
	add.s64 	%rd2716, %rd3, %rd2715;
	ld.global.u32 	%r5432, [%rd2716];
	add.s32 	%r5433, %r5429, %r5432;
	st.global.u32 	[%rd6], %r5433;
	add.s32 	%r5434, %r5430, %r15;
	mad.lo.s32 	%r5435, %r5434, %r11, %r12;
	mul.wide.s32 	%rd2717, %r5435, 4;
	add.s64 	%rd2718, %rd3, %rd2717;
	ld.global.u32 	%r5436, [%rd2718];
	add.s32 	%r5437, %r5433, %r5436;
	st.global.u32 	[%rd6], %r5437;
	add.s32 	%r5438, %r5434, %r15;
	mad.lo.s32 	%r5439, %r5438, %r11, %r12;
	mul.wide.s32 	%rd2719, %r5439, 4;
	add.s64 	%rd2720, %rd3, %rd2719;
	ld.global.u32 	%r5440, [%rd2720];
	add.s32 	%r5441, %r5437, %r5440;
	st.global.u32 	[%rd6], %r5441;
	add.s32 	%r5442, %r5438, %r15;
	mad.lo.s32 	%r5443, %r5442, %r11, %r12;
	mul.wide.s32 	%rd2721, %r5443, 4;
	add.s64 	%rd2722, %rd3, %rd2721;
	ld.global.u32 	%r5444, [%rd2722];
	add.s32 	%r5445, %r5441, %r5444;
	st.global.u32 	[%rd6], %r5445;
	add.s32 	%r5446, %r5442, %r15;
	mad.lo.s32 	%r5447, %r5446, %r11, %r12;
	mul.wide.s32 	%rd2723, %r5447, 4;
	add.s64 	%rd2724, %rd3, %rd2723;
	ld.global.u32 	%r5448, [%rd2724];
	add.s32 	%r5449, %r5445, %r5448;
	st.global.u32 	[%rd6], %r5449;
	add.s32 	%r5450, %r5446, %r15;
	mad.lo.s32 	%r5451, %r5450, %r11, %r12;
	mul.wide.s32 	%rd2725, %r5451, 4;
	add.s64 	%rd2726, %rd3, %rd2725;
	ld.global.u32 	%r5452, [%rd2726];
	add.s32 	%r5453, %r5449, %r5452;
	st.global.u32 	[%rd6], %r5453;
	add.s32 	%r5454, %r5450, %r15;
	mad.lo.s32 	%r5455, %r5454, %r11, %r12;
	mul.wide.s32 	%rd2727, %r5455, 4;
	add.s64 	%rd2728, %rd3, %rd2727;
	ld.global.u32 	%r5456, [%rd2728];
	add.s32 	%r5457, %r5453, %r5456;
	st.global.u32 	[%rd6], %r5457;
	add.s32 	%r5458, %r5454, %r15;
	mad.lo.s32 	%r5459, %r5458, %r11, %r12;
	mul.wide.s32 	%rd2729, %r5459, 4;
	add.s64 	%rd2730, %rd3, %rd2729;
	ld.global.u32 	%r5460, [%rd2730];
	add.s32 	%r5461, %r5457, %r5460;
	st.global.u32 	[%rd6], %r5461;
	add.s32 	%r5462, %r5458, %r15;
	mad.lo.s32 	%r5463, %r5462, %r11, %r12;
	mul.wide.s32 	%rd2731, %r5463, 4;
	add.s64 	%rd2732, %rd3, %rd2731;
	ld.global.u32 	%r5464, [%rd2732];
	add.s32 	%r5465, %r5461, %r5464;
	st.global.u32 	[%rd6], %r5465;
	add.s32 	%r5466, %r5462, %r15;
	mad.lo.s32 	%r5467, %r5466, %r11, %r12;
	mul.wide.s32 	%rd2733, %r5467, 4;
	add.s64 	%rd2734, %rd3, %rd2733;
	ld.global.u32 	%r5468, [%rd2734];
	add.s32 	%r5469, %r5465, %r5468;
	st.global.u32 	[%rd6], %r5469;
	add.s32 	%r5470, %r16, 31;
	mad.lo.s32 	%r5471, %r5470, %r11, %r12;
	mul.wide.s32 	%rd2735, %r5471, 4;
	add.s64 	%rd2736, %rd3, %rd2735;
	ld.global.u32 	%r5472, [%rd2736];
	add.s32 	%r5473, %r5469, %r5472;
	st.global.u32 	[%rd6], %r5473;
	add.s32 	%r5474, %r5470, %r15;
	mad.lo.s32 	%r5475, %r5474, %r11, %r12;
	mul.wide.s32 	%rd2737, %r5475, 4;
	add.s64 	%rd2738, %rd3, %rd2737;
	ld.global.u32 	%r5476, [%rd2738];
	add.s32 	%r5477, %r5473, %r5476;
	st.global.u32 	[%rd6], %r5477;
	add.s32 	%r5478, %r5474, %r15;
	mad.lo.s32 	%r5479, %r5478, %r11, %r12;
	mul.wide.s32 	%rd2739, %r5479, 4;
	add.s64 	%rd2740, %rd3, %rd2739;
	ld.global.u32 	%r5480, [%rd2740];
	add.s32 	%r5481, %r5477, %r5480;
	st.global.u32 	[%rd6], %r5481;
	add.s32 	%r5482, %r5478, %r15;
	mad.lo.s32 	%r5483, %r5482, %r11, %r12;
	mul.wide.s32 	%rd2741, %r5483, 4;
	add.s64 	%rd2742, %rd3, %rd2741;
	ld.global.u32 	%r5484, [%rd2742];
	add.s32 	%r5485, %r5481, %r5484;
	st.global.u32 	[%rd6], %r5485;
	add.s32 	%r5486, %r5482, %r15;
	mad.lo.s32 	%r5487, %r5486, %r11, %r12;
	mul.wide.s32 	%rd2743, %r5487, 4;
	add.s64 	%rd2744, %rd3, %rd2743;
	ld.global.u32 	%r5488, [%rd2744];
	add.s32 	%r5489, %r5485, %r5488;
	st.global.u32 	[%rd6], %r5489;
	add.s32 	%r5490, %r5486, %r15;
	mad.lo.s32 	%r5491, %r5490, %r11, %r12;
	mul.wide.s32 	%rd2745, %r5491, 4;
	add.s64 	%rd2746, %rd3, %rd2745;
	ld.global.u32 	%r5492, [%rd2746];
	add.s32 	%r5493, %r5489, %r5492;
	st.global.u32 	[%rd6], %r5493;
	add.s32 	%r5494, %r5490, %r15;
	mad.lo.s32 	%r5495, %r5494, %r11, %r12;
	mul.wide.s32 	%rd2747, %r5495, 4;
	add.s64 	%rd2748, %rd3, %rd2747;
	ld.global.u32 	%r5496, [%rd2748];
	add.s32 	%r5497, %r5493, %r5496;
	st.global.u32 	[%rd6], %r5497;
	add.s32 	%r5498, %r5494, %r15;
	mad.lo.s32 	%r5499, %r5498, %r11, %r12;
	mul.wide.s32 	%rd2749, %r5499, 4;
	add.s64 	%rd2750, %rd3, %rd2749;
	ld.global.u32 	%r5500, [%rd2750];
	add.s32 	%r5501, %r5497, %r5500;
	st.global.u32 	[%rd6], %r5501;
	add.s32 	%r5502, %r5498, %r15;
	mad.lo.s32 	%r5503, %r5502, %r11, %r12;
	mul.wide.s32 	%rd2751, %r5503, 4;
	add.s64 	%rd2752, %rd3, %rd2751;
	ld.global.u32 	%r5504, [%rd2752];
	add.s32 	%r5505, %r5501, %r5504;
	st.global.u32 	[%rd6], %r5505;
	add.s32 	%r5506, %r5502, %r15;
	mad.lo.s32 	%r5507, %r5506, %r11, %r12;
	mul.wide.s32 	%rd2753, %r5507, 4;
	add.s64 	%rd2754, %rd3, %rd2753;
	ld.global.u32 	%r5508, [%rd2754];
	add.s32 	%r5509, %r5505, %r5508;
	st.global.u32 	[%rd6], %r5509;
	add.s32 	%r5510, %r5506, %r15;
	mad.lo.s32 	%r5511, %r5510, %r11, %r12;
	mul.wide.s32 	%rd2755, %r5511, 4;
	add.s64 	%rd2756, %rd3, %rd2755;
	ld.global.u32 	%r5512, [%rd2756];
	add.s32 	%r5513, %r5509, %r5512;
	st.global.u32 	[%rd6], %r5513;
	add.s32 	%r5514, %r5510, %r15;
	mad.lo.s32 	%r5515, %r5514, %r11, %r12;
	mul.wide.s32 	%rd2757, %r5515, 4;
	add.s64 	%rd2758, %rd3, %rd2757;
	ld.global.u32 	%r5516, [%rd2758];
	add.s32 	%r5517, %r5513, %r5516;
	st.global.u32 	[%rd6], %r5517;
	add.s32 	%r5518, %r5514, %r15;
	mad.lo.s32 	%r5519, %r5518, %r11, %r12;
	mul.wide.s32 	%rd2759, %r5519, 4;
	add.s64 	%rd2760, %rd3, %rd2759;
	ld.global.u32 	%r5520, [%rd2760];
	add.s32 	%r5521, %r5517, %r5520;
	st.global.u32 	[%rd6], %r5521;
	add.s32 	%r5522, %r5518, %r15;
	mad.lo.s32 	%r5523, %r5522, %r11, %r12;
	mul.wide.s32 	%rd2761, %r5523, 4;
	add.s64 	%rd2762, %rd3, %rd2761;
	ld.global.u32 	%r5524, [%rd2762];
	add.s32 	%r5525, %r5521, %r5524;
	st.global.u32 	[%rd6], %r5525;
	add.s32 	%r5526, %r5522, %r15;
	mad.lo.s32 	%r5527, %r5526, %r11, %r12;
	mul.wide.s32 	%rd2763, %r5527, 4;
	add.s64 	%rd2764, %rd3, %rd2763;
	ld.global.u32 	%r5528, [%rd2764];
	add.s32 	%r5529, %r5525, %r5528;
	st.global.u32 	[%rd6], %r5529;
	add.s32 	%r5530, %r5526, %r15;
	mad.lo.s32 	%r5531, %r5530, %r11, %r12;
	mul.wide.s32 	%rd2765, %r5531, 4;
	add.s64 	%rd2766, %rd3, %rd2765;
	ld.global.u32 	%r5532, [%rd2766];
	add.s32 	%r5533, %r5529, %r5532;
	st.global.u32 	[%rd6], %r5533;
	add.s32 	%r5534, %r5530, %r15;
	mad.lo.s32 	%r5535, %r5534, %r11, %r12;
	mul.wide.s32 	%rd2767, %r5535, 4;
	add.s64 	%rd2768, %rd3, %rd2767;
	ld.global.u32 	%r5536, [%rd2768];
	add.s32 	%r5537, %r5533, %r5536;
	st.global.u32 	[%rd6], %r5537;
	add.s32 	%r5538, %r5534, %r15;
	mad.lo.s32 	%r5539, %r5538, %r11, %r12;
	mul.wide.s32 	%rd2769, %r5539, 4;
	add.s64 	%rd2770, %rd3, %rd2769;
	ld.global.u32 	%r5540, [%rd2770];
	add.s32 	%r5541, %r5537, %r5540;
	st.global.u32 	[%rd6], %r5541;
	add.s32 	%r5542, %r5538, %r15;
	mad.lo.s32 	%r5543, %r5542, %r11, %r12;
	mul.wide.s32 	%rd2771, %r5543, 4;
	add.s64 	%rd2772, %rd3, %rd2771;
	ld.global.u32 	%r5544, [%rd2772];
	add.s32 	%r5545, %r5541, %r5544;
	st.global.u32 	[%rd6], %r5545;
	add.s32 	%r5546, %r5542, %r15;
	mad.lo.s32 	%r5547, %r5546, %r11, %r12;
	mul.wide.s32 	%rd2773, %r5547, 4;
	add.s64 	%rd2774, %rd3, %rd2773;
	ld.global.u32 	%r5548, [%rd2774];
	add.s32 	%r5549, %r5545, %r5548;
	st.global.u32 	[%rd6], %r5549;
	add.s32 	%r5550, %r5546, %r15;
	mad.lo.s32 	%r5551, %r5550, %r11, %r12;
	mul.wide.s32 	%rd2775, %r5551, 4;
	add.s64 	%rd2776, %rd3, %rd2775;
	ld.global.u32 	%r5552, [%rd2776];
	add.s32 	%r5553, %r5549, %r5552;
	st.global.u32 	[%rd6], %r5553;
	add.s32 	%r5554, %r5550, %r15;
	mad.lo.s32 	%r5555, %r5554, %r11, %r12;
	mul.wide.s32 	%rd2777, %r5555, 4;
	add.s64 	%rd2778, %rd3, %rd2777;
	ld.global.u32 	%r5556, [%rd2778];
	add.s32 	%r5557, %r5553, %r5556;
	st.global.u32 	[%rd6], %r5557;
	add.s32 	%r5558, %r5554, %r15;
	mad.lo.s32 	%r5559, %r5558, %r11, %r12;
	mul.wide.s32 	%rd2779, %r5559, 4;
	add.s64 	%rd2780, %rd3, %rd2779;
	ld.global.u32 	%r5560, [%rd2780];
	add.s32 	%r5561, %r5557, %r5560;
	st.global.u32 	[%rd6], %r5561;
	add.s32 	%r5562, %r5558, %r15;
	mad.lo.s32 	%r5563, %r5562, %r11, %r12;
	mul.wide.s32 	%rd2781, %r5563, 4;
	add.s64 	%rd2782, %rd3, %rd2781;
	ld.global.u32 	%r5564, [%rd2782];
	add.s32 	%r5565, %r5561, %r5564;
	st.global.u32 	[%rd6], %r5565;
	add.s32 	%r5566, %r5562, %r15;
	mad.lo.s32 	%r5567, %r5566, %r11, %r12;
	mul.wide.s32 	%rd2783, %r5567, 4;
	add.s64 	%rd2784, %rd3, %rd2783;
	ld.global.u32 	%r5568, [%rd2784];
	add.s32 	%r5569, %r5565, %r5568;
	st.global.u32 	[%rd6], %r5569;
	add.s32 	%r5570, %r5566, %r15;
	mad.lo.s32 	%r5571, %r5570, %r11, %r12;
	mul.wide.s32 	%rd2785, %r5571, 4;
	add.s64 	%rd2786, %rd3, %rd2785;
	ld.global.u32 	%r5572, [%rd2786];
	add.s32 	%r5573, %r5569, %r5572;
	st.global.u32 	[%rd6], %r5573;
	add.s32 	%r5574, %r5570, %r15;
	mad.lo.s32 	%r5575, %r5574, %r11, %r12;
	mul.wide.s32 	%rd2787, %r5575, 4;
	add.s64 	%rd2788, %rd3, %rd2787;
	ld.global.u32 	%r5576, [%rd2788];
	add.s32 	%r5577, %r5573, %r5576;
	st.global.u32 	[%rd6], %r5577;
	add.s32 	%r5578, %r5574, %r15;
	mad.lo.s32 	%r5579, %r5578, %r11, %r12;
	mul.wide.s32 	%rd2789, %r5579, 4;
	add.s64 	%rd2790, %rd3, %rd2789;
	ld.global.u32 	%r5580, [%rd2790];
	add.s32 	%r5581, %r5577, %r5580;
	st.global.u32 	[%rd6], %r5581;
	add.s32 	%r5582, %r5578, %r15;
	mad.lo.s32 	%r5583, %r5582, %r11, %r12;
	mul.wide.s32 	%rd2791, %r5583, 4;
	add.s64 	%rd2792, %rd3, %rd2791;
	ld.global.u32 	%r5584, [%rd2792];
	add.s32 	%r5585, %r5581, %r5584;
	st.global.u32 	[%rd6], %r5585;
	add.s32 	%r5586, %r5582, %r15;
	mad.lo.s32 	%r5587, %r5586, %r11, %r12;
	mul.wide.s32 	%rd2793, %r5587, 4;
	add.s64 	%rd2794, %rd3, %rd2793;
	ld.global.u32 	%r5588, [%rd2794];
	add.s32 	%r5589, %r5585, %r5588;
	st.global.u32 	[%rd6], %r5589;
	add.s32 	%r5590, %r5586, %r15;
	mad.lo.s32 	%r5591, %r5590, %r11, %r12;
	mul.wide.s32 	%rd2795, %r5591, 4;
	add.s64 	%rd2796, %rd3, %rd2795;
	ld.global.u32 	%r5592, [%rd2796];
	add.s32 	%r5593, %r5589, %r5592;
	st.global.u32 	[%rd6], %r5593;
	add.s32 	%r5594, %r5590, %r15;
	mad.lo.s32 	%r5595, %r5594, %r11, %r12;
	mul.wide.s32 	%rd2797, %r5595, 4;
	add.s64 	%rd2798, %rd3, %rd2797;
	ld.global.u32 	%r5596, [%rd2798];
	add.s32 	%r5597, %r5593, %r5596;
	st.global.u32 	[%rd6], %r5597;
	add.s32 	%r5598, %r5594, %r15;
	mad.lo.s32 	%r5599, %r5598, %r11, %r12;
	mul.wide.s32 	%rd2799, %r5599, 4;
	add.s64 	%rd2800, %rd3, %rd2799;
	ld.global.u32 	%r5600, [%rd2800];
	add.s32 	%r5601, %r5597, %r5600;
	st.global.u32 	[%rd6], %r5601;
	add.s32 	%r5602, %r5598, %r15;
	mad.lo.s32 	%r5603, %r5602, %r11, %r12;
	mul.wide.s32 	%rd2801, %r5603, 4;
	add.s64 	%rd2802, %rd3, %rd2801;
	ld.global.u32 	%r5604, [%rd2802];
	add.s32 	%r5605, %r5601, %r5604;
	st.global.u32 	[%rd6], %r5605;
	add.s32 	%r5606, %r5602, %r15;
	mad.lo.s32 	%r5607, %r5606, %r11, %r12;
	mul.wide.s32 	%rd2803, %r5607, 4;
	add.s64 	%rd2804, %rd3, %rd2803;
	ld.global.u32 	%r5608, [%rd2804];
	add.s32 	%r5609, %r5605, %r5608;
	st.global.u32 	[%rd6], %r5609;
	add.s32 	%r5610, %r5606, %r15;
	mad.lo.s32 	%r5611, %r5610, %r11, %r12;
	mul.wide.s32 	%rd2805, %r5611, 4;
	add.s64 	%rd2806, %rd3, %rd2805;
	ld.global.u32 	%r5612, [%rd2806];
	add.s32 	%r5613, %r5609, %r5612;
	st.global.u32 	[%rd6], %r5613;
	add.s32 	%r5614, %r5610, %r15;
	mad.lo.s32 	%r5615, %r5614, %r11, %r12;
	mul.wide.s32 	%rd2807, %r5615, 4;
	add.s64 	%rd2808, %rd3, %rd2807;
	ld.global.u32 	%r5616, [%rd2808];
	add.s32 	%r5617, %r5613, %r5616;
	st.global.u32 	[%rd6], %r5617;
	add.s32 	%r5618, %r5614, %r15;
	mad.lo.s32 	%r5619, %r5618, %r11, %r12;
	mul.wide.s32 	%rd2809, %r5619, 4;
	add.s64 	%rd2810, %rd3, %rd2809;
	ld.global.u32 	%r5620, [%rd2810];
	add.s32 	%r5621, %r5617, %r5620;
	st.global.u32 	[%rd6], %r5621;
	add.s32 	%r5622, %r5618, %r15;
	mad.lo.s32 	%r5623, %r5622, %r11, %r12;
	mul.wide.s32 	%rd2811, %r5623, 4;
	add.s64 	%rd2812, %rd3, %rd2811;
	ld.global.u32 	%r5624, [%rd2812];
	add.s32 	%r5625, %r5621, %r5624;
	st.global.u32 	[%rd6], %r5625;
	add.s32 	%r5626, %r5622, %r15;
	mad.lo.s32 	%r5627, %r5626, %r11, %r12;
	mul.wide.s32 	%rd2813, %r5627, 4;
	add.s64 	%rd2814, %rd3, %rd2813;
	ld.global.u32 	%r5628, [%rd2814];
	add.s32 	%r5629, %r5625, %r5628;
	st.global.u32 	[%rd6], %r5629;
	add.s32 	%r5630, %r5626, %r15;
	mad.lo.s32 	%r5631, %r5630, %r11, %r12;
	mul.wide.s32 	%rd2815, %r5631, 4;
	add.s64 	%rd2816, %rd3, %rd2815;
	ld.global.u32 	%r5632, [%rd2816];
	add.s32 	%r5633, %r5629, %r5632;
	st.global.u32 	[%rd6], %r5633;
	add.s32 	%r5634, %r5630, %r15;
	mad.lo.s32 	%r5635, %r5634, %r11, %r12;
	mul.wide.s32 	%rd2817, %r5635, 4;
	add.s64 	%rd2818, %rd3, %rd2817;
	ld.global.u32 	%r5636, [%rd2818];
	add.s32 	%r5637, %r5633, %r5636;
	st.global.u32 	[%rd6], %r5637;
	add.s32 	%r5638, %r5634, %r15;
	mad.lo.s32 	%r5639, %r5638, %r11, %r12;
	mul.wide.s32 	%rd2819, %r5639, 4;
	add.s64 	%rd2820, %rd3, %rd2819;
	ld.global.u32 	%r5640, [%rd2820];
	add.s32 	%r5641, %r5637, %r5640;
	st.global.u32 	[%rd6], %r5641;
	add.s32 	%r5642, %r5638, %r15;
	mad.lo.s32 	%r5643, %r5642, %r11, %r12;
	mul.wide.s32 	%rd2821, %r5643, 4;
	add.s64 	%rd2822, %rd3, %rd2821;
	ld.global.u32 	%r5644, [%rd2822];
	add.s32 	%r5645, %r5641, %r5644;
	st.global.u32 	[%rd6], %r5645;
	add.s32 	%r5646, %r5642, %r15;
	mad.lo.s32 	%r5647, %r5646, %r11, %r12;
	mul.wide.s32 	%rd2823, %r5647, 4;
	add.s64 	%rd2824, %rd3, %rd2823;
	ld.global.u32 	%r5648, [%rd2824];
	add.s32 	%r5649, %r5645, %r5648;
	st.global.u32 	[%rd6], %r5649;
	add.s32 	%r5650, %r5646, %r15;
	mad.lo.s32 	%r5651, %r5650, %r11, %r12;
	mul.wide.s32 	%rd2825, %r5651, 4;
	add.s64 	%rd2826, %rd3, %rd2825;
	ld.global.u32 	%r5652, [%rd2826];
	add.s32 	%r5653, %r5649, %r5652;
	st.global.u32 	[%rd6], %r5653;
	add.s32 	%r5654, %r5650, %r15;
	mad.lo.s32 	%r5655, %r5654, %r11, %r12;
	mul.wide.s32 	%rd2827, %r5655, 4;
	add.s64 	%rd2828, %rd3, %rd2827;
	ld.global.u32 	%r5656, [%rd2828];
	add.s32 	%r5657, %r5653, %r5656;
	st.global.u32 	[%rd6], %r5657;
	add.s32 	%r5658, %r5654, %r15;
	mad.lo.s32 	%r5659, %r5658, %r11, %r12;
	mul.wide.s32 	%rd2829, %r5659, 4;
	add.s64 	%rd2830, %rd3, %rd2829;
	ld.global.u32 	%r5660, [%rd2830];
	add.s32 	%r5661, %r5657, %r5660;
	st.global.u32 	[%rd6], %r5661;
	add.s32 	%r5662, %r5658, %r15;
	mad.lo.s32 	%r5663, %r5662, %r11, %r12;
	mul.wide.s32 	%rd2831, %r5663, 4;
	add.s64 	%rd2832, %rd3, %rd2831;
	ld.global.u32 	%r5664, [%rd2832];
	add.s32 	%r5665, %r5661, %r5664;
	st.global.u32 	[%rd6], %r5665;
	add.s32 	%r5666, %r5662, %r15;
	mad.lo.s32 	%r5667, %r5666, %r11, %r12;
	mul.wide.s32 	%rd2833, %r5667, 4;
	add.s64 	%rd2834, %rd3, %rd2833;
	ld.global.u32 	%r5668, [%rd2834];
	add.s32 	%r5669, %r5665, %r5668;
	st.global.u32 	[%rd6], %r5669;
	add.s32 	%r5670, %r5666, %r15;
	mad.lo.s32 	%r5671, %r5670, %r11, %r12;
	mul.wide.s32 	%rd2835, %r5671, 4;
	add.s64 	%rd2836, %rd3, %rd2835;
	ld.global.u32 	%r5672, [%rd2836];
	add.s32 	%r5673, %r5669, %r5672;
	st.global.u32 	[%rd6], %r5673;
	add.s32 	%r5674, %r16, 32;
	mad.lo.s32 	%r5675, %r5674, %r11, %r12;
	mul.wide.s32 	%rd2837, %r5675, 4;
	add.s64 	%rd2838, %rd3, %rd2837;
	ld.global.u32 	%r5676, [%rd2838];
	add.s32 	%r5677, %r5673, %r5676;
	st.global.u32 	[%rd6], %r5677;
	add.s32 	%r5678, %r5674, %r15;
	mad.lo.s32 	%r5679, %r5678, %r11, %r12;
	mul.wide.s32 	%rd2839, %r5679, 4;
	add.s64 	%rd2840, %rd3, %rd2839;
	ld.global.u32 	%r5680, [%rd2840];
	add.s32 	%r5681, %r5677, %r5680;
	st.global.u32 	[%rd6], %r5681;
	add.s32 	%r5682, %r5678, %r15;
	mad.lo.s32 	%r5683, %r5682, %r11, %r12;
	mul.wide.s32 	%rd2841, %r5683, 4;
	add.s64 	%rd2842, %rd3, %rd2841;
	ld.global.u32 	%r5684, [%rd2842];
	add.s32 	%r5685, %r5681, %r5684;
	st.global.u32 	[%rd6], %r5685;
	add.s32 	%r5686, %r5682, %r15;
	mad.lo.s32 	%r5687, %r5686, %r11, %r12;
	mul.wide.s32 	%rd2843, %r5687, 4;
	add.s64 	%rd2844, %rd3, %rd2843;
	ld.global.u32 	%r5688, [%rd2844];
	add.s32 	%r5689, %r5685, %r5688;
	st.global.u32 	[%rd6], %r5689;
	add.s32 	%r5690, %r5686, %r15;
	mad.lo.s32 	%r5691, %r5690, %r11, %r12;
	mul.wide.s32 	%rd2845, %r5691, 4;
	add.s64 	%rd2846, %rd3, %rd2845;
	ld.global.u32 	%r5692, [%rd2846];
	add.s32 	%r5693, %r5689, %r5692;
	st.global.u32 	[%rd6], %r5693;
	add.s32 	%r5694, %r5690, %r15;
	mad.lo.s32 	%r5695, %r5694, %r11, %r12;
	mul.wide.s32 	%rd2847, %r5695, 4;
	add.s64 	%rd2848, %rd3, %rd2847;
	ld.global.u32 	%r5696, [%rd2848];
	add.s32 	%r5697, %r5693, %r5696;
	st.global.u32 	[%rd6], %r5697;
	add.s32 	%r5698, %r5694, %r15;
	mad.lo.s32 	%r5699, %r5698, %r11, %r12;
	mul.wide.s32 	%rd2849, %r5699, 4;
	add.s64 	%rd2850, %rd3, %rd2849;
	ld.global.u32 	%r5700, [%rd2850];
	add.s32 	%r5701, %r5697, %r5700;
	st.global.u32 	[%rd6], %r5701;
	add.s32 	%r5702, %r5698, %r15;
	mad.lo.s32 	%r5703, %r5702, %r11, %r12;
	mul.wide.s32 	%rd2851, %r5703, 4;
	add.s64 	%rd2852, %rd3, %rd2851;
	ld.global.u32 	%r5704, [%rd2852];
	add.s32 	%r5705, %r5701, %r5704;
	st.global.u32 	[%rd6], %r5705;
	add.s32 	%r5706, %r5702, %r15;
	mad.lo.s32 	%r5707, %r5706, %r11, %r12;
	mul.wide.s32 	%rd2853, %r5707, 4;
	add.s64 	%rd2854, %rd3, %rd2853;
	ld.global.u32 	%r5708, [%rd2854];
	add.s32 	%r5709, %r5705, %r5708;
	st.global.u32 	[%rd6], %r5709;
	add.s32 	%r5710, %r5706, %r15;
	mad.lo.s32 	%r5711, %r5710, %r11, %r12;
	mul.wide.s32 	%rd2855, %r5711, 4;
	add.s64 	%rd2856, %rd3, %rd2855;
	ld.global.u32 	%r5712, [%rd2856];
	add.s32 	%r5713, %r5709, %r5712;
	st.global.u32 	[%rd6], %r5713;
	add.s32 	%r5714, %r5710, %r15;
	mad.lo.s32 	%r5715, %r5714, %r11, %r12;
	mul.wide.s32 	%rd2857, %r5715, 4;
	add.s64 	%rd2858, %rd3, %rd2857;
	ld.global.u32 	%r5716, [%rd2858];
	add.s32 	%r5717, %r5713, %r5716;
	st.global.u32 	[%rd6], %r5717;
	add.s32 	%r5718, %r5714, %r15;
	mad.lo.s32 	%r5719, %r5718, %r11, %r12;
	mul.wide.s32 	%rd2859, %r5719, 4;
	add.s64 	%rd2860, %rd3, %rd2859;
	ld.global.u32 	%r5720, [%rd2860];
	add.s32 	%r5721, %r5717, %r5720;
	st.global.u32 	[%rd6], %r5721;
	add.s32 	%r5722, %r5718, %r15;
	mad.lo.s32 	%r5723, %r5722, %r11, %r12;
	mul.wide.s32 	%rd2861, %r5723, 4;
	add.s64 	%rd2862, %rd3, %rd2861;
	ld.global.u32 	%r5724, [%rd2862];
	add.s32 	%r5725, %r5721, %r5724;
	st.global.u32 	[%rd6], %r5725;
	add.s32 	%r5726, %r5722, %r15;
	mad.lo.s32 	%r5727, %r5726, %r11, %r12;
	mul.wide.s32 	%rd2863, %r5727, 4;
	add.s64 	%rd2864, %rd3, %rd2863;
	ld.global.u32 	%r5728, [%rd2864];
	add.s32 	%r5729, %r5725, %r5728;
	st.global.u32 	[%rd6], %r5729;
	add.s32 	%r5730, %r5726, %r15;
	mad.lo.s32 	%r5731, %r5730, %r11, %r12;
	mul.wide.s32 	%rd2865, %r5731, 4;
	add.s64 	%rd2866, %rd3, %rd2865;
	ld.global.u32 	%r5732, [%rd2866];
	add.s32 	%r5733, %r5729, %r5732;
	st.global.u32 	[%rd6], %r5733;
	add.s32 	%r5734, %r5730, %r15;
	mad.lo.s32 	%r5735, %r5734, %r11, %r12;
	mul.wide.s32 	%rd2867, %r5735, 4;
	add.s64 	%rd2868, %rd3, %rd2867;
	ld.global.u32 	%r5736, [%rd2868];
	add.s32 	%r5737, %r5733, %r5736;
	st.global.u32 	[%rd6], %r5737;
	add.s32 	%r5738, %r5734, %r15;
	mad.lo.s32 	%r5739, %r5738, %r11, %r12;
	mul.wide.s32 	%rd2869, %r5739, 4;
	add.s64 	%rd2870, %rd3, %rd2869;
	ld.global.u32 	%r5740, [%rd2870];
	add.s32 	%r5741, %r5737, %r5740;
	st.global.u32 	[%rd6], %r5741;
	add.s32 	%r5742, %r5738, %r15;
	mad.lo.s32 	%r5743, %r5742, %r11, %r12;
	mul.wide.s32 	%rd2871, %r5743, 4;
	add.s64 	%rd2872, %rd3, %rd2871;
	ld.global.u32 	%r5744, [%rd2872];
	add.s32 	%r5745, %r5741, %r5744;
	st.global.u32 	[%rd6], %r5745;
	add.s32 	%r5746, %r5742, %r15;
	mad.lo.s32 	%r5747, %r5746, %r11, %r12;
	mul.wide.s32 	%rd2873, %r5747, 4;
	add.s64 	%rd2874, %rd3, %rd2873;
	ld.global.u32 	%r5748, [%rd2874];
	add.s32 	%r5749, %r5745, %r5748;
	st.global.u32 	[%rd6], %r5749;
	add.s32 	%r5750, %r5746, %r15;
	mad.lo.s32 	%r5751, %r5750, %r11, %r12;
	mul.wide.s32 	%rd2875, %r5751, 4;
	add.s64 	%rd2876, %rd3, %rd2875;
	ld.global.u32 	%r5752, [%rd2876];
	add.s32 	%r5753, %r5749, %r5752;
	st.global.u32 	[%rd6], %r5753;
	add.s32 	%r5754, %r5750, %r15;
	mad.lo.s32 	%r5755, %r5754, %r11, %r12;
	mul.wide.s32 	%rd2877, %r5755, 4;
	add.s64 	%rd2878, %rd3, %rd2877;
	ld.global.u32 	%r5756, [%rd2878];
	add.s32 	%r5757, %r5753, %r5756;
	st.global.u32 	[%rd6], %r5757;
	add.s32 	%r5758, %r5754, %r15;
	mad.lo.s32 	%r5759, %r5758, %r11, %r12;
	mul.wide.s32 	%rd2879, %r5759, 4;
	add.s64 	%rd2880, %rd3, %rd2879;
	ld.global.u32 	%r5760, [%rd2880];
	add.s32 	%r5761, %r5757, %r5760;
	st.global.u32 	[%rd6], %r5761;
	add.s32 	%r5762, %r5758, %r15;
	mad.lo.s32 	%r5763, %r5762, %r11, %r12;
	mul.wide.s32 	%rd2881, %r5763, 4;
	add.s64 	%rd2882, %rd3, %rd2881;
	ld.global.u32 	%r5764, [%rd2882];
	add.s32 	%r5765, %r5761, %r5764;
	st.global.u32 	[%rd6], %r5765;
	add.s32 	%r5766, %r5762, %r15;
	mad.lo.s32 	%r5767, %r5766, %r11, %r12;
	mul.wide.s32 	%rd2883, %r5767, 4;
	add.s64 	%rd2884, %rd3, %rd2883;
	ld.global.u32 	%r5768, [%rd2884];
	add.s32 	%r5769, %r5765, %r5768;
	st.global.u32 	[%rd6], %r5769;
	add.s32 	%r5770, %r5766, %r15;
	mad.lo.s32 	%r5771, %r5770, %r11, %r12;
	mul.wide.s32 	%rd2885, %r5771, 4;
	add.s64 	%rd2886, %rd3, %rd2885;
	ld.global.u32 	%r5772, [%rd2886];
	add.s32 	%r5773, %r5769, %r5772;
	st.global.u32 	[%rd6], %r5773;
	add.s32 	%r5774, %r5770, %r15;
	mad.lo.s32 	%r5775, %r5774, %r11, %r12;
	mul.wide.s32 	%rd2887, %r5775, 4;
	add.s64 	%rd2888, %rd3, %rd2887;
	ld.global.u32 	%r5776, [%rd2888];
	add.s32 	%r5777, %r5773, %r5776;
	st.global.u32 	[%rd6], %r5777;
	add.s32 	%r5778, %r5774, %r15;
	mad.lo.s32 	%r5779, %r5778, %r11, %r12;
	mul.wide.s32 	%rd2889, %r5779, 4;
	add.s64 	%rd2890, %rd3, %rd2889;
	ld.global.u32 	%r5780, [%rd2890];
	add.s32 	%r5781, %r5777, %r5780;
	st.global.u32 	[%rd6], %r5781;
	add.s32 	%r5782, %r5778, %r15;
	mad.lo.s32 	%r5783, %r5782, %r11, %r12;
	mul.wide.s32 	%rd2891, %r5783, 4;
	add.s64 	%rd2892, %rd3, %rd2891;
	ld.global.u32 	%r5784, [%rd2892];
	add.s32 	%r5785, %r5781, %r5784;
	st.global.u32 	[%rd6], %r5785;
	add.s32 	%r5786, %r5782, %r15;
	mad.lo.s32 	%r5787, %r5786, %r11, %r12;
	mul.wide.s32 	%rd2893, %r5787, 4;
	add.s64 	%rd2894, %rd3, %rd2893;
	ld.global.u32 	%r5788, [%rd2894];
	add.s32 	%r5789, %r5785, %r5788;
	st.global.u32 	[%rd6], %r5789;
	add.s32 	%r5790, %r5786, %r15;
	mad.lo.s32 	%r5791, %r5790, %r11, %r12;
	mul.wide.s32 	%rd2895, %r5791, 4;
	add.s64 	%rd2896, %rd3, %rd2895;
	ld.global.u32 	%r5792, [%rd2896];
	add.s32 	%r5793, %r5789, %r5792;
	st.global.u32 	[%rd6], %r5793;
	add.s32 	%r5794, %r5790, %r15;
	mad.lo.s32 	%r5795, %r5794, %r11, %r12;
	mul.wide.s32 	%rd2897, %r5795, 4;
	add.s64 	%rd2898, %rd3, %rd2897;
	ld.global.u32 	%r5796, [%rd2898];
	add.s32 	%r5797, %r5793, %r5796;
	st.global.u32 	[%rd6], %r5797;
	add.s32 	%r5798, %r5794, %r15;
	mad.lo.s32 	%r5799, %r5798, %r11, %r12;
	mul.wide.s32 	%rd2899, %r5799, 4;
	add.s64 	%rd2900, %rd3, %rd2899;
	ld.global.u32 	%r5800, [%rd2900];
	add.s32 	%r5801, %r5797, %r5800;
	st.global.u32 	[%rd6], %r5801;
	add.s32 	%r5802, %r5798, %r15;
	mad.lo.s32 	%r5803, %r5802, %r11, %r12;
	mul.wide.s32 	%rd2901, %r5803, 4;
	add.s64 	%rd2902, %rd3, %rd2901;
	ld.global.u32 	%r5804, [%rd2902];
	add.s32 	%r5805, %r5801, %r5804;
	st.global.u32 	[%rd6], %r5805;
	add.s32 	%r5806, %r5802, %r15;
	mad.lo.s32 	%r5807, %r5806, %r11, %r12;
	mul.wide.s32 	%rd2903, %r5807, 4;
	add.s64 	%rd2904, %rd3, %rd2903;
	ld.global.u32 	%r5808, [%rd2904];
	add.s32 	%r5809, %r5805, %r5808;
	st.global.u32 	[%rd6], %r5809;
	add.s32 	%r5810, %r5806, %r15;
	mad.lo.s32 	%r5811, %r5810, %r11, %r12;
	mul.wide.s32 	%rd2905, %r5811, 4;
	add.s64 	%rd2906, %rd3, %rd2905;
	ld.global.u32 	%r5812, [%rd2906];
	add.s32 	%r5813, %r5809, %r5812;
	st.global.u32 	[%rd6], %r5813;
	add.s32 	%r5814, %r5810, %r15;
	mad.lo.s32 	%r5815, %r5814, %r11, %r12;
	mul.wide.s32 	%rd2907, %r5815, 4;
	add.s64 	%rd2908, %rd3, %rd2907;
	ld.global.u32 	%r5816, [%rd2908];
	add.s32 	%r5817, %r5813, %r5816;
	st.global.u32 	[%rd6], %r5817;
	add.s32 	%r5818, %r5814, %r15;
	mad.lo.s32 	%r5819, %r5818, %r11, %r12;
	mul.wide.s32 	%rd2909, %r5819, 4;
	add.s64 	%rd2910, %rd3, %rd2909;
	ld.global.u32 	%r5820, [%rd2910];
	add.s32 	%r5821, %r5817, %r5820;
	st.global.u32 	[%rd6], %r5821;
	add.s32 	%r5822, %r5818, %r15;
	mad.lo.s32 	%r5823, %r5822, %r11, %r12;
	mul.wide.s32 	%rd2911, %r5823, 4;
	add.s64 	%rd2912, %rd3, %rd2911;
	ld.global.u32 	%r5824, [%rd2912];
	add.s32 	%r5825, %r5821, %r5824;
	st.global.u32 	[%rd6], %r5825;
	add.s32 	%r5826, %r5822, %r15;
	mad.lo.s32 	%r5827, %r5826, %r11, %r12;
	mul.wide.s32 	%rd2913, %r5827, 4;
	add.s64 	%rd2914, %rd3, %rd2913;
	ld.global.u32 	%r5828, [%rd2914];
	add.s32 	%r5829, %r5825, %r5828;
	st.global.u32 	[%rd6], %r5829;
	add.s32 	%r5830, %r5826, %r15;
	mad.lo.s32 	%r5831, %r5830, %r11, %r12;
	mul.wide.s32 	%rd2915, %r5831, 4;
	add.s64 	%rd2916, %rd3, %rd2915;
	ld.global.u32 	%r5832, [%rd2916];
	add.s32 	%r5833, %r5829, %r5832;
	st.global.u32 	[%rd6], %r5833;
	add.s32 	%r5834, %r5830, %r15;
	mad.lo.s32 	%r5835, %r5834, %r11, %r12;
	mul.wide.s32 	%rd2917, %r5835, 4;
	add.s64 	%rd2918, %rd3, %rd2917;
	ld.global.u32 	%r5836, [%rd2918];
	add.s32 	%r5837, %r5833, %r5836;
	st.global.u32 	[%rd6], %r5837;
	add.s32 	%r5838, %r5834, %r15;
	mad.lo.s32 	%r5839, %r5838, %r11, %r12;
	mul.wide.s32 	%rd2919, %r5839, 4;
	add.s64 	%rd2920, %rd3, %rd2919;
	ld.global.u32 	%r5840, [%rd2920];
	add.s32 	%r5841, %r5837, %r5840;
	st.global.u32 	[%rd6], %r5841;
	add.s32 	%r5842, %r5838, %r15;
	mad.lo.s32 	%r5843, %r5842, %r11, %r12;
	mul.wide.s32 	%rd2921, %r5843, 4;
	add.s64 	%rd2922, %rd3, %rd2921;
	ld.global.u32 	%r5844, [%rd2922];
	add.s32 	%r5845, %r5841, %r5844;
	st.global.u32 	[%rd6], %r5845;
	add.s32 	%r5846, %r5842, %r15;
	mad.lo.s32 	%r5847, %r5846, %r11, %r12;
	mul.wide.s32 	%rd2923, %r5847, 4;
	add.s64 	%rd2924, %rd3, %rd2923;
	ld.global.u32 	%r5848, [%rd2924];
	add.s32 	%r5849, %r5845, %r5848;
	st.global.u32 	[%rd6], %r5849;
	add.s32 	%r5850, %r5846, %r15;
	mad.lo.s32 	%r5851, %r5850, %r11, %r12;
	mul.wide.s32 	%rd2925, %r5851, 4;
	add.s64 	%rd2926, %rd3, %rd2925;
	ld.global.u32 	%r5852, [%rd2926];
	add.s32 	%r5853, %r5849, %r5852;
	st.global.u32 	[%rd6], %r5853;
	add.s32 	%r5854, %r5850, %r15;
	mad.lo.s32 	%r5855, %r5854, %r11, %r12;
	mul.wide.s32 	%rd2927, %r5855, 4;
	add.s64 	%rd2928, %rd3, %rd2927;
	ld.global.u32 	%r5856, [%rd2928];
	add.s32 	%r5857, %r5853, %r5856;
	st.global.u32 	[%rd6], %r5857;
	add.s32 	%r5858, %r5854, %r15;
	mad.lo.s32 	%r5859, %r5858, %r11, %r12;
	mul.wide.s32 	%rd2929, %r5859, 4;
	add.s64 	%rd2930, %rd3, %rd2929;
	ld.global.u32 	%r5860, [%rd2930];
	add.s32 	%r5861, %r5857, %r5860;
	st.global.u32 	[%rd6], %r5861;
	add.s32 	%r5862, %r5858, %r15;
	mad.lo.s32 	%r5863, %r5862, %r11, %r12;
	mul.wide.s32 	%rd2931, %r5863, 4;
	add.s64 	%rd2932, %rd3, %rd2931;
	ld.global.u32 	%r5864, [%rd2932];
	add.s32 	%r5865, %r5861, %r5864;
	st.global.u32 	[%rd6], %r5865;
	add.s32 	%r5866, %r5862, %r15;
	mad.lo.s32 	%r5867, %r5866, %r11, %r12;
	mul.wide.s32 	%rd2933, %r5867, 4;
	add.s64 	%rd2934, %rd3, %rd2933;
	ld.global.u32 	%r5868, [%rd2934];
	add.s32 	%r5869, %r5865, %r5868;
	st.global.u32 	[%rd6], %r5869;
	add.s32 	%r5870, %r5866, %r15;
	mad.lo.s32 	%r5871, %r5870, %r11, %r12;
	mul.wide.s32 	%rd2935, %r5871, 4;
	add.s64 	%rd2936, %rd3, %rd2935;
	ld.global.u32 	%r5872, [%rd2936];
	add.s32 	%r5873, %r5869, %r5872;
	st.global.u32 	[%rd6], %r5873;
	add.s32 	%r5874, %r5870, %r15;
	mad.lo.s32 	%r5875, %r5874, %r11, %r12;
	mul.wide.s32 	%rd2937, %r5875, 4;
	add.s64 	%rd2938, %rd3, %rd2937;
	ld.global.u32 	%r5876, [%rd2938];
	add.s32 	%r5877, %r5873, %r5876;
	st.global.u32 	[%rd6], %r5877;
	add.s32 	%r5878, %r16, 33;
	mad.lo.s32 	%r5879, %r5878, %r11, %r12;
	mul.wide.s32 	%rd2939, %r5879, 4;
	add.s64 	%rd2940, %rd3, %rd2939;
	ld.global.u32 	%r5880, [%rd2940];
	add.s32 	%r5881, %r5877, %r5880;
	st.global.u32 	[%rd6], %r5881;
	add.s32 	%r5882, %r5878, %r15;
	mad.lo.s32 	%r5883, %r5882, %r11, %r12;
	mul.wide.s32 	%rd2941, %r5883, 4;
	add.s64 	%rd2942, %rd3, %rd2941;
	ld.global.u32 	%r5884, [%rd2942];
	add.s32 	%r5885, %r5881, %r5884;
	st.global.u32 	[%rd6], %r5885;
	add.s32 	%r5886, %r5882, %r15;
	mad.lo.s32 	%r5887, %r5886, %r11, %r12;
	mul.wide.s32 	%rd2943, %r5887, 4;
	add.s64 	%rd2944, %rd3, %rd2943;
	ld.global.u32 	%r5888, [%rd2944];
	add.s32 	%r5889, %r5885, %r5888;
	st.global.u32 	[%rd6], %r5889;
	add.s32 	%r5890, %r5886, %r15;
	mad.lo.s32 	%r5891, %r5890, %r11, %r12;
	mul.wide.s32 	%rd2945, %r5891, 4;
	add.s64 	%rd2946, %rd3, %rd2945;
	ld.global.u32 	%r5892, [%rd2946];
	add.s32 	%r5893, %r5889, %r5892;
	st.global.u32 	[%rd6], %r5893;
	add.s32 	%r5894, %r5890, %r15;
	mad.lo.s32 	%r5895, %r5894, %r11, %r12;
	mul.wide.s32 	%rd2947, %r5895, 4;
	add.s64 	%rd2948, %rd3, %rd2947;
	ld.global.u32 	%r5896, [%rd2948];
	add.s32 	%r5897, %r5893, %r5896;
	st.global.u32 	[%rd6], %r5897;
	add.s32 	%r5898, %r5894, %r15;
	mad.lo.s32 	%r5899, %r5898, %r11, %r12;
	mul.wide.s32 	%rd2949, %r5899, 4;
	add.s64 	%rd2950, %rd3, %rd2949;
	ld.global.u32 	%r5900, [%rd2950];
	add.s32 	%r5901, %r5897, %r5900;
	st.global.u32 	[%rd6], %r5901;
	add.s32 	%r5902, %r5898, %r15;
	mad.lo.s32 	%r5903, %r5902, %r11, %r12;
	mul.wide.s32 	%rd2951, %r5903, 4;
	add.s64 	%rd2952, %rd3, %rd2951;
	ld.global.u32 	%r5904, [%rd2952];
	add.s32 	%r5905, %r5901, %r5904;
	st.global.u32 	[%rd6], %r5905;
	add.s32 	%r5906, %r5902, %r15;
	mad.lo.s32 	%r5907, %r5906, %r11, %r12;
	mul.wide.s32 	%rd2953, %r5907, 4;
	add.s64 	%rd2954, %rd3, %rd2953;
	ld.global.u32 	%r5908, [%rd2954];
	add.s32 	%r5909, %r5905, %r5908;
	st.global.u32 	[%rd6], %r5909;
	add.s32 	%r5910, %r5906, %r15;
	mad.lo.s32 	%r5911, %r5910, %r11, %r12;
	mul.wide.s32 	%rd2955, %r5911, 4;
	add.s64 	%rd2956, %rd3, %rd2955;
	ld.global.u32 	%r5912, [%rd2956];
	add.s32 	%r5913, %r5909, %r5912;
	st.global.u32 	[%rd6], %r5913;
	add.s32 	%r5914, %r5910, %r15;
	mad.lo.s32 	%r5915, %r5914, %r11, %r12;
	mul.wide.s32 	%rd2957, %r5915, 4;
	add.s64 	%rd2958, %rd3, %rd2957;
	ld.global.u32 	%r5916, [%rd2958];
	add.s32 	%r5917, %r5913, %r5916;
	st.global.u32 	[%rd6], %r5917;
	add.s32 	%r5918, %r5914, %r15;
	mad.lo.s32 	%r5919, %r5918, %r11, %r12;
	mul.wide.s32 	%rd2959, %r5919, 4;
	add.s64 	%rd2960, %rd3, %rd2959;
	ld.global.u32 	%r5920, [%rd2960];
	add.s32 	%r5921, %r5917, %r5920;
	st.global.u32 	[%rd6], %r5921;
	add.s32 	%r5922, %r5918, %r15;
	mad.lo.s32 	%r5923, %r5922, %r11, %r12;
	mul.wide.s32 	%rd2961, %r5923, 4;
	add.s64 	%rd2962, %rd3, %rd2961;
	ld.global.u32 	%r5924, [%rd2962];
	add.s32 	%r5925, %r5921, %r5924;
	st.global.u32 	[%rd6], %r5925;
	add.s32 	%r5926, %r5922, %r15;
	mad.lo.s32 	%r5927, %r5926, %r11, %r12;
	mul.wide.s32 	%rd2963, %r5927, 4;
	add.s64 	%rd2964, %rd3, %rd2963;
	ld.global.u32 	%r5928, [%rd2964];
	add.s32 	%r5929, %r5925, %r5928;
	st.global.u32 	[%rd6], %r5929;
	add.s32 	%r5930, %r5926, %r15;
	mad.lo.s32 	%r5931, %r5930, %r11, %r12;
	mul.wide.s32 	%rd2965, %r5931, 4;
	add.s64 	%rd2966, %rd3, %rd2965;
	ld.global.u32 	%r5932, [%rd2966];
	add.s32 	%r5933, %r5929, %r5932;
	st.global.u32 	[%rd6], %r5933;
	add.s32 	%r5934, %r5930, %r15;
	mad.lo.s32 	%r5935, %r5934, %r11, %r12;
	mul.wide.s32 	%rd2967, %r5935, 4;
	add.s64 	%rd2968, %rd3, %rd2967;
	ld.global.u32 	%r5936, [%rd2968];
	add.s32 	%r5937, %r5933, %r5936;
	st.global.u32 	[%rd6], %r5937;
	add.s32 	%r5938, %r5934, %r15;
	mad.lo.s32 	%r5939, %r5938, %r11, %r12;
	mul.wide.s32 	%rd2969, %r5939, 4;
	add.s64 	%rd2970, %rd3, %rd2969;
	ld.global.u32 	%r5940, [%rd2970];
	add.s32 	%r5941, %r5937, %r5940;
	st.global.u32 	[%rd6], %r5941;
	add.s32 	%r5942, %r5938, %r15;
	mad.lo.s32 	%r5943, %r5942, %r11, %r12;
	mul.wide.s32 	%rd2971, %r5943, 4;
	add.s64 	%rd2972, %rd3, %rd2971;
	ld.global.u32 	%r5944, [%rd2972];
	add.s32 	%r5945, %r5941, %r5944;
	st.global.u32 	[%rd6], %r5945;
	add.s32 	%r5946, %r5942, %r15;
	mad.lo.s32 	%r5947, %r5946, %r11, %r12;
	mul.wide.s32 	%rd2973, %r5947, 4;
	add.s64 	%rd2974, %rd3, %rd2973;
	ld.global.u32 	%r5948, [%rd2974];
	add.s32 	%r5949, %r5945, %r5948;
	st.global.u32 	[%rd6], %r5949;
	add.s32 	%r5950, %r5946, %r15;
	mad.lo.s32 	%r5951, %r5950, %r11, %r12;
	mul.wide.s32 	%rd2975, %r5951, 4;
	add.s64 	%rd2976, %rd3, %rd2975;
	ld.global.u32 	%r5952, [%rd2976];
	add.s32 	%r5953, %r5949, %r5952;
	st.global.u32 	[%rd6], %r5953;
	add.s32 	%r5954, %r5950, %r15;
	mad.lo.s32 	%r5955, %r5954, %r11, %r12;
	mul.wide.s32 	%rd2977, %r5955, 4;
	add.s64 	%rd2978, %rd3, %rd2977;
	ld.global.u32 	%r5956, [%rd2978];
	add.s32 	%r5957, %r5953, %r5956;
	st.global.u32 	[%rd6], %r5957;
	add.s32 	%r5958, %r5954, %r15;
	mad.lo.s32 	%r5959, %r5958, %r11, %r12;
	mul.wide.s32 	%rd2979, %r5959, 4;
	add.s64 	%rd2980, %rd3, %rd2979;
	ld.global.u32 	%r5960, [%rd2980];
	add.s32 	%r5961, %r5957, %r5960;
	st.global.u32 	[%rd6], %r5961;
	add.s32 	%r5962, %r5958, %r15;
	mad.lo.s32 	%r5963, %r5962, %r11, %r12;
	mul.wide.s32 	%rd2981, %r5963, 4;
	add.s64 	%rd2982, %rd3, %rd2981;
	ld.global.u32 	%r5964, [%rd2982];
	add.s32 	%r5965, %r5961, %r5964;
	st.global.u32 	[%rd6], %r5965;
	add.s32 	%r5966, %r5962, %r15;
	mad.lo.s32 	%r5967, %r5966, %r11, %r12;
	mul.wide.s32 	%rd2983, %r5967, 4;
	add.s64 	%rd2984, %rd3, %rd2983;
	ld.global.u32 	%r5968, [%rd2984];
	add.s32 	%r5969, %r5965, %r5968;
	st.global.u32 	[%rd6], %r5969;
	add.s32 	%r5970, %r5966, %r15;
	mad.lo.s32 	%r5971, %r5970, %r11, %r12;
	mul.wide.s32 	%rd2985, %r5971, 4;
	add.s64 	%rd2986, %rd3, %rd2985;
	ld.global.u32 	%r5972, [%rd2986];
	add.s32 	%r5973, %r5969, %r5972;
	st.global.u32 	[%rd6], %r5973;
	add.s32 	%r5974, %r5970, %r15;
	mad.lo.s32 	%r5975, %r5974, %r11, %r12;
	mul.wide.s32 	%rd2987, %r5975, 4;
	add.s64 	%rd2988, %rd3, %rd2987;
	ld.global.u32 	%r5976, [%rd2988];
	add.s32 	%r5977, %r5973, %r5976;
	st.global.u32 	[%rd6], %r5977;
	add.s32 	%r5978, %r5974, %r15;
	mad.lo.s32 	%r5979, %r5978, %r11, %r12;
	mul.wide.s32 	%rd2989, %r5979, 4;
	add.s64 	%rd2990, %rd3, %rd2989;
	ld.global.u32 	%r5980, [%rd2990];
	add.s32 	%r5981, %r5977, %r5980;
	st.global.u32 	[%rd6], %r5981;
	add.s32 	%r5982, %r5978, %r15;
	mad.lo.s32 	%r5983, %r5982, %r11, %r12;
	mul.wide.s32 	%rd2991, %r5983, 4;
	add.s64 	%rd2992, %rd3, %rd2991;
	ld.global.u32 	%r5984, [%rd2992];
	add.s32 	%r5985, %r5981, %r5984;
	st.global.u32 	[%rd6], %r5985;
	add.s32 	%r5986, %r5982, %r15;
	mad.lo.s32 	%r5987, %r5986, %r11, %r12;
	mul.wide.s32 	%rd2993, %r5987, 4;
	add.s64 	%rd2994, %rd3, %rd2993;
	ld.global.u32 	%r5988, [%rd2994];
	add.s32 	%r5989, %r5985, %r5988;
	st.global.u32 	[%rd6], %r5989;
	add.s32 	%r5990, %r5986, %r15;
	mad.lo.s32 	%r5991, %r5990, %r11, %r12;
	mul.wide.s32 	%rd2995, %r5991, 4;
	add.s64 	%rd2996, %rd3, %rd2995;
	ld.global.u32 	%r5992, [%rd2996];
	add.s32 	%r5993, %r5989, %r5992;
	st.global.u32 	[%rd6], %r5993;
	add.s32 	%r5994, %r5990, %r15;
	mad.lo.s32 	%r5995, %r5994, %r11, %r12;
	mul.wide.s32 	%rd2997, %r5995, 4;
	add.s64 	%rd2998, %rd3, %rd2997;
	ld.global.u32 	%r5996, [%rd2998];
	add.s32 	%r5997, %r5993, %r5996;
	st.global.u32 	[%rd6], %r5997;
	add.s32 	%r5998, %r5994, %r15;
	mad.lo.s32 	%r5999, %r5998, %r11, %r12;
	mul.wide.s32 	%rd2999, %r5999, 4;
	add.s64 	%rd3000, %rd3, %rd2999;
	ld.global.u32 	%r6000, [%rd3000];
	add.s32 	%r6001, %r5997, %r6000;
	st.global.u32 	[%rd6], %r6001;
	add.s32 	%r6002, %r5998, %r15;
	mad.lo.s32 	%r6003, %r6002, %r11, %r12;
	mul.wide.s32 	%rd3001, %r6003, 4;
	add.s64 	%rd3002, %rd3, %rd3001;
	ld.global.u32 	%r6004, [%rd3002];
	add.s32 	%r6005, %r6001, %r6004;
	st.global.u32 	[%rd6], %r6005;
	add.s32 	%r6006, %r6002, %r15;
	mad.lo.s32 	%r6007, %r6006, %r11, %r12;
	mul.wide.s32 	%rd3003, %r6007, 4;
	add.s64 	%rd3004, %rd3, %rd3003;
	ld.global.u32 	%r6008, [%rd3004];
	add.s32 	%r6009, %r6005, %r6008;
	st.global.u32 	[%rd6], %r6009;
	add.s32 	%r6010, %r6006, %r15;
	mad.lo.s32 	%r6011, %r6010, %r11, %r12;
	mul.wide.s32 	%rd3005, %r6011, 4;
	add.s64 	%rd3006, %rd3, %rd3005;
	ld.global.u32 	%r6012, [%rd3006];
	add.s32 	%r6013, %r6009, %r6012;
	st.global.u32 	[%rd6], %r6013;
	add.s32 	%r6014, %r6010, %r15;
	mad.lo.s32 	%r6015, %r6014, %r11, %r12;
	mul.wide.s32 	%rd3007, %r6015, 4;
	add.s64 	%rd3008, %rd3, %rd3007;
	ld.global.u32 	%r6016, [%rd3008];
	add.s32 	%r6017, %r6013, %r6016;
	st.global.u32 	[%rd6], %r6017;
	add.s32 	%r6018, %r6014, %r15;
	mad.lo.s32 	%r6019, %r6018, %r11, %r12;
	mul.wide.s32 	%rd3009, %r6019, 4;
	add.s64 	%rd3010, %rd3, %rd3009;
	ld.global.u32 	%r6020, [%rd3010];
	add.s32 	%r6021, %r6017, %r6020;
	st.global.u32 	[%rd6], %r6021;
	add.s32 	%r6022, %r6018, %r15;
	mad.lo.s32 	%r6023, %r6022, %r11, %r12;
	mul.wide.s32 	%rd3011, %r6023, 4;
	add.s64 	%rd3012, %rd3, %rd3011;
	ld.global.u32 	%r6024, [%rd3012];
	add.s32 	%r6025, %r6021, %r6024;
	st.global.u32 	[%rd6], %r6025;
	add.s32 	%r6026, %r6022, %r15;
	mad.lo.s32 	%r6027, %r6026, %r11, %r12;
	mul.wide.s32 	%rd3013, %r6027, 4;
	add.s64 	%rd3014, %rd3, %rd3013;
	ld.global.u32 	%r6028, [%rd3014];
	add.s32 	%r6029, %r6025, %r6028;
	st.global.u32 	[%rd6], %r6029;
	add.s32 	%r6030, %r6026, %r15;
	mad.lo.s32 	%r6031, %r6030, %r11, %r12;
	mul.wide.s32 	%rd3015, %r6031, 4;
	add.s64 	%rd3016, %rd3, %rd3015;
	ld.global.u32 	%r6032, [%rd3016];
	add.s32 	%r6033, %r6029, %r6032;
	st.global.u32 	[%rd6], %r6033;
	add.s32 	%r6034, %r6030, %r15;
	mad.lo.s32 	%r6035, %r6034, %r11, %r12;
	mul.wide.s32 	%rd3017, %r6035, 4;
	add.s64 	%rd3018, %rd3, %rd3017;
	ld.global.u32 	%r6036, [%rd3018];
	add.s32 	%r6037, %r6033, %r6036;
	st.global.u32 	[%rd6], %r6037;
	add.s32 	%r6038, %r6034, %r15;
	mad.lo.s32 	%r6039, %r6038, %r11, %r12;
	mul.wide.s32 	%rd3019, %r6039, 4;
	add.s64 	%rd3020, %rd3, %rd3019;
	ld.global.u32 	%r6040, [%rd3020];
	add.s32 	%r6041, %r6037, %r6040;
	st.global.u32 	[%rd6], %r6041;
	add.s32 	%r6042, %r6038, %r15;
	mad.lo.s32 	%r6043, %r6042, %r11, %r12;
	mul.wide.s32 	%rd3021, %r6043, 4;
	add.s64 	%rd3022, %rd3, %rd3021;
	ld.global.u32 	%r6044, [%rd3022];
	add.s32 	%r6045, %r6041, %r6044;
	st.global.u32 	[%rd6], %r6045;
	add.s32 	%r6046, %r6042, %r15;
	mad.lo.s32 	%r6047, %r6046, %r11, %r12;
	mul.wide.s32 	%rd3023, %r6047, 4;
	add.s64 	%rd3024, %rd3, %rd3023;
	ld.global.u32 	%r6048, [%rd3024];
	add.s32 	%r6049, %r6045, %r6048;
	st.global.u32 	[%rd6], %r6049;
	add.s32 	%r6050, %r6046, %r15;
	mad.lo.s32 	%r6051, %r6050, %r11, %r12;
	mul.wide.s32 	%rd3025, %r6051, 4;
	add.s64 	%rd3026, %rd3, %rd3025;
	ld.global.u32 	%r6052, [%rd3026];
	add.s32 	%r6053, %r6049, %r6052;
	st.global.u32 	[%rd6], %r6053;
	add.s32 	%r6054, %r6050, %r15;
	mad.lo.s32 	%r6055, %r6054, %r11, %r12;
	mul.wide.s32 	%rd3027, %r6055, 4;
	add.s64 	%rd3028, %rd3, %rd3027;
	ld.global.u32 	%r6056, [%rd3028];
	add.s32 	%r6057, %r6053, %r6056;
	st.global.u32 	[%rd6], %r6057;
	add.s32 	%r6058, %r6054, %r15;
	mad.lo.s32 	%r6059, %r6058, %r11, %r12;
	mul.wide.s32 	%rd3029, %r6059, 4;
	add.s64 	%rd3030, %rd3, %rd3029;
	ld.global.u32 	%r6060, [%rd3030];
	add.s32 	%r6061, %r6057, %r6060;
	st.global.u32 	[%rd6], %r6061;
	add.s32 	%r6062, %r6058, %r15;
	mad.lo.s32 	%r6063, %r6062, %r11, %r12;
	mul.wide.s32 	%rd3031, %r6063, 4;
	add.s64 	%rd3032, %rd3, %rd3031;
	ld.global.u32 	%r6064, [%rd3032];
	add.s32 	%r6065, %r6061, %r6064;
	st.global.u32 	[%rd6], %r6065;
	add.s32 	%r6066, %r6062, %r15;
	mad.lo.s32 	%r6067, %r6066, %r11, %r12;
	mul.wide.s32 	%rd3033, %r6067, 4;
	add.s64 	%rd3034, %rd3, %rd3033;
	ld.global.u32 	%r6068, [%rd3034];
	add.s32 	%r6069, %r6065, %r6068;
	st.global.u32 	[%rd6], %r6069;
	add.s32 	%r6070, %r6066, %r15;
	mad.lo.s32 	%r6071, %r6070, %r11, %r12;
	mul.wide.s32 	%rd3035, %r6071, 4;
	add.s64 	%rd3036, %rd3, %rd3035;
	ld.global.u32 	%r6072, [%rd3036];
	add.s32 	%r6073, %r6069, %r6072;
	st.global.u32 	[%rd6], %r6073;
	add.s32 	%r6074, %r6070, %r15;
	mad.lo.s32 	%r6075, %r6074, %r11, %r12;
	mul.wide.s32 	%rd3037, %r6075, 4;
	add.s64 	%rd3038, %rd3, %rd3037;
	ld.global.u32 	%r6076, [%rd3038];
	add.s32 	%r6077, %r6073, %r6076;
	st.global.u32 	[%rd6], %r6077;
	add.s32 	%r6078, %r6074, %r15;
	mad.lo.s32 	%r6079, %r6078, %r11, %r12;
	mul.wide.s32 	%rd3039, %r6079, 4;
	add.s64 	%rd3040, %rd3, %rd3039;
	ld.global.u32 	%r6080, [%rd3040];
	add.s32 	%r6081, %r6077, %r6080;
	st.global.u32 	[%rd6], %r6081;
	add.s32 	%r6082, %r16, 34;
	mad.lo.s32 	%r6083, %r6082, %r11, %r12;
	mul.wide.s32 	%rd3041, %r6083, 4;
	add.s64 	%rd3042, %rd3, %rd3041;
	ld.global.u32 	%r6084, [%rd3042];
	add.s32 	%r6085, %r6081, %r6084;
	st.global.u32 	[%rd6], %r6085;
	add.s32 	%r6086, %r6082, %r15;
	mad.lo.s32 	%r6087, %r6086, %r11, %r12;
	mul.wide.s32 	%rd3043, %r6087, 4;
	add.s64 	%rd3044, %rd3, %rd3043;
	ld.global.u32 	%r6088, [%rd3044];
	add.s32 	%r6089, %r6085, %r6088;
	st.global.u32 	[%rd6], %r6089;
	add.s32 	%r6090, %r6086, %r15;
	mad.lo.s32 	%r6091, %r6090, %r11, %r12;
	mul.wide.s32 	%rd3045, %r6091, 4;
	add.s64 	%rd3046, %rd3, %rd3045;
	ld.global.u32 	%r6092, [%rd3046];
	add.s32 	%r6093, %r6089, %r6092;
	st.global.u32 	[%rd6], %r6093;
	add.s32 	%r6094, %r6090, %r15;
	mad.lo.s32 	%r6095, %r6094, %r11, %r12;
	mul.wide.s32 	%rd3047, %r6095, 4;
	add.s64 	%rd3048, %rd3, %rd3047;
	ld.global.u32 	%r6096, [%rd3048];
	add.s32 	%r6097, %r6093, %r6096;
	st.global.u32 	[%rd6], %r6097;
	add.s32 	%r6098, %r6094, %r15;
	mad.lo.s32 	%r6099, %r6098, %r11, %r12;
	mul.wide.s32 	%rd3049, %r6099, 4;
	add.s64 	%rd3050, %rd3, %rd3049;
	ld.global.u32 	%r6100, [%rd3050];
	add.s32 	%r6101, %r6097, %r6100;
	st.global.u32 	[%rd6], %r6101;
	add.s32 	%r6102, %r6098, %r15;
	mad.lo.s32 	%r6103, %r6102, %r11, %r12;
	mul.wide.s32 	%rd3051, %r6103, 4;
	add.s64 	%rd3052, %rd3, %rd3051;
	ld.global.u32 	%r6104, [%rd3052];
	add.s32 	%r6105, %r6101, %r6104;
	st.global.u32 	[%rd6], %r6105;
	add.s32 	%r6106, %r6102, %r15;
	mad.lo.s32 	%r6107, %r6106, %r11, %r12;
	mul.wide.s32 	%rd3053, %r6107, 4;
	add.s64 	%rd3054, %rd3, %rd3053;
	ld.global.u32 	%r6108, [%rd3054];
	add.s32 	%r6109, %r6105, %r6108;
	st.global.u32 	[%rd6], %r6109;
	add.s32 	%r6110, %r6106, %r15;
	mad.lo.s32 	%r6111, %r6110, %r11, %r12;
	mul.wide.s32 	%rd3055, %r6111, 4;
	add.s64 	%rd3056, %rd3, %rd3055;
	ld.global.u32 	%r6112, [%rd3056];
	add.s32 	%r6113, %r6109, %r6112;
	st.global.u32 	[%rd6], %r6113;
	add.s32 	%r6114, %r6110, %r15;
	mad.lo.s32 	%r6115, %r6114, %r11, %r12;
	mul.wide.s32 	%rd3057, %r6115, 4;
	add.s64 	%rd3058, %rd3, %rd3057;
	ld.global.u32 	%r6116, [%rd3058];
	add.s32 	%r6117, %r6113, %r6116;
	st.global.u32 	[%rd6], %r6117;
	add.s32 	%r6118, %r6114, %r15;
	mad.lo.s32 	%r6119, %r6118, %r11, %r12;
	mul.wide.s32 	%rd3059, %r6119, 4;
	add.s64 	%rd3060, %rd3, %rd3059;
	ld.global.u32 	%r6120, [%rd3060];
	add.s32 	%r6121, %r6117, %r6120;
	st.global.u32 	[%rd6], %r6121;
	add.s32 	%r6122, %r6118, %r15;
	mad.lo.s32 	%r6123, %r6122, %r11, %r12;
	mul.wide.s32 	%rd3061, %r6123, 4;
	add.s64 	%rd3062, %rd3, %rd3061;
	ld.global.u32 	%r6124, [%rd3062];
	add.s32 	%r6125, %r6121, %r6124;
	st.global.u32 	[%rd6], %r6125;
	add.s32 	%r6126, %r6122, %r15;
	mad.lo.s32 	%r6127, %r6126, %r11, %r12;
	mul.wide.s32 	%rd3063, %r6127, 4;
	add.s64 	%rd3064, %rd3, %rd3063;
	ld.global.u32 	%r6128, [%rd3064];
	add.s32 	%r6129, %r6125, %r6128;
	st.global.u32 	[%rd6], %r6129;
	add.s32 	%r6130, %r6126, %r15;
	mad.lo.s32 	%r6131, %r6130, %r11, %r12;
	mul.wide.s32 	%rd3065, %r6131, 4;
	add.s64 	%rd3066, %rd3, %rd3065;
	ld.global.u32 	%r6132, [%rd3066];
	add.s32 	%r6133, %r6129, %r6132;
	st.global.u32 	[%rd6], %r6133;
	add.s32 	%r6134, %r6130, %r15;
	mad.lo.s32 	%r6135, %r6134, %r11, %r12;
	mul.wide.s32 	%rd3067, %r6135, 4;
	add.s64 	%rd3068, %rd3, %rd3067;
	ld.global.u32 	%r6136, [%rd3068];
	add.s32 	%r6137, %r6133, %r6136;
	st.global.u32 	[%rd6], %r6137;
	add.s32 	%r6138, %r6134, %r15;
	mad.lo.s32 	%r6139, %r6138, %r11, %r12;
	mul.wide.s32 	%rd3069, %r6139, 4;
	add.s64 	%rd3070, %rd3, %rd3069;
	ld.global.u32 	%r6140, [%rd3070];
	add.s32 	%r6141, %r6137, %r6140;
	st.global.u32 	[%rd6], %r6141;
	add.s32 	%r6142, %r6138, %r15;
	mad.lo.s32 	%r6143, %r6142, %r11, %r12;
	mul.wide.s32 	%rd3071, %r6143, 4;
	add.s64 	%rd3072, %rd3, %rd3071;
	ld.global.u32 	%r6144, [%rd3072];
	add.s32 	%r6145, %r6141, %r6144;
	st.global.u32 	[%rd6], %r6145;
	add.s32 	%r6146, %r6142, %r15;
	mad.lo.s32 	%r6147, %r6146, %r11, %r12;
	mul.wide.s32 	%rd3073, %r6147, 4;
	add.s64 	%rd3074, %rd3, %rd3073;
	ld.global.u32 	%r6148, [%rd3074];
	add.s32 	%r6149, %r6145, %r6148;
	st.global.u32 	[%rd6], %r6149;
	add.s32 	%r6150, %r6146, %r15;
	mad.lo.s32 	%r6151, %r6150, %r11, %r12;
	mul.wide.s32 	%rd3075, %r6151, 4;
	add.s64 	%rd3076, %rd3, %rd3075;
	ld.global.u32 	%r6152, [%rd3076];
	add.s32 	%r6153, %r6149, %r6152;
	st.global.u32 	[%rd6], %r6153;
	add.s32 	%r6154, %r6150, %r15;
	mad.lo.s32 	%r6155, %r6154, %r11, %r12;
	mul.wide.s32 	%rd3077, %r6155, 4;
	add.s64 	%rd3078, %rd3, %rd3077;
	ld.global.u32 	%r6156, [%rd3078];
	add.s32 	%r6157, %r6153, %r6156;
	st.global.u32 	[%rd6], %r6157;
	add.s32 	%r6158, %r6154, %r15;
	mad.lo.s32 	%r6159, %r6158, %r11, %r12;
	mul.wide.s32 	%rd3079, %r6159, 4;
	add.s64 	%rd3080, %rd3, %rd3079;
	ld.global.u32 	%r6160, [%rd3080];
	add.s32 	%r6161, %r6157, %r6160;
	st.global.u32 	[%rd6], %r6161;
	add.s32 	%r6162, %r6158, %r15;
	mad.lo.s32 	%r6163, %r6162, %r11, %r12;
	mul.wide.s32 	%rd3081, %r6163, 4;
	add.s64 	%rd3082, %rd3, %rd3081;
	ld.global.u32 	%r6164, [%rd3082];
	add.s32 	%r6165, %r6161, %r6164;
	st.global.u32 	[%rd6], %r6165;
	add.s32 	%r6166, %r6162, %r15;
	mad.lo.s32 	%r6167, %r6166, %r11, %r12;
	mul.wide.s32 	%rd3083, %r6167, 4;
	add.s64 	%rd3084, %rd3, %rd3083;
	ld.global.u32 	%r6168, [%rd3084];
	add.s32 	%r6169, %r6165, %r6168;
	st.global.u32 	[%rd6], %r6169;
	add.s32 	%r6170, %r6166, %r15;
	mad.lo.s32 	%r6171, %r6170, %r11, %r12;
	mul.wide.s32 	%rd3085, %r6171, 4;
	add.s64 	%rd3086, %rd3, %rd3085;
	ld.global.u32 	%r6172, [%rd3086];
	add.s32 	%r6173, %r6169, %r6172;
	st.global.u32 	[%rd6], %r6173;
	add.s32 	%r6174, %r6170, %r15;
	mad.lo.s32 	%r6175, %r6174, %r11, %r12;
	mul.wide.s32 	%rd3087, %r6175, 4;
	add.s64 	%rd3088, %rd3, %rd3087;
	ld.global.u32 	%r6176, [%rd3088];
	add.s32 	%r6177, %r6173, %r6176;
	st.global.u32 	[%rd6], %r6177;
	add.s32 	%r6178, %r6174, %r15;
	mad.lo.s32 	%r6179, %r6178, %r11, %r12;
	mul.wide.s32 	%rd3089, %r6179, 4;
	add.s64 	%rd3090, %rd3, %rd3089;
	ld.global.u32 	%r6180, [%rd3090];
	add.s32 	%r6181, %r6177, %r6180;
	st.global.u32 	[%rd6], %r6181;
	add.s32 	%r6182, %r6178, %r15;
	mad.lo.s32 	%r6183, %r6182, %r11, %r12;
	mul.wide.s32 	%rd3091, %r6183, 4;
	add.s64 	%rd3092, %rd3, %rd3091;
	ld.global.u32 	%r6184, [%rd3092];
	add.s32 	%r6185, %r6181, %r6184;
	st.global.u32 	[%rd6], %r6185;
	add.s32 	%r6186, %r6182, %r15;
	mad.lo.s32 	%r6187, %r6186, %r11, %r12;
	mul.wide.s32 	%rd3093, %r6187, 4;
	add.s64 	%rd3094, %rd3, %rd3093;
	ld.global.u32 	%r6188, [%rd3094];
	add.s32 	%r6189, %r6185, %r6188;
	st.global.u32 	[%rd6], %r6189;
	add.s32 	%r6190, %r6186, %r15;
	mad.lo.s32 	%r6191, %r6190, %r11, %r12;
	mul.wide.s32 	%rd3095, %r6191, 4;
	add.s64 	%rd3096, %rd3, %rd3095;
	ld.global.u32 	%r6192, [%rd3096];
	add.s32 	%r6193, %r6189, %r6192;
	st.global.u32 	[%rd6], %r6193;
	add.s32 	%r6194, %r6190, %r15;
	mad.lo.s32 	%r6195, %r6194, %r11, %r12;
	mul.wide.s32 	%rd3097, %r6195, 4;
	add.s64 	%rd3098, %rd3, %rd3097;
	ld.global.u32 	%r6196, [%rd3098];
	add.s32 	%r6197, %r6193, %r6196;
	st.global.u32 	[%rd6], %r6197;
	add.s32 	%r6198, %r6194, %r15;
	mad.lo.s32 	%r6199, %r6198, %r11, %r12;
	mul.wide.s32 	%rd3099, %r6199, 4;
	add.s64 	%rd3100, %rd3, %rd3099;
	ld.global.u32 	%r6200, [%rd3100];
	add.s32 	%r6201, %r6197, %r6200;
	st.global.u32 	[%rd6], %r6201;
	add.s32 	%r6202, %r6198, %r15;
	mad.lo.s32 	%r6203, %r6202, %r11, %r12;
	mul.wide.s32 	%rd3101, %r6203, 4;
	add.s64 	%rd3102, %rd3, %rd3101;
	ld.global.u32 	%r6204, [%rd3102];
	add.s32 	%r6205, %r6201, %r6204;
	st.global.u32 	[%rd6], %r6205;
	add.s32 	%r6206, %r6202, %r15;
	mad.lo.s32 	%r6207, %r6206, %r11, %r12;
	mul.wide.s32 	%rd3103, %r6207, 4;
	add.s64 	%rd3104, %rd3, %rd3103;
	ld.global.u32 	%r6208, [%rd3104];
	add.s32 	%r6209, %r6205, %r6208;
	st.global.u32 	[%rd6], %r6209;
	add.s32 	%r6210, %r6206, %r15;
	mad.lo.s32 	%r6211, %r6210, %r11, %r12;
	mul.wide.s32 	%rd3105, %r6211, 4;
	add.s64 	%rd3106, %rd3, %rd3105;
	ld.global.u32 	%r6212, [%rd3106];
	add.s32 	%r6213, %r6209, %r6212;
	st.global.u32 	[%rd6], %r6213;
	add.s32 	%r6214, %r6210, %r15;
	mad.lo.s32 	%r6215, %r6214, %r11, %r12;
	mul.wide.s32 	%rd3107, %r6215, 4;
	add.s64 	%rd3108, %rd3, %rd3107;
	ld.global.u32 	%r6216, [%rd3108];
	add.s32 	%r6217, %r6213, %r6216;
	st.global.u32 	[%rd6], %r6217;
	add.s32 	%r6218, %r6214, %r15;
	mad.lo.s32 	%r6219, %r6218, %r11, %r12;
	mul.wide.s32 	%rd3109, %r6219, 4;
	add.s64 	%rd3110, %rd3, %rd3109;
	ld.global.u32 	%r6220, [%rd3110];
	add.s32 	%r6221, %r6217, %r6220;
	st.global.u32 	[%rd6], %r6221;
	add.s32 	%r6222, %r6218, %r15;
	mad.lo.s32 	%r6223, %r6222, %r11, %r12;
	mul.wide.s32 	%rd3111, %r6223, 4;
	add.s64 	%rd3112, %rd3, %rd3111;
	ld.global.u32 	%r6224, [%rd3112];
	add.s32 	%r6225, %r6221, %r6224;
	st.global.u32 	[%rd6], %r6225;
	add.s32 	%r6226, %r6222, %r15;
	mad.lo.s32 	%r6227, %r6226, %r11, %r12;
	mul.wide.s32 	%rd3113, %r6227, 4;
	add.s64 	%rd3114, %rd3, %rd3113;
	ld.global.u32 	%r6228, [%rd3114];
	add.s32 	%r6229, %r6225, %r6228;
	st.global.u32 	[%rd6], %r6229;
	add.s32 	%r6230, %r6226, %r15;
	mad.lo.s32 	%r6231, %r6230, %r11, %r12;
	mul.wide.s32 	%rd3115, %r6231, 4;
	add.s64 	%rd3116, %rd3, %rd3115;
	ld.global.u32 	%r6232, [%rd3116];
	add.s32 	%r6233, %r6229, %r6232;
	st.global.u32 	[%rd6], %r6233;
	add.s32 	%r6234, %r6230, %r15;
	mad.lo.s32 	%r6235, %r6234, %r11, %r12;
	mul.wide.s32 	%rd3117, %r6235, 4;
	add.s64 	%rd3118, %rd3, %rd3117;
	ld.global.u32 	%r6236, [%rd3118];
	add.s32 	%r6237, %r6233, %r6236;
	st.global.u32 	[%rd6], %r6237;
	add.s32 	%r6238, %r6234, %r15;
	mad.lo.s32 	%r6239, %r6238, %r11, %r12;
	mul.wide.s32 	%rd3119, %r6239, 4;
	add.s64 	%rd3120, %rd3, %rd3119;
	ld.global.u32 	%r6240, [%rd3120];
	add.s32 	%r6241, %r6237, %r6240;
	st.global.u32 	[%rd6], %r6241;
	add.s32 	%r6242, %r6238, %r15;
	mad.lo.s32 	%r6243, %r6242, %r11, %r12;
	mul.wide.s32 	%rd3121, %r6243, 4;
	add.s64 	%rd3122, %rd3, %rd3121;
	ld.global.u32 	%r6244, [%rd3122];
	add.s32 	%r6245, %r6241, %r6244;
	st.global.u32 	[%rd6], %r6245;
	add.s32 	%r6246, %r6242, %r15;
	mad.lo.s32 	%r6247, %r6246, %r11, %r12;
	mul.wide.s32 	%rd3123, %r6247, 4;
	add.s64 	%rd3124, %rd3, %rd3123;
	ld.global.u32 	%r6248, [%rd3124];
	add.s32 	%r6249, %r6245, %r6248;
	st.global.u32 	[%rd6], %r6249;
	add.s32 	%r6250, %r6246, %r15;
	mad.lo.s32 	%r6251, %r6250, %r11, %r12;
	mul.wide.s32 	%rd3125, %r6251, 4;
	add.s64 	%rd3126, %rd3, %rd3125;
	ld.global.u32 	%r6252, [%rd3126];
	add.s32 	%r6253, %r6249, %r6252;
	st.global.u32 	[%rd6], %r6253;
	add.s32 	%r6254, %r6250, %r15;
	mad.lo.s32 	%r6255, %r6254, %r11, %r12;
	mul.wide.s32 	%rd3127, %r6255, 4;
	add.s64 	%rd3128, %rd3, %rd3127;
	ld.global.u32 	%r6256, [%rd3128];
	add.s32 	%r6257, %r6253, %r6256;
	st.global.u32 	[%rd6], %r6257;
	add.s32 	%r6258, %r6254, %r15;
	mad.lo.s32 	%r6259, %r6258, %r11, %r12;
	mul.wide.s32 	%rd3129, %r6259, 4;
	add.s64 	%rd3130, %rd3, %rd3129;
	ld.global.u32 	%r6260, [%rd3130];
	add.s32 	%r6261, %r6257, %r6260;
	st.global.u32 	[%rd6], %r6261;
	add.s32 	%r6262, %r6258, %r15;
	mad.lo.s32 	%r6263, %r6262, %r11, %r12;
	mul.wide.s32 	%rd3131, %r6263, 4;
	add.s64 	%rd3132, %rd3, %rd3131;
	ld.global.u32 	%r6264, [%rd3132];
	add.s32 	%r6265, %r6261, %r6264;
	st.global.u32 	[%rd6], %r6265;
	add.s32 	%r6266, %r6262, %r15;
	mad.lo.s32 	%r6267, %r6266, %r11, %r12;
	mul.wide.s32 	%rd3133, %r6267, 4;
	add.s64 	%rd3134, %rd3, %rd3133;
	ld.global.u32 	%r6268, [%rd3134];
	add.s32 	%r6269, %r6265, %r6268;
	st.global.u32 	[%rd6], %r6269;
	add.s32 	%r6270, %r6266, %r15;
	mad.lo.s32 	%r6271, %r6270, %r11, %r12;
	mul.wide.s32 	%rd3135, %r6271, 4;
	add.s64 	%rd3136, %rd3, %rd3135;
	ld.global.u32 	%r6272, [%rd3136];
	add.s32 	%r6273, %r6269, %r6272;
	st.global.u32 	[%rd6], %r6273;
	add.s32 	%r6274, %r6270, %r15;
	mad.lo.s32 	%r6275, %r6274, %r11, %r12;
	mul.wide.s32 	%rd3137, %r6275, 4;
	add.s64 	%rd3138, %rd3, %rd3137;
	ld.global.u32 	%r6276, [%rd3138];
	add.s32 	%r6277, %r6273, %r6276;
	st.global.u32 	[%rd6], %r6277;
	add.s32 	%r6278, %r6274, %r15;
	mad.lo.s32 	%r6279, %r6278, %r11, %r12;
	mul.wide.s32 	%rd3139, %r6279, 4;
	add.s64 	%rd3140, %rd3, %rd3139;
	ld.global.u32 	%r6280, [%rd3140];
	add.s32 	%r6281, %r6277, %r6280;
	st.global.u32 	[%rd6], %r6281;
	add.s32 	%r6282, %r6278, %r15;
	mad.lo.s32 	%r6283, %r6282, %r11, %r12;
	mul.wide.s32 	%rd3141, %r6283, 4;
	add.s64 	%rd3142, %rd3, %rd3141;
	ld.global.u32 	%r6284, [%rd3142];
	add.s32 	%r6285, %r6281, %r6284;
	st.global.u32 	[%rd6], %r6285;
	add.s32 	%r6286, %r16, 35;
	mad.lo.s32 	%r6287, %r6286, %r11, %r12;
	mul.wide.s32 	%rd3143, %r6287, 4;
	add.s64 	%rd3144, %rd3, %rd3143;
	ld.global.u32 	%r6288, [%rd3144];
	add.s32 	%r6289, %r6285, %r6288;
	st.global.u32 	[%rd6], %r6289;
	add.s32 	%r6290, %r6286, %r15;
	mad.lo.s32 	%r6291, %r6290, %r11, %r12;
	mul.wide.s32 	%rd3145, %r6291, 4;
	add.s64 	%rd3146, %rd3, %rd3145;
	ld.global.u32 	%r6292, [%rd3146];
	add.s32 	%r6293, %r6289, %r6292;
	st.global.u32 	[%rd6], %r6293;
	add.s32 	%r6294, %r6290, %r15;
	mad.lo.s32 	%r6295, %r6294, %r11, %r12;
	mul.wide.s32 	%rd3147, %r6295, 4;
	add.s64 	%rd3148, %rd3, %rd3147;
	ld.global.u32 	%r6296, [%rd3148];
	add.s32 	%r6297, %r6293, %r6296;
	st.global.u32 	[%rd6], %r6297;
	add.s32 	%r6298, %r6294, %r15;
	mad.lo.s32 	%r6299, %r6298, %r11, %r12;
	mul.wide.s32 	%rd3149, %r6299, 4;
	add.s64 	%rd3150, %rd3, %rd3149;
	ld.global.u32 	%r6300, [%rd3150];
	add.s32 	%r6301, %r6297, %r6300;
	st.global.u32 	[%rd6], %r6301;
	add.s32 	%r6302, %r6298, %r15;
	mad.lo.s32 	%r6303, %r6302, %r11, %r12;
	mul.wide.s32 	%rd3151, %r6303, 4;
	add.s64 	%rd3152, %rd3, %rd3151;
	ld.global.u32 	%r6304, [%rd3152];
	add.s32 	%r6305, %r6301, %r6304;
	st.global.u32 	[%rd6], %r6305;
	add.s32 	%r6306, %r6302, %r15;
	mad.lo.s32 	%r6307, %r6306, %r11, %r12;
	mul.wide.s32 	%rd3153, %r6307, 4;
	add.s64 	%rd3154, %rd3, %rd3153;
	ld.global.u32 	%r6308, [%rd3154];
	add.s32 	%r6309, %r6305, %r6308;
	st.global.u32 	[%rd6], %r6309;
	add.s32 	%r6310, %r6306, %r15;
	mad.lo.s32 	%r6311, %r6310, %r11, %r12;
	mul.wide.s32 	%rd3155, %r6311, 4;
	add.s64 	%rd3156, %rd3, %rd3155;
	ld.global.u32 	%r6312, [%rd3156];
	add.s32 	%r6313, %r6309, %r6312;
	st.global.u32 	[%rd6], %r6313;
	add.s32 	%r6314, %r6310, %r15;
	mad.lo.s32 	%r6315, %r6314, %r11, %r12;
	mul.wide.s32 	%rd3157, %r6315, 4;
	add.s64 	%rd3158, %rd3, %rd3157;
	ld.global.u32 	%r6316, [%rd3158];
	add.s32 	%r6317, %r6313, %r6316;
	st.global.u32 	[%rd6], %r6317;
	add.s32 	%r6318, %r6314, %r15;
	mad.lo.s32 	%r6319, %r6318, %r11, %r12;
	mul.wide.s32 	%rd3159, %r6319, 4;
	add.s64 	%rd3160, %rd3, %rd3159;
	ld.global.u32 	%r6320, [%rd3160];
	add.s32 	%r6321, %r6317, %r6320;
	st.global.u32 	[%rd6], %r6321;
	add.s32 	%r6322, %r6318, %r15;
	mad.lo.s32 	%r6323, %r6322, %r11, %r12;
	mul.wide.s32 	%rd3161, %r6323, 4;
	add.s64 	%rd3162, %rd3, %rd3161;
	ld.global.u32 	%r6324, [%rd3162];
	add.s32 	%r6325, %r6321, %r6324;
	st.global.u32 	[%rd6], %r6325;
	add.s32 	%r6326, %r6322, %r15;
	mad.lo.s32 	%r6327, %r6326, %r11, %r12;
	mul.wide.s32 	%rd3163, %r6327, 4;
	add.s64 	%rd3164, %rd3, %rd3163;
	ld.global.u32 	%r6328, [%rd3164];
	add.s32 	%r6329, %r6325, %r6328;
	st.global.u32 	[%rd6], %r6329;
	add.s32 	%r6330, %r6326, %r15;
	mad.lo.s32 	%r6331, %r6330, %r11, %r12;
	mul.wide.s32 	%rd3165, %r6331, 4;
	add.s64 	%rd3166, %rd3, %rd3165;
	ld.global.u32 	%r6332, [%rd3166];
	add.s32 	%r6333, %r6329, %r6332;
	st.global.u32 	[%rd6], %r6333;
	add.s32 	%r6334, %r6330, %r15;
	mad.lo.s32 	%r6335, %r6334, %r11, %r12;
	mul.wide.s32 	%rd3167, %r6335, 4;
	add.s64 	%rd3168, %rd3, %rd3167;
	ld.global.u32 	%r6336, [%rd3168];
	add.s32 	%r6337, %r6333, %r6336;
	st.global.u32 	[%rd6], %r6337;
	add.s32 	%r6338, %r6334, %r15;
	mad.lo.s32 	%r6339, %r6338, %r11, %r12;
	mul.wide.s32 	%rd3169, %r6339, 4;
	add.s64 	%rd3170, %rd3, %rd3169;
	ld.global.u32 	%r6340, [%rd3170];
	add.s32 	%r6341, %r6337, %r6340;
	st.global.u32 	[%rd6], %r6341;
	add.s32 	%r6342, %r6338, %r15;
	mad.lo.s32 	%r6343, %r6342, %r11, %r12;
	mul.wide.s32 	%rd3171, %r6343, 4;
	add.s64 	%rd3172, %rd3, %rd3171;
	ld.global.u32 	%r6344, [%rd3172];
	add.s32 	%r6345, %r6341, %r6344;
	st.global.u32 	[%rd6], %r6345;
	add.s32 	%r6346, %r6342, %r15;
	mad.lo.s32 	%r6347, %r6346, %r11, %r12;
	mul.wide.s32 	%rd3173, %r6347, 4;
	add.s64 	%rd3174, %rd3, %rd3173;
	ld.global.u32 	%r6348, [%rd3174];
	add.s32 	%r6349, %r6345, %r6348;
	st.global.u32 	[%rd6], %r6349;
	add.s32 	%r6350, %r6346, %r15;
	mad.lo.s32 	%r6351, %r6350, %r11, %r12;
	mul.wide.s32 	%rd3175, %r6351, 4;
	add.s64 	%rd3176, %rd3, %rd3175;
	ld.global.u32 	%r6352, [%rd3176];
	add.s32 	%r6353, %r6349, %r6352;
	st.global.u32 	[%rd6], %r6353;
	add.s32 	%r6354, %r6350, %r15;
	mad.lo.s32 	%r6355, %r6354, %r11, %r12;
	mul.wide.s32 	%rd3177, %r6355, 4;
	add.s64 	%rd3178, %rd3, %rd3177;
	ld.global.u32 	%r6356, [%rd3178];
	add.s32 	%r6357, %r6353, %r6356;
	st.global.u32 	[%rd6], %r6357;
	add.s32 	%r6358, %r6354, %r15;
	mad.lo.s32 	%r6359, %r6358, %r11, %r12;
	mul.wide.s32 	%rd3179, %r6359, 4;
	add.s64 	%rd3180, %rd3, %rd3179;
	ld.global.u32 	%r6360, [%rd3180];
	add.s32 	%r6361, %r6357, %r6360;
	st.global.u32 	[%rd6], %r6361;
	add.s32 	%r6362, %r6358, %r15;
	mad.lo.s32 	%r6363, %r6362, %r11, %r12;
	mul.wide.s32 	%rd3181, %r6363, 4;
	add.s64 	%rd3182, %rd3, %rd3181;
	ld.global.u32 	%r6364, [%rd3182];
	add.s32 	%r6365, %r6361, %r6364;
	st.global.u32 	[%rd6], %r6365;
	add.s32 	%r6366, %r6362, %r15;
	mad.lo.s32 	%r6367, %r6366, %r11, %r12;
	mul.wide.s32 	%rd3183, %r6367, 4;
	add.s64 	%rd3184, %rd3, %rd3183;
	ld.global.u32 	%r6368, [%rd3184];
	add.s32 	%r6369, %r6365, %r6368;
	st.global.u32 	[%rd6], %r6369;
	add.s32 	%r6370, %r6366, %r15;
	mad.lo.s32 	%r6371, %r6370, %r11, %r12;
	mul.wide.s32 	%rd3185, %r6371, 4;
	add.s64 	%rd3186, %rd3, %rd3185;
	ld.global.u32 	%r6372, [%rd3186];
	add.s32 	%r6373, %r6369, %r6372;
	st.global.u32 	[%rd6], %r6373;
	add.s32 	%r6374, %r6370, %r15;
	mad.lo.s32 	%r6375, %r6374, %r11, %r12;
	mul.wide.s32 	%rd3187, %r6375, 4;
	add.s64 	%rd3188, %rd3, %rd3187;
	ld.global.u32 	%r6376, [%rd3188];
	add.s32 	%r6377, %r6373, %r6376;
	st.global.u32 	[%rd6], %r6377;
	add.s32 	%r6378, %r6374, %r15;
	mad.lo.s32 	%r6379, %r6378, %r11, %r12;
	mul.wide.s32 	%rd3189, %r6379, 4;
	add.s64 	%rd3190, %rd3, %rd3189;
	ld.global.u32 	%r6380, [%rd3190];
	add.s32 	%r6381, %r6377, %r6380;
	st.global.u32 	[%rd6], %r6381;
	add.s32 	%r6382, %r6378, %r15;
	mad.lo.s32 	%r6383, %r6382, %r11, %r12;
	mul.wide.s32 	%rd3191, %r6383, 4;
	add.s64 	%rd3192, %rd3, %rd3191;
	ld.global.u32 	%r6384, [%rd3192];
	add.s32 	%r6385, %r6381, %r6384;
	st.global.u32 	[%rd6], %r6385;
	add.s32 	%r6386, %r6382, %r15;
	mad.lo.s32 	%r6387, %r6386, %r11, %r12;
	mul.wide.s32 	%rd3193, %r6387, 4;
	add.s64 	%rd3194, %rd3, %rd3193;
	ld.global.u32 	%r6388, [%rd3194];
	add.s32 	%r6389, %r6385, %r6388;
	st.global.u32 	[%rd6], %r6389;
	add.s32 	%r6390, %r6386, %r15;
	mad.lo.s32 	%r6391, %r6390, %r11, %r12;
	mul.wide.s32 	%rd3195, %r6391, 4;
	add.s64 	%rd3196, %rd3, %rd3195;
	ld.global.u32 	%r6392, [%rd3196];
	add.s32 	%r6393, %r6389, %r6392;
	st.global.u32 	[%rd6], %r6393;
	add.s32 	%r6394, %r6390, %r15;
	mad.lo.s32 	%r6395, %r6394, %r11, %r12;
	mul.wide.s32 	%rd3197, %r6395, 4;
	add.s64 	%rd3198, %rd3, %rd3197;
	ld.global.u32 	%r6396, [%rd3198];
	add.s32 	%r6397, %r6393, %r6396;
	st.global.u32 	[%rd6], %r6397;
	add.s32 	%r6398, %r6394, %r15;
	mad.lo.s32 	%r6399, %r6398, %r11, %r12;
	mul.wide.s32 	%rd3199, %r6399, 4;
	add.s64 	%rd3200, %rd3, %rd3199;
	ld.global.u32 	%r6400, [%rd3200];
	add.s32 	%r6401, %r6397, %r6400;
	st.global.u32 	[%rd6], %r6401;
	add.s32 	%r6402, %r6398, %r15;
	mad.lo.s32 	%r6403, %r6402, %r11, %r12;
	mul.wide.s32 	%rd3201, %r6403, 4;
	add.s64 	%rd3202, %rd3, %rd3201;
	ld.global.u32 	%r6404, [%rd3202];
	add.s32 	%r6405, %r6401, %r6404;
	st.global.u32 	[%rd6], %r6405;
	add.s32 	%r6406, %r6402, %r15;
	mad.lo.s32 	%r6407, %r6406, %r11, %r12;
	mul.wide.s32 	%rd3203, %r6407, 4;
	add.s64 	%rd3204, %rd3, %rd3203;
	ld.global.u32 	%r6408, [%rd3204];
	add.s32 	%r6409, %r6405, %r6408;
	st.global.u32 	[%rd6], %r6409;
	add.s32 	%r6410, %r6406, %r15;
	mad.lo.s32 	%r6411, %r6410, %r11, %r12;
	mul.wide.s32 	%rd3205, %r6411, 4;
	add.s64 	%rd3206, %rd3, %rd3205;
	ld.global.u32 	%r6412, [%rd3206];
	add.s32 	%r6413, %r6409, %r6412;
	st.global.u32 	[%rd6], %r6413;
	add.s32 	%r6414, %r6410, %r15;
	mad.lo.s32 	%r6415, %r6414, %r11, %r12;
	mul.wide.s32 	%rd3207, %r6415, 4;
	add.s64 	%rd3208, %rd3, %rd3207;
	ld.global.u32 	%r6416, [%rd3208];
	add.s32 	%r6417, %r6413, %r6416;
	st.global.u32 	[%rd6], %r6417;
	add.s32 	%r6418, %r6414, %r15;
	mad.lo.s32 	%r6419, %r6418, %r11, %r12;
	mul.wide.s32 	%rd3209, %r6419, 4;
	add.s64 	%rd3210, %rd3, %rd3209;
	ld.global.u32 	%r6420, [%rd3210];
	add.s32 	%r6421, %r6417, %r6420;
	st.global.u32 	[%rd6], %r6421;
	add.s32 	%r6422, %r6418, %r15;
	mad.lo.s32 	%r6423, %r6422, %r11, %r12;
	mul.wide.s32 	%rd3211, %r6423, 4;
	add.s64 	%rd3212, %rd3, %rd3211;
	ld.global.u32 	%r6424, [%rd3212];
	add.s32 	%r6425, %r6421, %r6424;
	st.global.u32 	[%rd6], %r6425;
	add.s32 	%r6426, %r6422, %r15;
	mad.lo.s32 	%r6427, %r6426, %r11, %r12;
	mul.wide.s32 	%rd3213, %r6427, 4;
	add.s64 	%rd3214, %rd3, %rd3213;
	ld.global.u32 	%r6428, [%rd3214];
	add.s32 	%r6429, %r6425, %r6428;
	st.global.u32 	[%rd6], %r6429;
	add.s32 	%r6430, %r6426, %r15;
	mad.lo.s32 	%r6431, %r6430, %r11, %r12;
	mul.wide.s32 	%rd3215, %r6431, 4;
	add.s64 	%rd3216, %rd3, %rd3215;
	ld.global.u32 	%r6432, [%rd3216];
	add.s32 	%r6433, %r6429, %r6432;
	st.global.u32 	[%rd6], %r6433;
	add.s32 	%r6434, %r6430, %r15;
	mad.lo.s32 	%r6435, %r6434, %r11, %r12;
	mul.wide.s32 	%rd3217, %r6435, 4;
	add.s64 	%rd3218, %rd3, %rd3217;
	ld.global.u32 	%r6436, [%rd3218];
	add.s32 	%r6437, %r6433, %r6436;
	st.global.u32 	[%rd6], %r6437;
	add.s32 	%r6438, %r6434, %r15;
	mad.lo.s32 	%r6439, %r6438, %r11, %r12;
	mul.wide.s32 	%rd3219, %r6439, 4;
	add.s64 	%rd3220, %rd3, %rd3219;
	ld.global.u32 	%r6440, [%rd3220];
	add.s32 	%r6441, %r6437, %r6440;
	st.global.u32 	[%rd6], %r6441;
	add.s32 	%r6442, %r6438, %r15;
	mad.lo.s32 	%r6443, %r6442, %r11, %r12;
	mul.wide.s32 	%rd3221, %r6443, 4;
	add.s64 	%rd3222, %rd3, %rd3221;
	ld.global.u32 	%r6444, [%rd3222];
	add.s32 	%r6445, %r6441, %r6444;
	st.global.u32 	[%rd6], %r6445;
	add.s32 	%r6446, %r6442, %r15;
	mad.lo.s32 	%r6447, %r6446, %r11, %r12;
	mul.wide.s32 	%rd3223, %r6447, 4;
	add.s64 	%rd3224, %rd3, %rd3223;
	ld.global.u32 	%r6448, [%rd3224];
	add.s32 	%r6449, %r6445, %r6448;
	st.global.u32 	[%rd6], %r6449;
	add.s32 	%r6450, %r6446, %r15;
	mad.lo.s32 	%r6451, %r6450, %r11, %r12;
	mul.wide.s32 	%rd3225, %r6451, 4;
	add.s64 	%rd3226, %rd3, %rd3225;
	ld.global.u32 	%r6452, [%rd3226];
	add.s32 	%r6453, %r6449, %r6452;
	st.global.u32 	[%rd6], %r6453;
	add.s32 	%r6454, %r6450, %r15;
	mad.lo.s32 	%r6455, %r6454, %r11, %r12;
	mul.wide.s32 	%rd3227, %r6455, 4;
	add.s64 	%rd3228, %rd3, %rd3227;
	ld.global.u32 	%r6456, [%rd3228];
	add.s32 	%r6457, %r6453, %r6456;
	st.global.u32 	[%rd6], %r6457;
	add.s32 	%r6458, %r6454, %r15;
	mad.lo.s32 	%r6459, %r6458, %r11, %r12;
	mul.wide.s32 	%rd3229, %r6459, 4;
	add.s64 	%rd3230, %rd3, %rd3229;
	ld.global.u32 	%r6460, [%rd3230];
	add.s32 	%r6461, %r6457, %r6460;
	st.global.u32 	[%rd6], %r6461;
	add.s32 	%r6462, %r6458, %r15;
	mad.lo.s32 	%r6463, %r6462, %r11, %r12;
	mul.wide.s32 	%rd3231, %r6463, 4;
	add.s64 	%rd3232, %rd3, %rd3231;
	ld.global.u32 	%r6464, [%rd3232];
	add.s32 	%r6465, %r6461, %r6464;
	st.global.u32 	[%rd6], %r6465;
	add.s32 	%r6466, %r6462, %r15;
	mad.lo.s32 	%r6467, %r6466, %r11, %r12;
	mul.wide.s32 	%rd3233, %r6467, 4;
	add.s64 	%rd3234, %rd3, %rd3233;
	ld.global.u32 	%r6468, [%rd3234];
	add.s32 	%r6469, %r6465, %r6468;
	st.global.u32 	[%rd6], %r6469;
	add.s32 	%r6470, %r6466, %r15;
	mad.lo.s32 	%r6471, %r6470, %r11, %r12;
	mul.wide.s32 	%rd3235, %r6471, 4;
	add.s64 	%rd3236, %rd3, %rd3235;
	ld.global.u32 	%r6472, [%rd3236];
	add.s32 	%r6473, %r6469, %r6472;
	st.global.u32 	[%rd6], %r6473;
	add.s32 	%r6474, %r6470, %r15;
	mad.lo.s32 	%r6475, %r6474, %r11, %r12;
	mul.wide.s32 	%rd3237, %r6475, 4;
	add.s64 	%rd3238, %rd3, %rd3237;
	ld.global.u32 	%r6476, [%rd3238];
	add.s32 	%r6477, %r6473, %r6476;
	st.global.u32 	[%rd6], %r6477;
	add.s32 	%r6478, %r6474, %r15;
	mad.lo.s32 	%r6479, %r6478, %r11, %r12;
	mul.wide.s32 	%rd3239, %r6479, 4;
	add.s64 	%rd3240, %rd3, %rd3239;
	ld.global.u32 	%r6480, [%rd3240];
	add.s32 	%r6481, %r6477, %r6480;
	st.global.u32 	[%rd6], %r6481;
	add.s32 	%r6482, %r6478, %r15;
	mad.lo.s32 	%r6483, %r6482, %r11, %r12;
	mul.wide.s32 	%rd3241, %r6483, 4;
	add.s64 	%rd3242, %rd3, %rd3241;
	ld.global.u32 	%r6484, [%rd3242];
	add.s32 	%r6485, %r6481, %r6484;
	st.global.u32 	[%rd6], %r6485;
	add.s32 	%r6486, %r6482, %r15;
	mad.lo.s32 	%r6487, %r6486, %r11, %r12;
	mul.wide.s32 	%rd3243, %r6487, 4;
	add.s64 	%rd3244, %rd3, %rd3243;
	ld.global.u32 	%r6488, [%rd3244];
	add.s32 	%r6489, %r6485, %r6488;
	st.global.u32 	[%rd6], %r6489;
	add.s32 	%r6490, %r16, 36;
	mad.lo.s32 	%r6491, %r6490, %r11, %r12;
	mul.wide.s32 	%rd3245, %r6491, 4;
	add.s64 	%rd3246, %rd3, %rd3245;
	ld.global.u32 	%r6492, [%rd3246];
	add.s32 	%r6493, %r6489, %r6492;
	st.global.u32 	[%rd6], %r6493;
	add.s32 	%r6494, %r6490, %r15;
	mad.lo.s32 	%r6495, %r6494, %r11, %r12;
	mul.wide.s32 	%rd3247, %r6495, 4;
	add.s64 	%rd3248, %rd3, %rd3247;
	ld.global.u32 	%r6496, [%rd3248];
	add.s32 	%r6497, %r6493, %r6496;
	st.global.u32 	[%rd6], %r6497;
	add.s32 	%r6498, %r6494, %r15;
	mad.lo.s32 	%r6499, %r6498, %r11, %r12;
	mul.wide.s32 	%rd3249, %r6499, 4;
	add.s64 	%rd3250, %rd3, %rd3249;
	ld.global.u32 	%r6500, [%rd3250];
	add.s32 	%r6501, %r6497, %r6500;
	st.global.u32 	[%rd6], %r6501;
	add.s32 	%r6502, %r6498, %r15;
	mad.lo.s32 	%r6503, %r6502, %r11, %r12;
	mul.wide.s32 	%rd3251, %r6503, 4;
	add.s64 	%rd3252, %rd3, %rd3251;
	ld.global.u32 	%r6504, [%rd3252];
	add.s32 	%r6505, %r6501, %r6504;
	st.global.u32 	[%rd6], %r6505;
	add.s32 	%r6506, %r6502, %r15;
	mad.lo.s32 	%r6507, %r6506, %r11, %r12;
	mul.wide.s32 	%rd3253, %r6507, 4;
	add.s64 	%rd3254, %rd3, %rd3253;
	ld.global.u32 	%r6508, [%rd3254];
	add.s32 	%r6509, %r6505, %r6508;
	st.global.u32 	[%rd6], %r6509;
	add.s32 	%r6510, %r6506, %r15;
	mad.lo.s32 	%r6511, %r6510, %r11, %r12;
	mul.wide.s32 	%rd3255, %r6511, 4;
	add.s64 	%rd3256, %rd3, %rd3255;
	ld.global.u32 	%r6512, [%rd3256];
	add.s32 	%r6513, %r6509, %r6512;
	st.global.u32 	[%rd6], %r6513;
	add.s32 	%r6514, %r6510, %r15;
	mad.lo.s32 	%r6515, %r6514, %r11, %r12;
	mul.wide.s32 	%rd3257, %r6515, 4;
	add.s64 	%rd3258, %rd3, %rd3257;
	ld.global.u32 	%r6516, [%rd3258];
	add.s32 	%r6517, %r6513, %r6516;
	st.global.u32 	[%rd6], %r6517;
	add.s32 	%r6518, %r6514, %r15;
	mad.lo.s32 	%r6519, %r6518, %r11, %r12;
	mul.wide.s32 	%rd3259, %r6519, 4;
	add.s64 	%rd3260, %rd3, %rd3259;
	ld.global.u32 	%r6520, [%rd3260];
	add.s32 	%r6521, %r6517, %r6520;
	st.global.u32 	[%rd6], %r6521;
	add.s32 	%r6522, %r6518, %r15;
	mad.lo.s32 	%r6523, %r6522, %r11, %r12;
	mul.wide.s32 	%rd3261, %r6523, 4;
	add.s64 	%rd3262, %rd3, %rd3261;
	ld.global.u32 	%r6524, [%rd3262];
	add.s32 	%r6525, %r6521, %r6524;
	st.global.u32 	[%rd6], %r6525;
	add.s32 	%r6526, %r6522, %r15;
	mad.lo.s32 	%r6527, %r6526, %r11, %r12;
	mul.wide.s32 	%rd3263, %r6527, 4;
	add.s64 	%rd3264, %rd3, %rd3263;
	ld.global.u32 	%r6528, [%rd3264];
	add.s32 	%r6529, %r6525, %r6528;
	st.global.u32 	[%rd6], %r6529;
	add.s32 	%r6530, %r6526, %r15;
	mad.lo.s32 	%r6531, %r6530, %r11, %r12;
	mul.wide.s32 	%rd3265, %r6531, 4;
	add.s64 	%rd3266, %rd3, %rd3265;
	ld.global.u32 	%r6532, [%rd3266];
	add.s32 	%r6533, %r6529, %r6532;
	st.global.u32 	[%rd6], %r6533;
	add.s32 	%r6534, %r6530, %r15;
	mad.lo.s32 	%r6535, %r6534, %r11, %r12;
	mul.wide.s32 	%rd3267, %r6535, 4;
	add.s64 	%rd3268, %rd3, %rd3267;
	ld.global.u32 	%r6536, [%rd3268];
	add.s32 	%r6537, %r6533, %r6536;
	st.global.u32 	[%rd6], %r6537;
	add.s32 	%r6538, %r6534, %r15;
	mad.lo.s32 	%r6539, %r6538, %r11, %r12;
	mul.wide.s32 	%rd3269, %r6539, 4;
	add.s64 	%rd3270, %rd3, %rd3269;
	ld.global.u32 	%r6540, [%rd3270];
	add.s32 	%r6541, %r6537, %r6540;
	st.global.u32 	[%rd6], %r6541;
	add.s32 	%r6542, %r6538, %r15;
	mad.lo.s32 	%r6543, %r6542, %r11, %r12;
	mul.wide.s32 	%rd3271, %r6543, 4;
	add.s64 	%rd3272, %rd3, %rd3271;
	ld.global.u32 	%r6544, [%rd3272];
	add.s32 	%r6545, %r6541, %r6544;
	st.global.u32 	[%rd6], %r6545;
	add.s32 	%r6546, %r6542, %r15;
	mad.lo.s32 	%r6547, %r6546, %r11, %r12;
	mul.wide.s32 	%rd3273, %r6547, 4;
	add.s64 	%rd3274, %rd3, %rd3273;
	ld.global.u32 	%r6548, [%rd3274];
	add.s32 	%r6549, %r6545, %r6548;
	st.global.u32 	[%rd6], %r6549;
	add.s32 	%r6550, %r6546, %r15;
	mad.lo.s32 	%r6551, %r6550, %r11, %r12;
	mul.wide.s32 	%rd3275, %r6551, 4;
	add.s64 	%rd3276, %rd3, %rd3275;
	ld.global.u32 	%r6552, [%rd3276];
	add.s32 	%r6553, %r6549, %r6552;
	st.global.u32 	[%rd6], %r6553;
	add.s32 	%r6554, %r6550, %r15;
	mad.lo.s32 	%r6555, %r6554, %r11, %r12;
	mul.wide.s32 	%rd3277, %r6555, 4;
	add.s64 	%rd3278, %rd3, %rd3277;
	ld.global.u32 	%r6556, [%rd3278];
	add.s32 	%r6557, %r6553, %r6556;
	st.global.u32 	[%rd6], %r6557;
	add.s32 	%r6558, %r6554, %r15;
	mad.lo.s32 	%r6559, %r6558, %r11, %r12;
	mul.wide.s32 	%rd3279, %r6559, 4;
	add.s64 	%rd3280, %rd3, %rd3279;
	ld.global.u32 	%r6560, [%rd3280];
	add.s32 	%r6561, %r6557, %r6560;
	st.global.u32 	[%rd6], %r6561;
	add.s32 	%r6562, %r6558, %r15;
	mad.lo.s32 	%r6563, %r6562, %r11, %r12;
	mul.wide.s32 	%rd3281, %r6563, 4;
	add.s64 	%rd3282, %rd3, %rd3281;
	ld.global.u32 	%r6564, [%rd3282];
	add.s32 	%r6565, %r6561, %r6564;
	st.global.u32 	[%rd6], %r6565;
	add.s32 	%r6566, %r6562, %r15;
	mad.lo.s32 	%r6567, %r6566, %r11, %r12;
	mul.wide.s32 	%rd3283, %r6567, 4;
	add.s64 	%rd3284, %rd3, %rd3283;
	ld.global.u32 	%r6568, [%rd3284];
	add.s32 	%r6569, %r6565, %r6568;
	st.global.u32 	[%rd6], %r6569;
	add.s32 	%r6570, %r6566, %r15;
	mad.lo.s32 	%r6571, %r6570, %r11, %r12;
	mul.wide.s32 	%rd3285, %r6571, 4;
	add.s64 	%rd3286, %rd3, %rd3285;
	ld.global.u32 	%r6572, [%rd3286];
	add.s32 	%r6573, %r6569, %r6572;
	st.global.u32 	[%rd6], %r6573;
	add.s32 	%r6574, %r6570, %r15;
	mad.lo.s32 	%r6575, %r6574, %r11, %r12;
	mul.wide.s32 	%rd3287, %r6575, 4;
	add.s64 	%rd3288, %rd3, %rd3287;
	ld.global.u32 	%r6576, [%rd3288];
	add.s32 	%r6577, %r6573, %r6576;
	st.global.u32 	[%rd6], %r6577;
	add.s32 	%r6578, %r6574, %r15;
	mad.lo.s32 	%r6579, %r6578, %r11, %r12;
	mul.wide.s32 	%rd3289, %r6579, 4;
	add.s64 	%rd3290, %rd3, %rd3289;
	ld.global.u32 	%r6580, [%rd3290];
	add.s32 	%r6581, %r6577, %r6580;
	st.global.u32 	[%rd6], %r6581;
	add.s32 	%r6582, %r6578, %r15;
	mad.lo.s32 	%r6583, %r6582, %r11, %r12;
	mul.wide.s32 	%rd3291, %r6583, 4;
	add.s64 	%rd3292, %rd3, %rd3291;
	ld.global.u32 	%r6584, [%rd3292];
	add.s32 	%r6585, %r6581, %r6584;
	st.global.u32 	[%rd6], %r6585;
	add.s32 	%r6586, %r6582, %r15;
	mad.lo.s32 	%r6587, %r6586, %r11, %r12;
	mul.wide.s32 	%rd3293, %r6587, 4;
	add.s64 	%rd3294, %rd3, %rd3293;
	ld.global.u32 	%r6588, [%rd3294];
	add.s32 	%r6589, %r6585, %r6588;
	st.global.u32 	[%rd6], %r6589;
	add.s32 	%r6590, %r6586, %r15;
	mad.lo.s32 	%r6591, %r6590, %r11, %r12;
	mul.wide.s32 	%rd3295, %r6591, 4;
	add.s64 	%rd3296, %rd3, %rd3295;
	ld.global.u32 	%r6592, [%rd3296];
	add.s32 	%r6593, %r6589, %r6592;
	st.global.u32 	[%rd6], %r6593;
	add.s32 	%r6594, %r6590, %r15;
	mad.lo.s32 	%r6595, %r6594, %r11, %r12;
	mul.wide.s32 	%rd3297, %r6595, 4;
	add.s64 	%rd3298, %rd3, %rd3297;
	ld.global.u32 	%r6596, [%rd3298];
	add.s32 	%r6597, %r6593, %r6596;
	st.global.u32 	[%rd6], %r6597;
	add.s32 	%r6598, %r6594, %r15;
	mad.lo.s32 	%r6599, %r6598, %r11, %r12;
	mul.wide.s32 	%rd3299, %r6599, 4;
	add.s64 	%rd3300, %rd3, %rd3299;
	ld.global.u32 	%r6600, [%rd3300];
	add.s32 	%r6601, %r6597, %r6600;
	st.global.u32 	[%rd6], %r6601;
	add.s32 	%r6602, %r6598, %r15;
	mad.lo.s32 	%r6603, %r6602, %r11, %r12;
	mul.wide.s32 	%rd3301, %r6603, 4;
	add.s64 	%rd3302, %rd3, %rd3301;
	ld.global.u32 	%r6604, [%rd3302];
	add.s32 	%r6605, %r6601, %r6604;
	st.global.u32 	[%rd6], %r6605;
	add.s32 	%r6606, %r6602, %r15;
	mad.lo.s32 	%r6607, %r6606, %r11, %r12;
	mul.wide.s32 	%rd3303, %r6607, 4;
	add.s64 	%rd3304, %rd3, %rd3303;
	ld.global.u32 	%r6608, [%rd3304];
	add.s32 	%r6609, %r6605, %r6608;
	st.global.u32 	[%rd6], %r6609;
	add.s32 	%r6610, %r6606, %r15;
	mad.lo.s32 	%r6611, %r6610, %r11, %r12;
	mul.wide.s32 	%rd3305, %r6611, 4;
	add.s64 	%rd3306, %rd3, %rd3305;
	ld.global.u32 	%r6612, [%rd3306];
	add.s32 	%r6613, %r6609, %r6612;
	st.global.u32 	[%rd6], %r6613;
	add.s32 	%r6614, %r6610, %r15;
	mad.lo.s32 	%r6615, %r6614, %r11, %r12;
	mul.wide.s32 	%rd3307, %r6615, 4;
	add.s64 	%rd3308, %rd3, %rd3307;
	ld.global.u32 	%r6616, [%rd3308];
	add.s32 	%r6617, %r6613, %r6616;
	st.global.u32 	[%rd6], %r6617;
	add.s32 	%r6618, %r6614, %r15;
	mad.lo.s32 	%r6619, %r6618, %r11, %r12;
	mul.wide.s32 	%rd3309, %r6619, 4;
	add.s64 	%rd3310, %rd3, %rd3309;
	ld.global.u32 	%r6620, [%rd3310];
	add.s32 	%r6621, %r6617, %r6620;
	st.global.u32 	[%rd6], %r6621;
	add.s32 	%r6622, %r6618, %r15;
	mad.lo.s32 	%r6623, %r6622, %r11, %r12;
	mul.wide.s32 	%rd3311, %r6623, 4;
	add.s64 	%rd3312, %rd3, %rd3311;
	ld.global.u32 	%r6624, [%rd3312];
	add.s32 	%r6625, %r6621, %r6624;
	st.global.u32 	[%rd6], %r6625;
	add.s32 	%r6626, %r6622, %r15;
	mad.lo.s32 	%r6627, %r6626, %r11, %r12;
	mul.wide.s32 	%rd3313, %r6627, 4;
	add.s64 	%rd3314, %rd3, %rd3313;
	ld.global.u32 	%r6628, [%rd3314];
	add.s32 	%r6629, %r6625, %r6628;
	st.global.u32 	[%rd6], %r6629;
	add.s32 	%r6630, %r6626, %r15;
	mad.lo.s32 	%r6631, %r6630, %r11, %r12;
	mul.wide.s32 	%rd3315, %r6631, 4;
	add.s64 	%rd3316, %rd3, %rd3315;
	ld.global.u32 	%r6632, [%rd3316];
	add.s32 	%r6633, %r6629, %r6632;
	st.global.u32 	[%rd6], %r6633;
	add.s32 	%r6634, %r6630, %r15;
	mad.lo.s32 	%r6635, %r6634, %r11, %r12;
	mul.wide.s32 	%rd3317, %r6635, 4;
	add.s64 	%rd3318, %rd3, %rd3317;
	ld.global.u32 	%r6636, [%rd3318];
	add.s32 	%r6637, %r6633, %r6636;
	st.global.u32 	[%rd6], %r6637;
	add.s32 	%r6638, %r6634, %r15;
	mad.lo.s32 	%r6639, %r6638, %r11, %r12;
	mul.wide.s32 	%rd3319, %r6639, 4;
	add.s64 	%rd3320, %rd3, %rd3319;
	ld.global.u32 	%r6640, [%rd3320];
	add.s32 	%r6641, %r6637, %r6640;
	st.global.u32 	[%rd6], %r6641;
	add.s32 	%r6642, %r6638, %r15;
	mad.lo.s32 	%r6643, %r6642, %r11, %r12;
	mul.wide.s32 	%rd3321, %r6643, 4;
	add.s64 	%rd3322, %rd3, %rd3321;
	ld.global.u32 	%r6644, [%rd3322];
	add.s32 	%r6645, %r6641, %r6644;
	st.global.u32 	[%rd6], %r6645;
	add.s32 	%r6646, %r6642, %r15;
	mad.lo.s32 	%r6647, %r6646, %r11, %r12;
	mul.wide.s32 	%rd3323, %r6647, 4;
	add.s64 	%rd3324, %rd3, %rd3323;
	ld.global.u32 	%r6648, [%rd3324];
	add.s32 	%r6649, %r6645, %r6648;
	st.global.u32 	[%rd6], %r6649;
	add.s32 	%r6650, %r6646, %r15;
	mad.lo.s32 	%r6651, %r6650, %r11, %r12;
	mul.wide.s32 	%rd3325, %r6651, 4;
	add.s64 	%rd3326, %rd3, %rd3325;
	ld.global.u32 	%r6652, [%rd3326];
	add.s32 	%r6653, %r6649, %r6652;
	st.global.u32 	[%rd6], %r6653;
	add.s32 	%r6654, %r6650, %r15;
	mad.lo.s32 	%r6655, %r6654, %r11, %r12;
	mul.wide.s32 	%rd3327, %r6655, 4;
	add.s64 	%rd3328, %rd3, %rd3327;
	ld.global.u32 	%r6656, [%rd3328];
	add.s32 	%r6657, %r6653, %r6656;
	st.global.u32 	[%rd6], %r6657;
	add.s32 	%r6658, %r6654, %r15;
	mad.lo.s32 	%r6659, %r6658, %r11, %r12;
	mul.wide.s32 	%rd3329, %r6659, 4;
	add.s64 	%rd3330, %rd3, %rd3329;
	ld.global.u32 	%r6660, [%rd3330];
	add.s32 	%r6661, %r6657, %r6660;
	st.global.u32 	[%rd6], %r6661;
	add.s32 	%r6662, %r6658, %r15;
	mad.lo.s32 	%r6663, %r6662, %r11, %r12;
	mul.wide.s32 	%rd3331, %r6663, 4;
	add.s64 	%rd3332, %rd3, %rd3331;
	ld.global.u32 	%r6664, [%rd3332];
	add.s32 	%r6665, %r6661, %r6664;
	st.global.u32 	[%rd6], %r6665;
	add.s32 	%r6666, %r6662, %r15;
	mad.lo.s32 	%r6667, %r6666, %r11, %r12;
	mul.wide.s32 	%rd3333, %r6667, 4;
	add.s64 	%rd3334, %rd3, %rd3333;
	ld.global.u32 	%r6668, [%rd3334];
	add.s32 	%r6669, %r6665, %r6668;
	st.global.u32 	[%rd6], %r6669;
	add.s32 	%r6670, %r6666, %r15;
	mad.lo.s32 	%r6671, %r6670, %r11, %r12;
	mul.wide.s32 	%rd3335, %r6671, 4;
	add.s64 	%rd3336, %rd3, %rd3335;
	ld.global.u32 	%r6672, [%rd3336];
	add.s32 	%r6673, %r6669, %r6672;
	st.global.u32 	[%rd6], %r6673;
	add.s32 	%r6674, %r6670, %r15;
	mad.lo.s32 	%r6675, %r6674, %r11, %r12;
	mul.wide.s32 	%rd3337, %r6675, 4;
	add.s64 	%rd3338, %rd3, %rd3337;
	ld.global.u32 	%r6676, [%rd3338];
	add.s32 	%r6677, %r6673, %r6676;
	st.global.u32 	[%rd6], %r6677;
	add.s32 	%r6678, %r6674, %r15;
	mad.lo.s32 	%r6679, %r6678, %r11, %r12;
	mul.wide.s32 	%rd3339, %r6679, 4;
	add.s64 	%rd3340, %rd3, %rd3339;
	ld.global.u32 	%r6680, [%rd3340];
	add.s32 	%r6681, %r6677, %r6680;
	st.global.u32 	[%rd6], %r6681;
	add.s32 	%r6682, %r6678, %r15;
	mad.lo.s32 	%r6683, %r6682, %r11, %r12;
	mul.wide.s32 	%rd3341, %r6683, 4;
	add.s64 	%rd3342, %rd3, %rd3341;
	ld.global.u32 	%r6684, [%rd3342];
	add.s32 	%r6685, %r6681, %r6684;
	st.global.u32 	[%rd6], %r6685;
	add.s32 	%r6686, %r6682, %r15;
	mad.lo.s32 	%r6687, %r6686, %r11, %r12;
	mul.wide.s32 	%rd3343, %r6687, 4;
	add.s64 	%rd3344, %rd3, %rd3343;
	ld.global.u32 	%r6688, [%rd3344];
	add.s32 	%r6689, %r6685, %r6688;
	st.global.u32 	[%rd6], %r6689;
	add.s32 	%r6690, %r6686, %r15;
	mad.lo.s32 	%r6691, %r6690, %r11, %r12;
	mul.wide.s32 	%rd3345, %r6691, 4;
	add.s64 	%rd3346, %rd3, %rd3345;
	ld.global.u32 	%r6692, [%rd3346];
	add.s32 	%r6693, %r6689, %r6692;
	st.global.u32 	[%rd6], %r6693;
	add.s32 	%r6694, %r16, 37;
	mad.lo.s32 	%r6695, %r6694, %r11, %r12;
	mul.wide.s32 	%rd3347, %r6695, 4;
	add.s64 	%rd3348, %rd3, %rd3347;
	ld.global.u32 	%r6696, [%rd3348];
	add.s32 	%r6697, %r6693, %r6696;
	st.global.u32 	[%rd6], %r6697;
	add.s32 	%r6698, %r6694, %r15;
	mad.lo.s32 	%r6699, %r6698, %r11, %r12;
	mul.wide.s32 	%rd3349, %r6699, 4;
	add.s64 	%rd3350, %rd3, %rd3349;
	ld.global.u32 	%r6700, [%rd3350];
	add.s32 	%r6701, %r6697, %r6700;
	st.global.u32 	[%rd6], %r6701;
	add.s32 	%r6702, %r6698, %r15;
	mad.lo.s32 	%r6703, %r6702, %r11, %r12;
	mul.wide.s32 	%rd3351, %r6703, 4;
	add.s64 	%rd3352, %rd3, %rd3351;
	ld.global.u32 	%r6704, [%rd3352];
	add.s32 	%r6705, %r6701, %r6704;
	st.global.u32 	[%rd6], %r6705;
	add.s32 	%r6706, %r6702, %r15;
	mad.lo.s32 	%r6707, %r6706, %r11, %r12;
	mul.wide.s32 	%rd3353, %r6707, 4;
	add.s64 	%rd3354, %rd3, %rd3353;
	ld.global.u32 	%r6708, [%rd3354];
	add.s32 	%r6709, %r6705, %r6708;
	st.global.u32 	[%rd6], %r6709;
	add.s32 	%r6710, %r6706, %r15;
	mad.lo.s32 	%r6711, %r6710, %r11, %r12;
	mul.wide.s32 	%rd3355, %r6711, 4;
	add.s64 	%rd3356, %rd3, %rd3355;
	ld.global.u32 	%r6712, [%rd3356];
	add.s32 	%r6713, %r6709, %r6712;
	st.global.u32 	[%rd6], %r6713;
	add.s32 	%r6714, %r6710, %r15;
	mad.lo.s32 	%r6715, %r6714, %r11, %r12;
	mul.wide.s32 	%rd3357, %r6715, 4;
	add.s64 	%rd3358, %rd3, %rd3357;
	ld.global.u32 	%r6716, [%rd3358];
	add.s32 	%r6717, %r6713, %r6716;
	st.global.u32 	[%rd6], %r6717;
	add.s32 	%r6718, %r6714, %r15;
	mad.lo.s32 	%r6719, %r6718, %r11, %r12;
	mul.wide.s32 	%rd3359, %r6719, 4;
	add.s64 	%rd3360, %rd3, %rd3359;
	ld.global.u32 	%r6720, [%rd3360];
	add.s32 	%r6721, %r6717, %r6720;
	st.global.u32 	[%rd6], %r6721;
	add.s32 	%r6722, %r6718, %r15;
	mad.lo.s32 	%r6723, %r6722, %r11, %r12;
	mul.wide.s32 	%rd3361, %r6723, 4;
	add.s64 	%rd3362, %rd3, %rd3361;
	ld.global.u32 	%r6724, [%rd3362];
	add.s32 	%r6725, %r6721, %r6724;
	st.global.u32 	[%rd6], %r6725;
	add.s32 	%r6726, %r6722, %r15;
	mad.lo.s32 	%r6727, %r6726, %r11, %r12;
	mul.wide.s32 	%rd3363, %r6727, 4;
	add.s64 	%rd3364, %rd3, %rd3363;
	ld.global.u32 	%r6728, [%rd3364];
	add.s32 	%r6729, %r6725, %r6728;
	st.global.u32 	[%rd6], %r6729;
	add.s32 	%r6730, %r6726, %r15;
	mad.lo.s32 	%r6731, %r6730, %r11, %r12;
	mul.wide.s32 	%rd3365, %r6731, 4;
	add.s64 	%rd3366, %rd3, %rd3365;
	ld.global.u32 	%r6732, [%rd3366];
	add.s32 	%r6733, %r6729, %r6732;
	st.global.u32 	[%rd6], %r6733;
	add.s32 	%r6734, %r6730, %r15;
	mad.lo.s32 	%r6735, %r6734, %r11, %r12;
	mul.wide.s32 	%rd3367, %r6735, 4;
	add.s64 	%rd3368, %rd3, %rd3367;
	ld.global.u32 	%r6736, [%rd3368];
	add.s32 	%r6737, %r6733, %r6736;
	st.global.u32 	[%rd6], %r6737;
	add.s32 	%r6738, %r6734, %r15;
	mad.lo.s32 	%r6739, %r6738, %r11, %r12;
	mul.wide.s32 	%rd3369, %r6739, 4;
	add.s64 	%rd3370, %rd3, %rd3369;
	ld.global.u32 	%r6740, [%rd3370];
	add.s32 	%r6741, %r6737, %r6740;
	st.global.u32 	[%rd6], %r6741;
	add.s32 	%r6742, %r6738, %r15;
	mad.lo.s32 	%r6743, %r6742, %r11, %r12;
	mul.wide.s32 	%rd3371, %r6743, 4;
	add.s64 	%rd3372, %rd3, %rd3371;
	ld.global.u32 	%r6744, [%rd3372];
	add.s32 	%r6745, %r6741, %r6744;
	st.global.u32 	[%rd6], %r6745;
	add.s32 	%r6746, %r6742, %r15;
	mad.lo.s32 	%r6747, %r6746, %r11, %r12;
	mul.wide.s32 	%rd3373, %r6747, 4;
	add.s64 	%rd3374, %rd3, %rd3373;
	ld.global.u32 	%r6748, [%rd3374];
	add.s32 	%r6749, %r6745, %r6748;
	st.global.u32 	[%rd6], %r6749;
	add.s32 	%r6750, %r6746, %r15;
	mad.lo.s32 	%r6751, %r6750, %r11, %r12;
	mul.wide.s32 	%rd3375, %r6751, 4;
	add.s64 	%rd3376, %rd3, %rd3375;
	ld.global.u32 	%r6752, [%rd3376];
	add.s32 	%r6753, %r6749, %r6752;
	st.global.u32 	[%rd6], %r6753;
	add.s32 	%r6754, %r6750, %r15;
	mad.lo.s32 	%r6755, %r6754, %r11, %r12;
	mul.wide.s32 	%rd3377, %r6755, 4;
	add.s64 	%rd3378, %rd3, %rd3377;
	ld.global.u32 	%r6756, [%rd3378];
	add.s32 	%r6757, %r6753, %r6756;
	st.global.u32 	[%rd6], %r6757;
	add.s32 	%r6758, %r6754, %r15;
	mad.lo.s32 	%r6759, %r6758, %r11, %r12;
	mul.wide.s32 	%rd3379, %r6759, 4;
	add.s64 	%rd3380, %rd3, %rd3379;
	ld.global.u32 	%r6760, [%rd3380];
	add.s32 	%r6761, %r6757, %r6760;
	st.global.u32 	[%rd6], %r6761;
	add.s32 	%r6762, %r6758, %r15;
	mad.lo.s32 	%r6763, %r6762, %r11, %r12;
	mul.wide.s32 	%rd3381, %r6763, 4;
	add.s64 	%rd3382, %rd3, %rd3381;
	ld.global.u32 	%r6764, [%rd3382];
	add.s32 	%r6765, %r6761, %r6764;
	st.global.u32 	[%rd6], %r6765;
	add.s32 	%r6766, %r6762, %r15;
	mad.lo.s32 	%r6767, %r6766, %r11, %r12;
	mul.wide.s32 	%rd3383, %r6767, 4;
	add.s64 	%rd3384, %rd3, %rd3383;
	ld.global.u32 	%r6768, [%rd3384];
	add.s32 	%r6769, %r6765, %r6768;
	st.global.u32 	[%rd6], %r6769;
	add.s32 	%r6770, %r6766, %r15;
	mad.lo.s32 	%r6771, %r6770, %r11, %r12;
	mul.wide.s32 	%rd3385, %r6771, 4;
	add.s64 	%rd3386, %rd3, %rd3385;
	ld.global.u32 	%r6772, [%rd3386];
	add.s32 	%r6773, %r6769, %r6772;
	st.global.u32 	[%rd6], %r6773;
	add.s32 	%r6774, %r6770, %r15;
	mad.lo.s32 	%r6775, %r6774, %r11, %r12;
	mul.wide.s32 	%rd3387, %r6775, 4;
	add.s64 	%rd3388, %rd3, %rd3387;
	ld.global.u32 	%r6776, [%rd3388];
	add.s32 	%r6777, %r6773, %r6776;
	st.global.u32 	[%rd6], %r6777;
	add.s32 	%r6778, %r6774, %r15;
	mad.lo.s32 	%r6779, %r6778, %r11, %r12;
	mul.wide.s32 	%rd3389, %r6779, 4;
	add.s64 	%rd3390, %rd3, %rd3389;
	ld.global.u32 	%r6780, [%rd3390];
	add.s32 	%r6781, %r6777, %r6780;
	st.global.u32 	[%rd6], %r6781;
	add.s32 	%r6782, %r6778, %r15;
	mad.lo.s32 	%r6783, %r6782, %r11, %r12;
	mul.wide.s32 	%rd3391, %r6783, 4;
	add.s64 	%rd3392, %rd3, %rd3391;
	ld.global.u32 	%r6784, [%rd3392];
	add.s32 	%r6785, %r6781, %r6784;
	st.global.u32 	[%rd6], %r6785;
	add.s32 	%r6786, %r6782, %r15;
	mad.lo.s32 	%r6787, %r6786, %r11, %r12;
	mul.wide.s32 	%rd3393, %r6787, 4;
	add.s64 	%rd3394, %rd3, %rd3393;
	ld.global.u32 	%r6788, [%rd3394];
	add.s32 	%r6789, %r6785, %r6788;
	st.global.u32 	[%rd6], %r6789;
	add.s32 	%r6790, %r6786, %r15;
	mad.lo.s32 	%r6791, %r6790, %r11, %r12;
	mul.wide.s32 	%rd3395, %r6791, 4;
	add.s64 	%rd3396, %rd3, %rd3395;
	ld.global.u32 	%r6792, [%rd3396];
	add.s32 	%r6793, %r6789, %r6792;
	st.global.u32 	[%rd6], %r6793;
	add.s32 	%r6794, %r6790, %r15;
	mad.lo.s32 	%r6795, %r6794, %r11, %r12;
	mul.wide.s32 	%rd3397, %r6795, 4;
	add.s64 	%rd3398, %rd3, %rd3397;
	ld.global.u32 	%r6796, [%rd3398];
	add.s32 	%r6797, %r6793, %r6796;
	st.global.u32 	[%rd6], %r6797;
	add.s32 	%r6798, %r6794, %r15;
	mad.lo.s32 	%r6799, %r6798, %r11, %r12;
	mul.wide.s32 	%rd3399, %r6799, 4;
	add.s64 	%rd3400, %rd3, %rd3399;
	ld.global.u32 	%r6800, [%rd3400];
	add.s32 	%r6801, %r6797, %r6800;
	st.global.u32 	[%rd6], %r6801;
	add.s32 	%r6802, %r6798, %r15;
	mad.lo.s32 	%r6803, %r6802, %r11, %r12;
	mul.wide.s32 	%rd3401, %r6803, 4;
	add.s64 	%rd3402, %rd3, %rd3401;
	ld.global.u32 	%r6804, [%rd3402];
	add.s32 	%r6805, %r6801, %r6804;
	st.global.u32 	[%rd6], %r6805;
	add.s32 	%r6806, %r6802, %r15;
	mad.lo.s32 	%r6807, %r6806, %r11, %r12;
	mul.wide.s32 	%rd3403, %r6807, 4;
	add.s64 	%rd3404, %rd3, %rd3403;
	ld.global.u32 	%r6808, [%rd3404];
	add.s32 	%r6809, %r6805, %r6808;
	st.global.u32 	[%rd6], %r6809;
	add.s32 	%r6810, %r6806, %r15;
	mad.lo.s32 	%r6811, %r6810, %r11, %r12;
	mul.wide.s32 	%rd3405, %r6811, 4;
	add.s64 	%rd3406, %rd3, %rd3405;
	ld.global.u32 	%r6812, [%rd3406];
	add.s32 	%r6813, %r6809, %r6812;
	st.global.u32 	[%rd6], %r6813;
	add.s32 	%r6814, %r6810, %r15;
	mad.lo.s32 	%r6815, %r6814, %r11, %r12;
	mul.wide.s32 	%rd3407, %r6815, 4;
	add.s64 	%rd3408, %rd3, %rd3407;
	ld.global.u32 	%r6816, [%rd3408];
	add.s32 	%r6817, %r6813, %r6816;
	st.global.u32 	[%rd6], %r6817;
	add.s32 	%r6818, %r6814, %r15;
	mad.lo.s32 	%r6819, %r6818, %r11, %r12;
	mul.wide.s32 	%rd3409, %r6819, 4;
	add.s64 	%rd3410, %rd3, %rd3409;
	ld.global.u32 	%r6820, [%rd3410];
	add.s32 	%r6821, %r6817, %r6820;
	st.global.u32 	[%rd6], %r6821;
	add.s32 	%r6822, %r6818, %r15;
	mad.lo.s32 	%r6823, %r6822, %r11, %r12;
	mul.wide.s32 	%rd3411, %r6823, 4;
	add.s64 	%rd3412, %rd3, %rd3411;
	ld.global.u32 	%r6824, [%rd3412];
	add.s32 	%r6825, %r6821, %r6824;
	st.global.u32 	[%rd6], %r6825;
	add.s32 	%r6826, %r6822, %r15;
	mad.lo.s32 	%r6827, %r6826, %r11, %r12;
	mul.wide.s32 	%rd3413, %r6827, 4;
	add.s64 	%rd3414, %rd3, %rd3413;
	ld.global.u32 	%r6828, [%rd3414];
	add.s32 	%r6829, %r6825, %r6828;
	st.global.u32 	[%rd6], %r6829;
	add.s32 	%r6830, %r6826, %r15;
	mad.lo.s32 	%r6831, %r6830, %r11, %r12;
	mul.wide.s32 	%rd3415, %r6831, 4;
	add.s64 	%rd3416, %rd3, %rd3415;
	ld.global.u32 	%r6832, [%rd3416];
	add.s32 	%r6833, %r6829, %r6832;
	st.global.u32 	[%rd6], %r6833;
	add.s32 	%r6834, %r6830, %r15;
	mad.lo.s32 	%r6835, %r6834, %r11, %r12;
	mul.wide.s32 	%rd3417, %r6835, 4;
	add.s64 	%rd3418, %rd3, %rd3417;
	ld.global.u32 	%r6836, [%rd3418];
	add.s32 	%r6837, %r6833, %r6836;
	st.global.u32 	[%rd6], %r6837;
	add.s32 	%r6838, %r6834, %r15;
	mad.lo.s32 	%r6839, %r6838, %r11, %r12;
	mul.wide.s32 	%rd3419, %r6839, 4;
	add.s64 	%rd3420, %rd3, %rd3419;
	ld.global.u32 	%r6840, [%rd3420];
	add.s32 	%r6841, %r6837, %r6840;
	st.global.u32 	[%rd6], %r6841;
	add.s32 	%r6842, %r6838, %r15;
	mad.lo.s32 	%r6843, %r6842, %r11, %r12;
	mul.wide.s32 	%rd3421, %r6843, 4;
	add.s64 	%rd3422, %rd3, %rd3421;
	ld.global.u32 	%r6844, [%rd3422];
	add.s32 	%r6845, %r6841, %r6844;
	st.global.u32 	[%rd6], %r6845;
	add.s32 	%r6846, %r6842, %r15;
	mad.lo.s32 	%r6847, %r6846, %r11, %r12;
	mul.wide.s32 	%rd3423, %r6847, 4;
	add.s64 	%rd3424, %rd3, %rd3423;
	ld.global.u32 	%r6848, [%rd3424];
	add.s32 	%r6849, %r6845, %r6848;
	st.global.u32 	[%rd6], %r6849;
	add.s32 	%r6850, %r6846, %r15;
	mad.lo.s32 	%r6851, %r6850, %r11, %r12;
	mul.wide.s32 	%rd3425, %r6851, 4;
	add.s64 	%rd3426, %rd3, %rd3425;
	ld.global.u32 	%r6852, [%rd3426];
	add.s32 	%r6853, %r6849, %r6852;
	st.global.u32 	[%rd6], %r6853;
	add.s32 	%r6854, %r6850, %r15;
	mad.lo.s32 	%r6855, %r6854, %r11, %r12;
	mul.wide.s32 	%rd3427, %r6855, 4;
	add.s64 	%rd3428, %rd3, %rd3427;
	ld.global.u32 	%r6856, [%rd3428];
	add.s32 	%r6857, %r6853, %r6856;
	st.global.u32 	[%rd6], %r6857;
	add.s32 	%r6858, %r6854, %r15;
	mad.lo.s32 	%r6859, %r6858, %r11, %r12;
	mul.wide.s32 	%rd3429, %r6859, 4;
	add.s64 	%rd3430, %rd3, %rd3429;
	ld.global.u32 	%r6860, [%rd3430];
	add.s32 	%r6861, %r6857, %r6860;
	st.global.u32 	[%rd6], %r6861;
	add.s32 	%r6862, %r6858, %r15;
	mad.lo.s32 	%r6863, %r6862, %r11, %r12;
	mul.wide.s32 	%rd3431, %r6863, 4;
	add.s64 	%rd3432, %rd3, %rd3431;
	ld.global.u32 	%r6864, [%rd3432];
	add.s32 	%r6865, %r6861, %r6864;
	st.global.u32 	[%rd6], %r6865;
	add.s32 	%r6866, %r6862, %r15;
	mad.lo.s32 	%r6867, %r6866, %r11, %r12;
	mul.wide.s32 	%rd3433, %r6867, 4;
	add.s64 	%rd3434, %rd3, %rd3433;
	ld.global.u32 	%r6868, [%rd3434];
	add.s32 	%r6869, %r6865, %r6868;
	st.global.u32 	[%rd6], %r6869;
	add.s32 	%r6870, %r6866, %r15;
	mad.lo.s32 	%r6871, %r6870, %r11, %r12;
	mul.wide.s32 	%rd3435, %r6871, 4;
	add.s64 	%rd3436, %rd3, %rd3435;
	ld.global.u32 	%r6872, [%rd3436];
	add.s32 	%r6873, %r6869, %r6872;
	st.global.u32 	[%rd6], %r6873;
	add.s32 	%r6874, %r6870, %r15;
	mad.lo.s32 	%r6875, %r6874, %r11, %r12;
	mul.wide.s32 	%rd3437, %r6875, 4;
	add.s64 	%rd3438, %rd3, %rd3437;
	ld.global.u32 	%r6876, [%rd3438];
	add.s32 	%r6877, %r6873, %r6876;
	st.global.u32 	[%rd6], %r6877;
	add.s32 	%r6878, %r6874, %r15;
	mad.lo.s32 	%r6879, %r6878, %r11, %r12;
	mul.wide.s32 	%rd3439, %r6879, 4;
	add.s64 	%rd3440, %rd3, %rd3439;
	ld.global.u32 	%r6880, [%rd3440];
	add.s32 	%r6881, %r6877, %r6880;
	st.global.u32 	[%rd6], %r6881;
	add.s32 	%r6882, %r6878, %r15;
	mad.lo.s32 	%r6883, %r6882, %r11, %r12;
	mul.wide.s32 	%rd3441, %r6883, 4;
	add.s64 	%rd3442, %rd3, %rd3441;
	ld.global.u32 	%r6884, [%rd3442];
	add.s32 	%r6885, %r6881, %r6884;
	st.global.u32 	[%rd6], %r6885;
	add.s32 	%r6886, %r6882, %r15;
	mad.lo.s32 	%r6887, %r6886, %r11, %r12;
	mul.wide.s32 	%rd3443, %r6887, 4;
	add.s64 	%rd3444, %rd3, %rd3443;
	ld.global.u32 	%r6888, [%rd3444];
	add.s32 	%r6889, %r6885, %r6888;
	st.global.u32 	[%rd6], %r6889;
	add.s32 	%r6890, %r6886, %r15;
	mad.lo.s32 	%r6891, %r6890, %r11, %r12;
	mul.wide.s32 	%rd3445, %r6891, 4;
	add.s64 	%rd3446, %rd3, %rd3445;
	ld.global.u32 	%r6892, [%rd3446];
	add.s32 	%r6893, %r6889, %r6892;
	st.global.u32 	[%rd6], %r6893;
	add.s32 	%r6894, %r6890, %r15;
	mad.lo.s32 	%r6895, %r6894, %r11, %r12;
	mul.wide.s32 	%rd3447, %r6895, 4;
	add.s64 	%rd3448, %rd3, %rd3447;
	ld.global.u32 	%r6896, [%rd3448];
	add.s32 	%r6897, %r6893, %r6896;
	st.global.u32 	[%rd6], %r6897;
	add.s32 	%r6898, %r16, 38;
	mad.lo.s32 	%r6899, %r6898, %r11, %r12;
	mul.wide.s32 	%rd3449, %r6899, 4;
	add.s64 	%rd3450, %rd3, %rd3449;
	ld.global.u32 	%r6900, [%rd3450];
	add.s32 	%r6901, %r6897, %r6900;
	st.global.u32 	[%rd6], %r6901;
	add.s32 	%r6902, %r6898, %r15;
	mad.lo.s32 	%r6903, %r6902, %r11, %r12;
	mul.wide.s32 	%rd3451, %r6903, 4;
	add.s64 	%rd3452, %rd3, %rd3451;
	ld.global.u32 	%r6904, [%rd3452];
	add.s32 	%r6905, %r6901, %r6904;
	st.global.u32 	[%rd6], %r6905;
	add.s32 	%r6906, %r6902, %r15;
	mad.lo.s32 	%r6907, %r6906, %r11, %r12;
	mul.wide.s32 	%rd3453, %r6907, 4;
	add.s64 	%rd3454, %rd3, %rd3453;
	ld.global.u32 	%r6908, [%rd3454];
	add.s32 	%r6909, %r6905, %r6908;
	st.global.u32 	[%rd6], %r6909;
	add.s32 	%r6910, %r6906, %r15;
	mad.lo.s32 	%r6911, %r6910, %r11, %r12;
	mul.wide.s32 	%rd3455, %r6911, 4;
	add.s64 	%rd3456, %rd3, %rd3455;
	ld.global.u32 	%r6912, [%rd3456];
	add.s32 	%r6913, %r6909, %r6912;
	st.global.u32 	[%rd6], %r6913;
	add.s32 	%r6914, %r6910, %r15;
	mad.lo.s32 	%r6915, %r6914, %r11, %r12;
	mul.wide.s32 	%rd3457, %r6915, 4;
	add.s64 	%rd3458, %rd3, %rd3457;
	ld.global.u32 	%r6916, [%rd3458];
	add.s32 	%r6917, %r6913, %r6916;
	st.global.u32 	[%rd6], %r6917;
	add.s32 	%r6918, %r6914, %r15;
	mad.lo.s32 	%r6919, %r6918, %r11, %r12;
	mul.wide.s32 	%rd3459, %r6919, 4;
	add.s64 	%rd3460, %rd3, %rd3459;
	ld.global.u32 	%r6920, [%rd3460];
	add.s32 	%r6921, %r6917, %r6920;
	st.global.u32 	[%rd6], %r6921;
	add.s32 	%r6922, %r6918, %r15;
	mad.lo.s32 	%r6923, %r6922, %r11, %r12;
	mul.wide.s32 	%rd3461, %r6923, 4;
	add.s64 	%rd3462, %rd3, %rd3461;
	ld.global.u32 	%r6924, [%rd3462];
	add.s32 	%r6925, %r6921, %r6924;
	st.global.u32 	[%rd6], %r6925;
	add.s32 	%r6926, %r6922, %r15;
	mad.lo.s32 	%r6927, %r6926, %r11, %r12;
	mul.wide.s32 	%rd3463, %r6927, 4;
	add.s64 	%rd3464, %rd3, %rd3463;
	ld.global.u32 	%r6928, [%rd3464];
	add.s32 	%r6929, %r6925, %r6928;
	st.global.u32 	[%rd6], %r6929;
	add.s32 	%r6930, %r6926, %r15;
	mad.lo.s32 	%r6931, %r6930, %r11, %r12;
	mul.wide.s32 	%rd3465, %r6931, 4;
	add.s64 	%rd3466, %rd3, %rd3465;
	ld.global.u32 	%r6932, [%rd3466];
	add.s32 	%r6933, %r6929, %r6932;
	st.global.u32 	[%rd6], %r6933;
	add.s32 	%r6934, %r6930, %r15;
	mad.lo.s32 	%r6935, %r6934, %r11, %r12;
	mul.wide.s32 	%rd3467, %r6935, 4;
	add.s64 	%rd3468, %rd3, %rd3467;
	ld.global.u32 	%r6936, [%rd3468];
	add.s32 	%r6937, %r6933, %r6936;
	st.global.u32 	[%rd6], %r6937;
	add.s32 	%r6938, %r6934, %r15;
	mad.lo.s32 	%r6939, %r6938, %r11, %r12;
	mul.wide.s32 	%rd3469, %r6939, 4;
	add.s64 	%rd3470, %rd3, %rd3469;
	ld.global.u32 	%r6940, [%rd3470];
	add.s32 	%r6941, %r6937, %r6940;
	st.global.u32 	[%rd6], %r6941;
	add.s32 	%r6942, %r6938, %r15;
	mad.lo.s32 	%r6943, %r6942, %r11, %r12;
	mul.wide.s32 	%rd3471, %r6943, 4;
	add.s64 	%rd3472, %rd3, %rd3471;
	ld.global.u32 	%r6944, [%rd3472];
	add.s32 	%r6945, %r6941, %r6944;
	st.global.u32 	[%rd6], %r6945;
	add.s32 	%r6946, %r6942, %r15;
	mad.lo.s32 	%r6947, %r6946, %r11, %r12;
	mul.wide.s32 	%rd3473, %r6947, 4;
	add.s64 	%rd3474, %rd3, %rd3473;
	ld.global.u32 	%r6948, [%rd3474];
	add.s32 	%r6949, %r6945, %r6948;
	st.global.u32 	[%rd6], %r6949;
	add.s32 	%r6950, %r6946, %r15;
	mad.lo.s32 	%r6951, %r6950, %r11, %r12;
	mul.wide.s32 	%rd3475, %r6951, 4;
	add.s64 	%rd3476, %rd3, %rd3475;
	ld.global.u32 	%r6952, [%rd3476];
	add.s32 	%r6953, %r6949, %r6952;
	st.global.u32 	[%rd6], %r6953;
	add.s32 	%r6954, %r6950, %r15;
	mad.lo.s32 	%r6955, %r6954, %r11, %r12;
	mul.wide.s32 	%rd3477, %r6955, 4;
	add.s64 	%rd3478, %rd3, %rd3477;
	ld.global.u32 	%r6956, [%rd3478];
	add.s32 	%r6957, %r6953, %r6956;
	st.global.u32 	[%rd6], %r6957;
	add.s32 	%r6958, %r6954, %r15;
	mad.lo.s32 	%r6959, %r6958, %r11, %r12;
	mul.wide.s32 	%rd3479, %r6959, 4;
	add.s64 	%rd3480, %rd3, %rd3479;
	ld.global.u32 	%r6960, [%rd3480];
	add.s32 	%r6961, %r6957, %r6960;
	st.global.u32 	[%rd6], %r6961;
	add.s32 	%r6962, %r6958, %r15;
	mad.lo.s32 	%r6963, %r6962, %r11, %r12;
	mul.wide.s32 	%rd3481, %r6963, 4;
	add.s64 	%rd3482, %rd3, %rd3481;
	ld.global.u32 	%r6964, [%rd3482];
	add.s32 	%r6965, %r6961, %r6964;
	st.global.u32 	[%rd6], %r6965;
	add.s32 	%r6966, %r6962, %r15;
	mad.lo.s32 	%r6967, %r6966, %r11, %r12;
	mul.wide.s32 	%rd3483, %r6967, 4;
	add.s64 	%rd3484, %rd3, %rd3483;
	ld.global.u32 	%r6968, [%rd3484];
	add.s32 	%r6969, %r6965, %r6968;
	st.global.u32 	[%rd6], %r6969;
	add.s32 	%r6970, %r6966, %r15;
	mad.lo.s32 	%r6971, %r6970, %r11, %r12;
	mul.wide.s32 	%rd3485, %r6971, 4;
	add.s64 	%rd3486, %rd3, %rd3485;
	ld.global.u32 	%r6972, [%rd3486];
	add.s32 	%r6973, %r6969, %r6972;
	st.global.u32 	[%rd6], %r6973;
	add.s32 	%r6974, %r6970, %r15;
	mad.lo.s32 	%r6975, %r6974, %r11, %r12;
	mul.wide.s32 	%rd3487, %r6975, 4;
	add.s64 	%rd3488, %rd3, %rd3487;
	ld.global.u32 	%r6976, [%rd3488];
	add.s32 	%r6977, %r6973, %r6976;
	st.global.u32 	[%rd6], %r6977;
	add.s32 	%r6978, %r6974, %r15;
	mad.lo.s32 	%r6979, %r6978, %r11, %r12;
	mul.wide.s32 	%rd3489, %r6979, 4;
	add.s64 	%rd3490, %rd3, %rd3489;
	ld.global.u32 	%r6980, [%rd3490];
	add.s32 	%r6981, %r6977, %r6980;
	st.global.u32 	[%rd6], %r6981;
	add.s32 	%r6982, %r6978, %r15;
	mad.lo.s32 	%r6983, %r6982, %r11, %r12;
	mul.wide.s32 	%rd3491, %r6983, 4;
	add.s64 	%rd3492, %rd3, %rd3491;
	ld.global.u32 	%r6984, [%rd3492];
	add.s32 	%r6985, %r6981, %r6984;
	st.global.u32 	[%rd6], %r6985;
	add.s32 	%r6986, %r6982, %r15;
	mad.lo.s32 	%r6987, %r6986, %r11, %r12;
	mul.wide.s32 	%rd3493, %r6987, 4;
	add.s64 	%rd3494, %rd3, %rd3493;
	ld.global.u32 	%r6988, [%rd3494];
	add.s32 	%r6989, %r6985, %r6988;
	st.global.u32 	[%rd6], %r6989;
	add.s32 	%r6990, %r6986, %r15;
	mad.lo.s32 	%r6991, %r6990, %r11, %r12;
	mul.wide.s32 	%rd3495, %r6991, 4;
	add.s64 	%rd3496, %rd3, %rd3495;
	ld.global.u32 	%r6992, [%rd3496];
	add.s32 	%r6993, %r6989, %r6992;
	st.global.u32 	[%rd6], %r6993;
	add.s32 	%r6994, %r6990, %r15;
	mad.lo.s32 	%r6995, %r6994, %r11, %r12;
	mul.wide.s32 	%rd3497, %r6995, 4;
	add.s64 	%rd3498, %rd3, %rd3497;
	ld.global.u32 	%r6996, [%rd3498];
	add.s32 	%r6997, %r6993, %r6996;
	st.global.u32 	[%rd6], %r6997;
	add.s32 	%r6998, %r6994, %r15;
	mad.lo.s32 	%r6999, %r6998, %r11, %r12;
	mul.wide.s32 	%rd3499, %r6999, 4;
	add.s64 	%rd3500, %rd3, %rd3499;
	ld.global.u32 	%r7000, [%rd3500];
	add.s32 	%r7001, %r6997, %r7000;
	st.global.u32 	[%rd6], %r7001;
	add.s32 	%r7002, %r6998, %r15;
	mad.lo.s32 	%r7003, %r7002, %r11, %r12;
	mul.wide.s32 	%rd3501, %r7003, 4;
	add.s64 	%rd3502, %rd3, %rd3501;
	ld.global.u32 	%r7004, [%rd3502];
	add.s32 	%r7005, %r7001, %r7004;
	st.global.u32 	[%rd6], %r7005;
	add.s32 	%r7006, %r7002, %r15;
	mad.lo.s32 	%r7007, %r7006, %r11, %r12;
	mul.wide.s32 	%rd3503, %r7007, 4;
	add.s64 	%rd3504, %rd3, %rd3503;
	ld.global.u32 	%r7008, [%rd3504];
	add.s32 	%r7009, %r7005, %r7008;
	st.global.u32 	[%rd6], %r7009;
	add.s32 	%r7010, %r7006, %r15;
	mad.lo.s32 	%r7011, %r7010, %r11, %r12;
	mul.wide.s32 	%rd3505, %r7011, 4;
	add.s64 	%rd3506, %rd3, %rd3505;
	ld.global.u32 	%r7012, [%rd3506];
	add.s32 	%r7013, %r7009, %r7012;
	st.global.u32 	[%rd6], %r7013;
	add.s32 	%r7014, %r7010, %r15;
	mad.lo.s32 	%r7015, %r7014, %r11, %r12;
	mul.wide.s32 	%rd3507, %r7015, 4;
	add.s64 	%rd3508, %rd3, %rd3507;
	ld.global.u32 	%r7016, [%rd3508];
	add.s32 	%r7017, %r7013, %r7016;
	st.global.u32 	[%rd6], %r7017;
	add.s32 	%r7018, %r7014, %r15;
	mad.lo.s32 	%r7019, %r7018, %r11, %r12;
	mul.wide.s32 	%rd3509, %r7019, 4;
	add.s64 	%rd3510, %rd3, %rd3509;
	ld.global.u32 	%r7020, [%rd3510];
	add.s32 	%r7021, %r7017, %r7020;
	st.global.u32 	[%rd6], %r7021;
	add.s32 	%r7022, %r7018, %r15;
	mad.lo.s32 	%r7023, %r7022, %r11, %r12;
	mul.wide.s32 	%rd3511, %r7023, 4;
	add.s64 	%rd3512, %rd3, %rd3511;
	ld.global.u32 	%r7024, [%rd3512];
	add.s32 	%r7025, %r7021, %r7024;
	st.global.u32 	[%rd6], %r7025;
	add.s32 	%r7026, %r7022, %r15;
	mad.lo.s32 	%r7027, %r7026, %r11, %r12;
	mul.wide.s32 	%rd3513, %r7027, 4;
	add.s64 	%rd3514, %rd3, %rd3513;
	ld.global.u32 	%r7028, [%rd3514];
	add.s32 	%r7029, %r7025, %r7028;
	st.global.u32 	[%rd6], %r7029;
	add.s32 	%r7030, %r7026, %r15;
	mad.lo.s32 	%r7031, %r7030, %r11, %r12;
	mul.wide.s32 	%rd3515, %r7031, 4;
	add.s64 	%rd3516, %rd3, %rd3515;
	ld.global.u32 	%r7032, [%rd3516];
	add.s32 	%r7033, %r7029, %r7032;
	st.global.u32 	[%rd6], %r7033;
	add.s32 	%r7034, %r7030, %r15;
	mad.lo.s32 	%r7035, %r7034, %r11, %r12;
	mul.wide.s32 	%rd3517, %r7035, 4;
	add.s64 	%rd3518, %rd3, %rd3517;
	ld.global.u32 	%r7036, [%rd3518];
	add.s32 	%r7037, %r7033, %r7036;
	st.global.u32 	[%rd6], %r7037;
	add.s32 	%r7038, %r7034, %r15;
	mad.lo.s32 	%r7039, %r7038, %r11, %r12;
	mul.wide.s32 	%rd3519, %r7039, 4;
	add.s64 	%rd3520, %rd3, %rd3519;
	ld.global.u32 	%r7040, [%rd3520];
	add.s32 	%r7041, %r7037, %r7040;
	st.global.u32 	[%rd6], %r7041;
	add.s32 	%r7042, %r7038, %r15;
	mad.lo.s32 	%r7043, %r7042, %r11, %r12;
	mul.wide.s32 	%rd3521, %r7043, 4;
	add.s64 	%rd3522, %rd3, %rd3521;
	ld.global.u32 	%r7044, [%rd3522];
	add.s32 	%r7045, %r7041, %r7044;
	st.global.u32 	[%rd6], %r7045;
	add.s32 	%r7046, %r7042, %r15;
	mad.lo.s32 	%r7047, %r7046, %r11, %r12;
	mul.wide.s32 	%rd3523, %r7047, 4;
	add.s64 	%rd3524, %rd3, %rd3523;
	ld.global.u32 	%r7048, [%rd3524];
	add.s32 	%r7049, %r7045, %r7048;
	st.global.u32 	[%rd6], %r7049;
	add.s32 	%r7050, %r7046, %r15;
	mad.lo.s32 	%r7051, %r7050, %r11, %r12;
	mul.wide.s32 	%rd3525, %r7051, 4;
	add.s64 	%rd3526, %rd3, %rd3525;
	ld.global.u32 	%r7052, [%rd3526];
	add.s32 	%r7053, %r7049, %r7052;
	st.global.u32 	[%rd6], %r7053;
	add.s32 	%r7054, %r7050, %r15;
	mad.lo.s32 	%r7055, %r7054, %r11, %r12;
	mul.wide.s32 	%rd3527, %r7055, 4;
	add.s64 	%rd3528, %rd3, %rd3527;
	ld.global.u32 	%r7056, [%rd3528];
	add.s32 	%r7057, %r7053, %r7056;
	st.global.u32 	[%rd6], %r7057;
	add.s32 	%r7058, %r7054, %r15;
	mad.lo.s32 	%r7059, %r7058, %r11, %r12;
	mul.wide.s32 	%rd3529, %r7059, 4;
	add.s64 	%rd3530, %rd3, %rd3529;
	ld.global.u32 	%r7060, [%rd3530];
	add.s32 	%r7061, %r7057, %r7060;
	st.global.u32 	[%rd6], %r7061;
	add.s32 	%r7062, %r7058, %r15;
	mad.lo.s32 	%r7063, %r7062, %r11, %r12;
	mul.wide.s32 	%rd3531, %r7063, 4;
	add.s64 	%rd3532, %rd3, %rd3531;
	ld.global.u32 	%r7064, [%rd3532];
	add.s32 	%r7065, %r7061, %r7064;
	st.global.u32 	[%rd6], %r7065;
	add.s32 	%r7066, %r7062, %r15;
	mad.lo.s32 	%r7067, %r7066, %r11, %r12;
	mul.wide.s32 	%rd3533, %r7067, 4;
	add.s64 	%rd3534, %rd3, %rd3533;
	ld.global.u32 	%r7068, [%rd3534];
	add.s32 	%r7069, %r7065, %r7068;
	st.global.u32 	[%rd6], %r7069;
	add.s32 	%r7070, %r7066, %r15;
	mad.lo.s32 	%r7071, %r7070, %r11, %r12;
	mul.wide.s32 	%rd3535, %r7071, 4;
	add.s64 	%rd3536, %rd3, %rd3535;
	ld.global.u32 	%r7072, [%rd3536];
	add.s32 	%r7073, %r7069, %r7072;
	st.global.u32 	[%rd6], %r7073;
	add.s32 	%r7074, %r7070, %r15;
	mad.lo.s32 	%r7075, %r7074, %r11, %r12;
	mul.wide.s32 	%rd3537, %r7075, 4;
	add.s64 	%rd3538, %rd3, %rd3537;
	ld.global.u32 	%r7076, [%rd3538];
	add.s32 	%r7077, %r7073, %r7076;
	st.global.u32 	[%rd6], %r7077;
	add.s32 	%r7078, %r7074, %r15;
	mad.lo.s32 	%r7079, %r7078, %r11, %r12;
	mul.wide.s32 	%rd3539, %r7079, 4;
	add.s64 	%rd3540, %rd3, %rd3539;
	ld.global.u32 	%r7080, [%rd3540];
	add.s32 	%r7081, %r7077, %r7080;
	st.global.u32 	[%rd6], %r7081;
	add.s32 	%r7082, %r7078, %r15;
	mad.lo.s32 	%r7083, %r7082, %r11, %r12;
	mul.wide.s32 	%rd3541, %r7083, 4;
	add.s64 	%rd3542, %rd3, %rd3541;
	ld.global.u32 	%r7084, [%rd3542];
	add.s32 	%r7085, %r7081, %r7084;
	st.global.u32 	[%rd6], %r7085;
	add.s32 	%r7086, %r7082, %r15;
	mad.lo.s32 	%r7087, %r7086, %r11, %r12;
	mul.wide.s32 	%rd3543, %r7087, 4;
	add.s64 	%rd3544, %rd3, %rd3543;
	ld.global.u32 	%r7088, [%rd3544];
	add.s32 	%r7089, %r7085, %r7088;
	st.global.u32 	[%rd6], %r7089;
	add.s32 	%r7090, %r7086, %r15;
	mad.lo.s32 	%r7091, %r7090, %r11, %r12;
	mul.wide.s32 	%rd3545, %r7091, 4;
	add.s64 	%rd3546, %rd3, %rd3545;
	ld.global.u32 	%r7092, [%rd3546];
	add.s32 	%r7093, %r7089, %r7092;
	st.global.u32 	[%rd6], %r7093;
	add.s32 	%r7094, %r7090, %r15;
	mad.lo.s32 	%r7095, %r7094, %r11, %r12;
	mul.wide.s32 	%rd3547, %r7095, 4;
	add.s64 	%rd3548, %rd3, %rd3547;
	ld.global.u32 	%r7096, [%rd3548];
	add.s32 	%r7097, %r7093, %r7096;
	st.global.u32 	[%rd6], %r7097;
	add.s32 	%r7098, %r7094, %r15;
	mad.lo.s32 	%r7099, %r7098, %r11, %r12;
	mul.wide.s32 	%rd3549, %r7099, 4;
	add.s64 	%rd3550, %rd3, %rd3549;
	ld.global.u32 	%r7100, [%rd3550];
	add.s32 	%r7101, %r7097, %r7100;
	st.global.u32 	[%rd6], %r7101;
	add.s32 	%r7102, %r16, 39;
	mad.lo.s32 	%r7103, %r7102, %r11, %r12;
	mul.wide.s32 	%rd3551, %r7103, 4;
	add.s64 	%rd3552, %rd3, %rd3551;
	ld.global.u32 	%r7104, [%rd3552];
	add.s32 	%r7105, %r7101, %r7104;
	st.global.u32 	[%rd6], %r7105;
	add.s32 	%r7106, %r7102, %r15;
	mad.lo.s32 	%r7107, %r7106, %r11, %r12;
	mul.wide.s32 	%rd3553, %r7107, 4;
	add.s64 	%rd3554, %rd3, %rd3553;
	ld.global.u32 	%r7108, [%rd3554];
	add.s32 	%r7109, %r7105, %r7108;
	st.global.u32 	[%rd6], %r7109;
	add.s32 	%r7110, %r7106, %r15;
	mad.lo.s32 	%r7111, %r7110, %r11, %r12;
	mul.wide.s32 	%rd3555, %r7111, 4;
	add.s64 	%rd3556, %rd3, %rd3555;
	ld.global.u32 	%r7112, [%rd3556];
	add.s32 	%r7113, %r7109, %r7112;
	st.global.u32 	[%rd6], %r7113;
	add.s32 	%r7114, %r7110, %r15;
	mad.lo.s32 	%r7115, %r7114, %r11, %r12;
	mul.wide.s32 	%rd3557, %r7115, 4;
	add.s64 	%rd3558, %rd3, %rd3557;
	ld.global.u32 	%r7116, [%rd3558];
	add.s32 	%r7117, %r7113, %r7116;
	st.global.u32 	[%rd6], %r7117;
	add.s32 	%r7118, %r7114, %r15;
	mad.lo.s32 	%r7119, %r7118, %r11, %r12;
	mul.wide.s32 	%rd3559, %r7119, 4;
	add.s64 	%rd3560, %rd3, %rd3559;
	ld.global.u32 	%r7120, [%rd3560];
	add.s32 	%r7121, %r7117, %r7120;
	st.global.u32 	[%rd6], %r7121;
	add.s32 	%r7122, %r7118, %r15;
	mad.lo.s32 	%r7123, %r7122, %r11, %r12;
	mul.wide.s32 	%rd3561, %r7123, 4;
	add.s64 	%rd3562, %rd3, %rd3561;
	ld.global.u32 	%r7124, [%rd3562];
	add.s32 	%r7125, %r7121, %r7124;
	st.global.u32 	[%rd6], %r7125;
	add.s32 	%r7126, %r7122, %r15;
	mad.lo.s32 	%r7127, %r7126, %r11, %r12;
	mul.wide.s32 	%rd3563, %r7127, 4;
	add.s64 	%rd3564, %rd3, %rd3563;
	ld.global.u32 	%r7128, [%rd3564];
	add.s32 	%r7129, %r7125, %r7128;
	st.global.u32 	[%rd6], %r7129;
	add.s32 	%r7130, %r7126, %r15;
	mad.lo.s32 	%r7131, %r7130, %r11, %r12;
	mul.wide.s32 	%rd3565, %r7131, 4;
	add.s64 	%rd3566, %rd3, %rd3565;
	ld.global.u32 	%r7132, [%rd3566];
	add.s32 	%r7133, %r7129, %r7132;
	st.global.u32 	[%rd6], %r7133;
	add.s32 	%r7134, %r7130, %r15;
	mad.lo.s32 	%r7135, %r7134, %r11, %r12;
	mul.wide.s32 	%rd3567, %r7135, 4;
	add.s64 	%rd3568, %rd3, %rd3567;
	ld.global.u32 	%r7136, [%rd3568];
	add.s32 	%r7137, %r7133, %r7136;
	st.global.u32 	[%rd6], %r7137;
	add.s32 	%r7138, %r7134, %r15;
	mad.lo.s32 	%r7139, %r7138, %r11, %r12;
	mul.wide.s32 	%rd3569, %r7139, 4;
	add.s64 	%rd3570, %rd3, %rd3569;
	ld.global.u32 	%r7140, [%rd3570];
	add.s32 	%r7141, %r7137, %r7140;
	st.global.u32 	[%rd6], %r7141;
	add.s32 	%r7142, %r7138, %r15;
	mad.lo.s32 	%r7143, %r7142, %r11, %r12;
	mul.wide.s32 	%rd3571, %r7143, 4;
	add.s64 	%rd3572, %rd3, %rd3571;
	ld.global.u32 	%r7144, [%rd3572];
	add.s32 	%r7145, %r7141, %r7144;
	st.global.u32 	[%rd6], %r7145;
	add.s32 	%r7146, %r7142, %r15;
	mad.lo.s32 	%r7147, %r7146, %r11, %r12;
	mul.wide.s32 	%rd3573, %r7147, 4;
	add.s64 	%rd3574, %rd3, %rd3573;
	ld.global.u32 	%r7148, [%rd3574];
	add.s32 	%r7149, %r7145, %r7148;
	st.global.u32 	[%rd6], %r7149;
	add.s32 	%r7150, %r7146, %r15;
	mad.lo.s32 	%r7151, %r7150, %r11, %r12;
	mul.wide.s32 	%rd3575, %r7151, 4;
	add.s64 	%rd3576, %rd3, %rd3575;
	ld.global.u32 	%r7152, [%rd3576];
	add.s32 	%r7153, %r7149, %r7152;
	st.global.u32 	[%rd6], %r7153;
	add.s32 	%r7154, %r7150, %r15;
	mad.lo.s32 	%r7155, %r7154, %r11, %r12;
	mul.wide.s32 	%rd3577, %r7155, 4;
	add.s64 	%rd3578, %rd3, %rd3577;
	ld.global.u32 	%r7156, [%rd3578];
	add.s32 	%r7157, %r7153, %r7156;
	st.global.u32 	[%rd6], %r7157;
	add.s32 	%r7158, %r7154, %r15;
	mad.lo.s32 	%r7159, %r7158, %r11, %r12;
	mul.wide.s32 	%rd3579, %r7159, 4;
	add.s64 	%rd3580, %rd3, %rd3579;
	ld.global.u32 	%r7160, [%rd3580];
	add.s32 	%r7161, %r7157, %r7160;
	st.global.u32 	[%rd6], %r7161;
	add.s32 	%r7162, %r7158, %r15;
	mad.lo.s32 	%r7163, %r7162, %r11, %r12;
	mul.wide.s32 	%rd3581, %r7163, 4;
	add.s64 	%rd3582, %rd3, %rd3581;
	ld.global.u32 	%r7164, [%rd3582];
	add.s32 	%r7165, %r7161, %r7164;
	st.global.u32 	[%rd6], %r7165;
	add.s32 	%r7166, %r7162, %r15;
	mad.lo.s32 	%r7167, %r7166, %r11, %r12;
	mul.wide.s32 	%rd3583, %r7167, 4;
	add.s64 	%rd3584, %rd3, %rd3583;
	ld.global.u32 	%r7168, [%rd3584];
	add.s32 	%r7169, %r7165, %r7168;
	st.global.u32 	[%rd6], %r7169;
	add.s32 	%r7170, %r7166, %r15;
	mad.lo.s32 	%r7171, %r7170, %r11, %r12;
	mul.wide.s32 	%rd3585, %r7171, 4;
	add.s64 	%rd3586, %rd3, %rd3585;
	ld.global.u32 	%r7172, [%rd3586];
	add.s32 	%r7173, %r7169, %r7172;
	st.global.u32 	[%rd6], %r7173;
	add.s32 	%r7174, %r7170, %r15;
	mad.lo.s32 	%r7175, %r7174, %r11, %r12;
	mul.wide.s32 	%rd3587, %r7175, 4;
	add.s64 	%rd3588, %rd3, %rd3587;
	ld.global.u32 	%r7176, [%rd3588];
	add.s32 	%r7177, %r7173, %r7176;
	st.global.u32 	[%rd6], %r7177;
	add.s32 	%r7178, %r7174, %r15;
	mad.lo.s32 	%r7179, %r7178, %r11, %r12;
	mul.wide.s32 	%rd3589, %r7179, 4;
	add.s64 	%rd3590, %rd3, %rd3589;
	ld.global.u32 	%r7180, [%rd3590];
	add.s32 	%r7181, %r7177, %r7180;
	st.global.u32 	[%rd6], %r7181;
	add.s32 	%r7182, %r7178, %r15;
	mad.lo.s32 	%r7183, %r7182, %r11, %r12;
	mul.wide.s32 	%rd3591, %r7183, 4;
	add.s64 	%rd3592, %rd3, %rd3591;
	ld.global.u32 	%r7184, [%rd3592];
	add.s32 	%r7185, %r7181, %r7184;
	st.global.u32 	[%rd6], %r7185;
	add.s32 	%r7186, %r7182, %r15;
	mad.lo.s32 	%r7187, %r7186, %r11, %r12;
	mul.wide.s32 	%rd3593, %r7187, 4;
	add.s64 	%rd3594, %rd3, %rd3593;
	ld.global.u32 	%r7188, [%rd3594];
	add.s32 	%r7189, %r7185, %r7188;
	st.global.u32 	[%rd6], %r7189;
	add.s32 	%r7190, %r7186, %r15;
	mad.lo.s32 	%r7191, %r7190, %r11, %r12;
	mul.wide.s32 	%rd3595, %r7191, 4;
	add.s64 	%rd3596, %rd3, %rd3595;
	ld.global.u32 	%r7192, [%rd3596];
	add.s32 	%r7193, %r7189, %r7192;
	st.global.u32 	[%rd6], %r7193;
	add.s32 	%r7194, %r7190, %r15;
	mad.lo.s32 	%r7195, %r7194, %r11, %r12;
	mul.wide.s32 	%rd3597, %r7195, 4;
	add.s64 	%rd3598, %rd3, %rd3597;
	ld.global.u32 	%r7196, [%rd3598];
	add.s32 	%r7197, %r7193, %r7196;
	st.global.u32 	[%rd6], %r7197;
	add.s32 	%r7198, %r7194, %r15;
	mad.lo.s32 	%r7199, %r7198, %r11, %r12;
	mul.wide.s32 	%rd3599, %r7199, 4;
	add.s64 	%rd3600, %rd3, %rd3599;
	ld.global.u32 	%r7200, [%rd3600];
	add.s32 	%r7201, %r7197, %r7200;
	st.global.u32 	[%rd6], %r7201;
	add.s32 	%r7202, %r7198, %r15;
	mad.lo.s32 	%r7203, %r7202, %r11, %r12;
	mul.wide.s32 	%rd3601, %r7203, 4;
	add.s64 	%rd3602, %rd3, %rd3601;
	ld.global.u32 	%r7204, [%rd3602];
	add.s32 	%r7205, %r7201, %r7204;
	st.global.u32 	[%rd6], %r7205;
	add.s32 	%r7206, %r7202, %r15;
	mad.lo.s32 	%r7207, %r7206, %r11, %r12;
	mul.wide.s32 	%rd3603, %r7207, 4;
	add.s64 	%rd3604, %rd3, %rd3603;
	ld.global.u32 	%r7208, [%rd3604];
	add.s32 	%r7209, %r7205, %r7208;
	st.global.u32 	[%rd6], %r7209;
	add.s32 	%r7210, %r7206, %r15;
	mad.lo.s32 	%r7211, %r7210, %r11, %r12;
	mul.wide.s32 	%rd3605, %r7211, 4;
	add.s64 	%rd3606, %rd3, %rd3605;
	ld.global.u32 	%r7212, [%rd3606];
	add.s32 	%r7213, %r7209, %r7212;
	st.global.u32 	[%rd6], %r7213;
	add.s32 	%r7214, %r7210, %r15;
	mad.lo.s32 	%r7215, %r7214, %r11, %r12;
	mul.wide.s32 	%rd3607, %r7215, 4;
	add.s64 	%rd3608, %rd3, %rd3607;
	ld.global.u32 	%r7216, [%rd3608];
	add.s32 	%r7217, %r7213, %r7216;
	st.global.u32 	[%rd6], %r7217;
	add.s32 	%r7218, %r7214, %r15;
	mad.lo.s32 	%r7219, %r7218, %r11, %r12;
	mul.wide.s32 	%rd3609, %r7219, 4;
	add.s64 	%rd3610, %rd3, %rd3609;
	ld.global.u32 	%r7220, [%rd3610];
	add.s32 	%r7221, %r7217, %r7220;
	st.global.u32 	[%rd6], %r7221;
	add.s32 	%r7222, %r7218, %r15;
	mad.lo.s32 	%r7223, %r7222, %r11, %r12;
	mul.wide.s32 	%rd3611, %r7223, 4;
	add.s64 	%rd3612, %rd3, %rd3611;
	ld.global.u32 	%r7224, [%rd3612];
	add.s32 	%r7225, %r7221, %r7224;
	st.global.u32 	[%rd6], %r7225;
	add.s32 	%r7226, %r7222, %r15;
	mad.lo.s32 	%r7227, %r7226, %r11, %r12;
	mul.wide.s32 	%rd3613, %r7227, 4;
	add.s64 	%rd3614, %rd3, %rd3613;
	ld.global.u32 	%r7228, [%rd3614];
	add.s32 	%r7229, %r7225, %r7228;
	st.global.u32 	[%rd6], %r7229;
	add.s32 	%r7230, %r7226, %r15;
	mad.lo.s32 	%r7231, %r7230, %r11, %r12;
	mul.wide.s32 	%rd3615, %r7231, 4;
	add.s64 	%rd3616, %rd3, %rd3615;
	ld.global.u32 	%r7232, [%rd3616];
	add.s32 	%r7233, %r7229, %r7232;
	st.global.u32 	[%rd6], %r7233;
	add.s32 	%r7234, %r7230, %r15;
	mad.lo.s32 	%r7235, %r7234, %r11, %r12;
	mul.wide.s32 	%rd3617, %r7235, 4;
	add.s64 	%rd3618, %rd3, %rd3617;
	ld.global.u32 	%r7236, [%rd3618];
	add.s32 	%r7237, %r7233, %r7236;
	st.global.u32 	[%rd6], %r7237;
	add.s32 	%r7238, %r7234, %r15;
	mad.lo.s32 	%r7239, %r7238, %r11, %r12;
	mul.wide.s32 	%rd3619, %r7239, 4;
	add.s64 	%rd3620, %rd3, %rd3619;
	ld.global.u32 	%r7240, [%rd3620];
	add.s32 	%r7241, %r7237, %r7240;
	st.global.u32 	[%rd6], %r7241;
	add.s32 	%r7242, %r7238, %r15;
	mad.lo.s32 	%r7243, %r7242, %r11, %r12;
	mul.wide.s32 	%rd3621, %r7243, 4;
	add.s64 	%rd3622, %rd3, %rd3621;
	ld.global.u32 	%r7244, [%rd3622];
	add.s32 	%r7245, %r7241, %r7244;
	st.global.u32 	[%rd6], %r7245;
	add.s32 	%r7246, %r7242, %r15;
	mad.lo.s32 	%r7247, %r7246, %r11, %r12;
	mul.wide.s32 	%rd3623, %r7247, 4;
	add.s64 	%rd3624, %rd3, %rd3623;
	ld.global.u32 	%r7248, [%rd3624];
	add.s32 	%r7249, %r7245, %r7248;
	st.global.u32 	[%rd6], %r7249;
	add.s32 	%r7250, %r7246, %r15;
	mad.lo.s32 	%r7251, %r7250, %r11, %r12;
	mul.wide.s32 	%rd3625, %r7251, 4;
	add.s64 	%rd3626, %rd3, %rd3625;
	ld.global.u32 	%r7252, [%rd3626];
	add.s32 	%r7253, %r7249, %r7252;
	st.global.u32 	[%rd6], %r7253;
	add.s32 	%r7254, %r7250, %r15;
	mad.lo.s32 	%r7255, %r7254, %r11, %r12;
	mul.wide.s32 	%rd3627, %r7255, 4;
	add.s64 	%rd3628, %rd3, %rd3627;
	ld.global.u32 	%r7256, [%rd3628];
	add.s32 	%r7257, %r7253, %r7256;
	st.global.u32 	[%rd6], %r7257;
	add.s32 	%r7258, %r7254, %r15;
	mad.lo.s32 	%r7259, %r7258, %r11, %r12;
	mul.wide.s32 	%rd3629, %r7259, 4;
	add.s64 	%rd3630, %rd3, %rd3629;
	ld.global.u32 	%r7260, [%rd3630];
	add.s32 	%r7261, %r7257, %r7260;
	st.global.u32 	[%rd6], %r7261;
	add.s32 	%r7262, %r7258, %r15;
	mad.lo.s32 	%r7263, %r7262, %r11, %r12;
	mul.wide.s32 	%rd3631, %r7263, 4;
	add.s64 	%rd3632, %rd3, %rd3631;
	ld.global.u32 	%r7264, [%rd3632];
	add.s32 	%r7265, %r7261, %r7264;
	st.global.u32 	[%rd6], %r7265;
	add.s32 	%r7266, %r7262, %r15;
	mad.lo.s32 	%r7267, %r7266, %r11, %r12;
	mul.wide.s32 	%rd3633, %r7267, 4;
	add.s64 	%rd3634, %rd3, %rd3633;
	ld.global.u32 	%r7268, [%rd3634];
	add.s32 	%r7269, %r7265, %r7268;
	st.global.u32 	[%rd6], %r7269;
	add.s32 	%r7270, %r7266, %r15;
	mad.lo.s32 	%r7271, %r7270, %r11, %r12;
	mul.wide.s32 	%rd3635, %r7271, 4;
	add.s64 	%rd3636, %rd3, %rd3635;
	ld.global.u32 	%r7272, [%rd3636];
	add.s32 	%r7273, %r7269, %r7272;
	st.global.u32 	[%rd6], %r7273;
	add.s32 	%r7274, %r7270, %r15;
	mad.lo.s32 	%r7275, %r7274, %r11, %r12;
	mul.wide.s32 	%rd3637, %r7275, 4;
	add.s64 	%rd3638, %rd3, %rd3637;
	ld.global.u32 	%r7276, [%rd3638];
	add.s32 	%r7277, %r7273, %r7276;
	st.global.u32 	[%rd6], %r7277;
	add.s32 	%r7278, %r7274, %r15;
	mad.lo.s32 	%r7279, %r7278, %r11, %r12;
	mul.wide.s32 	%rd3639, %r7279, 4;
	add.s64 	%rd3640, %rd3, %rd3639;
	ld.global.u32 	%r7280, [%rd3640];
	add.s32 	%r7281, %r7277, %r7280;
	st.global.u32 	[%rd6], %r7281;
	add.s32 	%r7282, %r7278, %r15;
	mad.lo.s32 	%r7283, %r7282, %r11, %r12;
	mul.wide.s32 	%rd3641, %r7283, 4;
	add.s64 	%rd3642, %rd3, %rd3641;
	ld.global.u32 	%r7284, [%rd3642];
	add.s32 	%r7285, %r7281, %r7284;
	st.global.u32 	[%rd6], %r7285;
	add.s32 	%r7286, %r7282, %r15;
	mad.lo.s32 	%r7287, %r7286, %r11, %r12;
	mul.wide.s32 	%rd3643, %r7287, 4;
	add.s64 	%rd3644, %rd3, %rd3643;
	ld.global.u32 	%r7288, [%rd3644];
	add.s32 	%r7289, %r7285, %r7288;
	st.global.u32 	[%rd6], %r7289;
	add.s32 	%r7290, %r7286, %r15;
	mad.lo.s32 	%r7291, %r7290, %r11, %r12;
	mul.wide.s32 	%rd3645, %r7291, 4;
	add.s64 	%rd3646, %rd3, %rd3645;
	ld.global.u32 	%r7292, [%rd3646];
	add.s32 	%r7293, %r7289, %r7292;
	st.global.u32 	[%rd6], %r7293;
	add.s32 	%r7294, %r7290, %r15;
	mad.lo.s32 	%r7295, %r7294, %r11, %r12;
	mul.wide.s32 	%rd3647, %r7295, 4;
	add.s64 	%rd3648, %rd3, %rd3647;
	ld.global.u32 	%r7296, [%rd3648];
	add.s32 	%r7297, %r7293, %r7296;
	st.global.u32 	[%rd6], %r7297;
	add.s32 	%r7298, %r7294, %r15;
	mad.lo.s32 	%r7299, %r7298, %r11, %r12;
	mul.wide.s32 	%rd3649, %r7299, 4;
	add.s64 	%rd3650, %rd3, %rd3649;
	ld.global.u32 	%r7300, [%rd3650];
	add.s32 	%r7301, %r7297, %r7300;
	st.global.u32 	[%rd6], %r7301;
	add.s32 	%r7302, %r7298, %r15;
	mad.lo.s32 	%r7303, %r7302, %r11, %r12;
	mul.wide.s32 	%rd3651, %r7303, 4;
	add.s64 	%rd3652, %rd3, %rd3651;
	ld.global.u32 	%r7304, [%rd3652];
	add.s32 	%r7305, %r7301, %r7304;
	st.global.u32 	[%rd6], %r7305;
	add.s32 	%r7306, %r16, 40;
	mad.lo.s32 	%r7307, %r7306, %r11, %r12;
	mul.wide.s32 	%rd3653, %r7307, 4;
	add.s64 	%rd3654, %rd3, %rd3653;
	ld.global.u32 	%r7308, [%rd3654];
	add.s32 	%r7309, %r7305, %r7308;
	st.global.u32 	[%rd6], %r7309;
	add.s32 	%r7310, %r7306, %r15;
	mad.lo.s32 	%r7311, %r7310, %r11, %r12;
	mul.wide.s32 	%rd3655, %r7311, 4;
	add.s64 	%rd3656, %rd3, %rd3655;
	ld.global.u32 	%r7312, [%rd3656];
	add.s32 	%r7313, %r7309, %r7312;
	st.global.u32 	[%rd6], %r7313;
	add.s32 	%r7314, %r7310, %r15;
	mad.lo.s32 	%r7315, %r7314, %r11, %r12;
	mul.wide.s32 	%rd3657, %r7315, 4;
	add.s64 	%rd3658, %rd3, %rd3657;
	ld.global.u32 	%r7316, [%rd3658];
	add.s32 	%r7317, %r7313, %r7316;
	st.global.u32 	[%rd6], %r7317;
	add.s32 	%r7318, %r7314, %r15;
	mad.lo.s32 	%r7319, %r7318, %r11, %r12;
	mul.wide.s32 	%rd3659, %r7319, 4;
	add.s64 	%rd3660, %rd3, %rd3659;
	ld.global.u32 	%r7320, [%rd3660];
	add.s32 	%r7321, %r7317, %r7320;
	st.global.u32 	[%rd6], %r7321;
	add.s32 	%r7322, %r7318, %r15;
	mad.lo.s32 	%r7323, %r7322, %r11, %r12;
	mul.wide.s32 	%rd3661, %r7323, 4;
	add.s64 	%rd3662, %rd3, %rd3661;
	ld.global.u32 	%r7324, [%rd3662];
	add.s32 	%r7325, %r7321, %r7324;
	st.global.u32 	[%rd6], %r7325;
	add.s32 	%r7326, %r7322, %r15;
	mad.lo.s32 	%r7327, %r7326, %r11, %r12;
	mul.wide.s32 	%rd3663, %r7327, 4;
	add.s64 	%rd3664, %rd3, %rd3663;
	ld.global.u32 	%r7328, [%rd3664];
	add.s32 	%r7329, %r7325, %r7328;
	st.global.u32 	[%rd6], %r7329;
	add.s32 	%r7330, %r7326, %r15;
	mad.lo.s32 	%r7331, %r7330, %r11, %r12;
	mul.wide.s32 	%rd3665, %r7331, 4;
	add.s64 	%rd3666, %rd3, %rd3665;
	ld.global.u32 	%r7332, [%rd3666];
	add.s32 	%r7333, %r7329, %r7332;
	st.global.u32 	[%rd6], %r7333;
	add.s32 	%r7334, %r7330, %r15;
	mad.lo.s32 	%r7335, %r7334, %r11, %r12;
	mul.wide.s32 	%rd3667, %r7335, 4;
	add.s64 	%rd3668, %rd3, %rd3667;
	ld.global.u32 	%r7336, [%rd3668];
	add.s32 	%r7337, %r7333, %r7336;
	st.global.u32 	[%rd6], %r7337;
	add.s32 	%r7338, %r7334, %r15;
	mad.lo.s32 	%r7339, %r7338, %r11, %r12;
	mul.wide.s32 	%rd3669, %r7339, 4;
	add.s64 	%rd3670, %rd3, %rd3669;
	ld.global.u32 	%r7340, [%rd3670];
	add.s32 	%r7341, %r7337, %r7340;
	st.global.u32 	[%rd6], %r7341;
	add.s32 	%r7342, %r7338, %r15;
	mad.lo.s32 	%r7343, %r7342, %r11, %r12;
	mul.wide.s32 	%rd3671, %r7343, 4;
	add.s64 	%rd3672, %rd3, %rd3671;
	ld.global.u32 	%r7344, [%rd3672];
	add.s32 	%r7345, %r7341, %r7344;
	st.global.u32 	[%rd6], %r7345;
	add.s32 	%r7346, %r7342, %r15;
	mad.lo.s32 	%r7347, %r7346, %r11, %r12;
	mul.wide.s32 	%rd3673, %r7347, 4;
	add.s64 	%rd3674, %rd3, %rd3673;
	ld.global.u32 	%r7348, [%rd3674];
	add.s32 	%r7349, %r7345, %r7348;
	st.global.u32 	[%rd6], %r7349;
	add.s32 	%r7350, %r7346, %r15;
	mad.lo.s32 	%r7351, %r7350, %r11, %r12;
	mul.wide.s32 	%rd3675, %r7351, 4;
	add.s64 	%rd3676, %rd3, %rd3675;
	ld.global.u32 	%r7352, [%rd3676];
	add.s32 	%r7353, %r7349, %r7352;
	st.global.u32 	[%rd6], %r7353;
	add.s32 	%r7354, %r7350, %r15;
	mad.lo.s32 	%r7355, %r7354, %r11, %r12;
	mul.wide.s32 	%rd3677, %r7355, 4;
	add.s64 	%rd3678, %rd3, %rd3677;
	ld.global.u32 	%r7356, [%rd3678];
	add.s32 	%r7357, %r7353, %r7356;
	st.global.u32 	[%rd6], %r7357;
	add.s32 	%r7358, %r7354, %r15;
	mad.lo.s32 	%r7359, %r7358, %r11, %r12;
	mul.wide.s32 	%rd3679, %r7359, 4;
	add.s64 	%rd3680, %rd3, %rd3679;
	ld.global.u32 	%r7360, [%rd3680];
	add.s32 	%r7361, %r7357, %r7360;
	st.global.u32 	[%rd6], %r7361;
	add.s32 	%r7362, %r7358, %r15;
	mad.lo.s32 	%r7363, %r7362, %r11, %r12;
	mul.wide.s32 	%rd3681, %r7363, 4;
	add.s64 	%rd3682, %rd3, %rd3681;
	ld.global.u32 	%r7364, [%rd3682];
	add.s32 	%r7365, %r7361, %r7364;
	st.global.u32 	[%rd6], %r7365;
	add.s32 	%r7366, %r7362, %r15;
	mad.lo.s32 	%r7367, %r7366, %r11, %r12;
	mul.wide.s32 	%rd3683, %r7367, 4;
	add.s64 	%rd3684, %rd3, %rd3683;
	ld.global.u32 	%r7368, [%rd3684];
	add.s32 	%r7369, %r7365, %r7368;
	st.global.u32 	[%rd6], %r7369;
	add.s32 	%r7370, %r7366, %r15;
	mad.lo.s32 	%r7371, %r7370, %r11, %r12;
	mul.wide.s32 	%rd3685, %r7371, 4;
	add.s64 	%rd3686, %rd3, %rd3685;
	ld.global.u32 	%r7372, [%rd3686];
	add.s32 	%r7373, %r7369, %r7372;
	st.global.u32 	[%rd6], %r7373;
	add.s32 	%r7374, %r7370, %r15;
	mad.lo.s32 	%r7375, %r7374, %r11, %r12;
	mul.wide.s32 	%rd3687, %r7375, 4;
	add.s64 	%rd3688, %rd3, %rd3687;
	ld.global.u32 	%r7376, [%rd3688];
	add.s32 	%r7377, %r7373, %r7376;
	st.global.u32 	[%rd6], %r7377;
	add.s32 	%r7378, %r7374, %r15;
	mad.lo.s32 	%r7379, %r7378, %r11, %r12;
	mul.wide.s32 	%rd3689, %r7379, 4;
	add.s64 	%rd3690, %rd3, %rd3689;
	ld.global.u32 	%r7380, [%rd3690];
	add.s32 	%r7381, %r7377, %r7380;
	st.global.u32 	[%rd6], %r7381;
	add.s32 	%r7382, %r7378, %r15;
	mad.lo.s32 	%r7383, %r7382, %r11, %r12;
	mul.wide.s32 	%rd3691, %r7383, 4;
	add.s64 	%rd3692, %rd3, %rd3691;
	ld.global.u32 	%r7384, [%rd3692];
	add.s32 	%r7385, %r7381, %r7384;
	st.global.u32 	[%rd6], %r7385;
	add.s32 	%r7386, %r7382, %r15;
	mad.lo.s32 	%r7387, %r7386, %r11, %r12;
	mul.wide.s32 	%rd3693, %r7387, 4;
	add.s64 	%rd3694, %rd3, %rd3693;
	ld.global.u32 	%r7388, [%rd3694];
	add.s32 	%r7389, %r7385, %r7388;
	st.global.u32 	[%rd6], %r7389;
	add.s32 	%r7390, %r7386, %r15;
	mad.lo.s32 	%r7391, %r7390, %r11, %r12;
	mul.wide.s32 	%rd3695, %r7391, 4;
	add.s64 	%rd3696, %rd3, %rd3695;
	ld.global.u32 	%r7392, [%rd3696];
	add.s32 	%r7393, %r7389, %r7392;
	st.global.u32 	[%rd6], %r7393;
	add.s32 	%r7394, %r7390, %r15;
	mad.lo.s32 	%r7395, %r7394, %r11, %r12;
	mul.wide.s32 	%rd3697, %r7395, 4;
	add.s64 	%rd3698, %rd3, %rd3697;
	ld.global.u32 	%r7396, [%rd3698];
	add.s32 	%r7397, %r7393, %r7396;
	st.global.u32 	[%rd6], %r7397;
	add.s32 	%r7398, %r7394, %r15;
	mad.lo.s32 	%r7399, %r7398, %r11, %r12;
	mul.wide.s32 	%rd3699, %r7399, 4;
	add.s64 	%rd3700, %rd3, %rd3699;
	ld.global.u32 	%r7400, [%rd3700];
	add.s32 	%r7401, %r7397, %r7400;
	st.global.u32 	[%rd6], %r7401;
	add.s32 	%r7402, %r7398, %r15;
	mad.lo.s32 	%r7403, %r7402, %r11, %r12;
	mul.wide.s32 	%rd3701, %r7403, 4;
	add.s64 	%rd3702, %rd3, %rd3701;
	ld.global.u32 	%r7404, [%rd3702];
	add.s32 	%r7405, %r7401, %r7404;
	st.global.u32 	[%rd6], %r7405;
	add.s32 	%r7406, %r7402, %r15;
	mad.lo.s32 	%r7407, %r7406, %r11, %r12;
	mul.wide.s32 	%rd3703, %r7407, 4;
	add.s64 	%rd3704, %rd3, %rd3703;
	ld.global.u32 	%r7408, [%rd3704];
	add.s32 	%r7409, %r7405, %r7408;
	st.global.u32 	[%rd6], %r7409;
	add.s32 	%r7410, %r7406, %r15;
	mad.lo.s32 	%r7411, %r7410, %r11, %r12;
	mul.wide.s32 	%rd3705, %r7411, 4;
	add.s64 	%rd3706, %rd3, %rd3705;
	ld.global.u32 	%r7412, [%rd3706];
	add.s32 	%r7413, %r7409, %r7412;
	st.global.u32 	[%rd6], %r7413;
	add.s32 	%r7414, %r7410, %r15;
	mad.lo.s32 	%r7415, %r7414, %r11, %r12;
	mul.wide.s32 	%rd3707, %r7415, 4;
	add.s64 	%rd3708, %rd3, %rd3707;
	ld.global.u32 	%r7416, [%rd3708];
	add.s32 	%r7417, %r7413, %r7416;
	st.global.u32 	[%rd6], %r7417;
	add.s32 	%r7418, %r7414, %r15;
	mad.lo.s32 	%r7419, %r7418, %r11, %r12;
	mul.wide.s32 	%rd3709, %r7419, 4;
	add.s64 	%rd3710, %rd3, %rd3709;
	ld.global.u32 	%r7420, [%rd3710];
	add.s32 	%r7421, %r7417, %r7420;
	st.global.u32 	[%rd6], %r7421;
	add.s32 	%r7422, %r7418, %r15;
	mad.lo.s32 	%r7423, %r7422, %r11, %r12;
	mul.wide.s32 	%rd3711, %r7423, 4;
	add.s64 	%rd3712, %rd3, %rd3711;
	ld.global.u32 	%r7424, [%rd3712];
	add.s32 	%r7425, %r7421, %r7424;
	st.global.u32 	[%rd6], %r7425;
	add.s32 	%r7426, %r7422, %r15;
	mad.lo.s32 	%r7427, %r7426, %r11, %r12;
	mul.wide.s32 	%rd3713, %r7427, 4;
	add.s64 	%rd3714, %rd3, %rd3713;
	ld.global.u32 	%r7428, [%rd3714];
	add.s32 	%r7429, %r7425, %r7428;
	st.global.u32 	[%rd6], %r7429;
	add.s32 	%r7430, %r7426, %r15;
	mad.lo.s32 	%r7431, %r7430, %r11, %r12;
	mul.wide.s32 	%rd3715, %r7431, 4;
	add.s64 	%rd3716, %rd3, %rd3715;
	ld.global.u32 	%r7432, [%rd3716];
	add.s32 	%r7433, %r7429, %r7432;
	st.global.u32 	[%rd6], %r7433;
	add.s32 	%r7434, %r7430, %r15;
	mad.lo.s32 	%r7435, %r7434, %r11, %r12;
	mul.wide.s32 	%rd3717, %r7435, 4;
	add.s64 	%rd3718, %rd3, %rd3717;
	ld.global.u32 	%r7436, [%rd3718];
	add.s32 	%r7437, %r7433, %r7436;
	st.global.u32 	[%rd6], %r7437;
	add.s32 	%r7438, %r7434, %r15;
	mad.lo.s32 	%r7439, %r7438, %r11, %r12;
	mul.wide.s32 	%rd3719, %r7439, 4;
	add.s64 	%rd3720, %rd3, %rd3719;
	ld.global.u32 	%r7440, [%rd3720];
	add.s32 	%r7441, %r7437, %r7440;
	st.global.u32 	[%rd6], %r7441;
	add.s32 	%r7442, %r7438, %r15;
	mad.lo.s32 	%r7443, %r7442, %r11, %r12;
	mul.wide.s32 	%rd3721, %r7443, 4;
	add.s64 	%rd3722, %rd3, %rd3721;
	ld.global.u32 	%r7444, [%rd3722];
	add.s32 	%r7445, %r7441, %r7444;
	st.global.u32 	[%rd6], %r7445;
	add.s32 	%r7446, %r7442, %r15;
	mad.lo.s32 	%r7447, %r7446, %r11, %r12;
	mul.wide.s32 	%rd3723, %r7447, 4;
	add.s64 	%rd3724, %rd3, %rd3723;
	ld.global.u32 	%r7448, [%rd3724];
	add.s32 	%r7449, %r7445, %r7448;
	st.global.u32 	[%rd6], %r7449;
	add.s32 	%r7450, %r7446, %r15;
	mad.lo.s32 	%r7451, %r7450, %r11, %r12;
	mul.wide.s32 	%rd3725, %r7451, 4;
	add.s64 	%rd3726, %rd3, %rd3725;
	ld.global.u32 	%r7452, [%rd3726];
	add.s32 	%r7453, %r7449, %r7452;
	st.global.u32 	[%rd6], %r7453;
	add.s32 	%r7454, %r7450, %r15;
	mad.lo.s32 	%r7455, %r7454, %r11, %r12;
	mul.wide.s32 	%rd3727, %r7455, 4;
	add.s64 	%rd3728, %rd3, %rd3727;
	ld.global.u32 	%r7456, [%rd3728];
	add.s32 	%r7457, %r7453, %r7456;
	st.global.u32 	[%rd6], %r7457;
	add.s32 	%r7458, %r7454, %r15;
	mad.lo.s32 	%r7459, %r7458, %r11, %r12;
	mul.wide.s32 	%rd3729, %r7459, 4;
	add.s64 	%rd3730, %rd3, %rd3729;
	ld.global.u32 	%r7460, [%rd3730];
	add.s32 	%r7461, %r7457, %r7460;
	st.global.u32 	[%rd6], %r7461;
	add.s32 	%r7462, %r7458, %r15;
	mad.lo.s32 	%r7463, %r7462, %r11, %r12;
	mul.wide.s32 	%rd3731, %r7463, 4;
	add.s64 	%rd3732, %rd3, %rd3731;
	ld.global.u32 	%r7464, [%rd3732];
	add.s32 	%r7465, %r7461, %r7464;
	st.global.u32 	[%rd6], %r7465;
	add.s32 	%r7466, %r7462, %r15;
	mad.lo.s32 	%r7467, %r7466, %r11, %r12;
	mul.wide.s32 	%rd3733, %r7467, 4;
	add.s64 	%rd3734, %rd3, %rd3733;
	ld.global.u32 	%r7468, [%rd3734];
	add.s32 	%r7469, %r7465, %r7468;
	st.global.u32 	[%rd6], %r7469;
	add.s32 	%r7470, %r7466, %r15;
	mad.lo.s32 	%r7471, %r7470, %r11, %r12;
	mul.wide.s32 	%rd3735, %r7471, 4;
	add.s64 	%rd3736, %rd3, %rd3735;
	ld.global.u32 	%r7472, [%rd3736];
	add.s32 	%r7473, %r7469, %r7472;
	st.global.u32 	[%rd6], %r7473;
	add.s32 	%r7474, %r7470, %r15;
	mad.lo.s32 	%r7475, %r7474, %r11, %r12;
	mul.wide.s32 	%rd3737, %r7475, 4;
	add.s64 	%rd3738, %rd3, %rd3737;
	ld.global.u32 	%r7476, [%rd3738];
	add.s32 	%r7477, %r7473, %r7476;
	st.global.u32 	[%rd6], %r7477;
	add.s32 	%r7478, %r7474, %r15;
	mad.lo.s32 	%r7479, %r7478, %r11, %r12;
	mul.wide.s32 	%rd3739, %r7479, 4;
	add.s64 	%rd3740, %rd3, %rd3739;
	ld.global.u32 	%r7480, [%rd3740];
	add.s32 	%r7481, %r7477, %r7480;
	st.global.u32 	[%rd6], %r7481;
	add.s32 	%r7482, %r7478, %r15;
	mad.lo.s32 	%r7483, %r7482, %r11, %r12;
	mul.wide.s32 	%rd3741, %r7483, 4;
	add.s64 	%rd3742, %rd3, %rd3741;
	ld.global.u32 	%r7484, [%rd3742];
	add.s32 	%r7485, %r7481, %r7484;
	st.global.u32 	[%rd6], %r7485;
	add.s32 	%r7486, %r7482, %r15;
	mad.lo.s32 	%r7487, %r7486, %r11, %r12;
	mul.wide.s32 	%rd3743, %r7487, 4;
	add.s64 	%rd3744, %rd3, %rd3743;
	ld.global.u32 	%r7488, [%rd3744];
	add.s32 	%r7489, %r7485, %r7488;
	st.global.u32 	[%rd6], %r7489;
	add.s32 	%r7490, %r7486, %r15;
	mad.lo.s32 	%r7491, %r7490, %r11, %r12;
	mul.wide.s32 	%rd3745, %r7491, 4;
	add.s64 	%rd3746, %rd3, %rd3745;
	ld.global.u32 	%r7492, [%rd3746];
	add.s32 	%r7493, %r7489, %r7492;
	st.global.u32 	[%rd6], %r7493;
	add.s32 	%r7494, %r7490, %r15;
	mad.lo.s32 	%r7495, %r7494, %r11, %r12;
	mul.wide.s32 	%rd3747, %r7495, 4;
	add.s64 	%rd3748, %rd3, %rd3747;
	ld.global.u32 	%r7496, [%rd3748];
	add.s32 	%r7497, %r7493, %r7496;
	st.global.u32 	[%rd6], %r7497;
	add.s32 	%r7498, %r7494, %r15;
	mad.lo.s32 	%r7499, %r7498, %r11, %r12;
	mul.wide.s32 	%rd3749, %r7499, 4;
	add.s64 	%rd3750, %rd3, %rd3749;
	ld.global.u32 	%r7500, [%rd3750];
	add.s32 	%r7501, %r7497, %r7500;
	st.global.u32 	[%rd6], %r7501;
	add.s32 	%r7502, %r7498, %r15;
	mad.lo.s32 	%r7503, %r7502, %r11, %r12;
	mul.wide.s32 	%rd3751, %r7503, 4;
	add.s64 	%rd3752, %rd3, %rd3751;
	ld.global.u32 	%r7504, [%rd3752];
	add.s32 	%r7505, %r7501, %r7504;
	st.global.u32 	[%rd6], %r7505;
	add.s32 	%r7506, %r7502, %r15;
	mad.lo.s32 	%r7507, %r7506, %r11, %r12;
	mul.wide.s32 	%rd3753, %r7507, 4;
	add.s64 	%rd3754, %rd3, %rd3753;
	ld.global.u32 	%r7508, [%rd3754];
	add.s32 	%r7509, %r7505, %r7508;
	st.global.u32 	[%rd6], %r7509;
	add.s32 	%r7510, %r16, 41;
	mad.lo.s32 	%r7511, %r7510, %r11, %r12;
	mul.wide.s32 	%rd3755, %r7511, 4;
	add.s64 	%rd3756, %rd3, %rd3755;
	ld.global.u32 	%r7512, [%rd3756];
	add.s32 	%r7513, %r7509, %r7512;
	st.global.u32 	[%rd6], %r7513;
	add.s32 	%r7514, %r7510, %r15;
	mad.lo.s32 	%r7515, %r7514, %r11, %r12;
	mul.wide.s32 	%rd3757, %r7515, 4;
	add.s64 	%rd3758, %rd3, %rd3757;
	ld.global.u32 	%r7516, [%rd3758];
	add.s32 	%r7517, %r7513, %r7516;
	st.global.u32 	[%rd6], %r7517;
	add.s32 	%r7518, %r7514, %r15;
	mad.lo.s32 	%r7519, %r7518, %r11, %r12;
	mul.wide.s32 	%rd3759, %r7519, 4;
	add.s64 	%rd3760, %rd3, %rd3759;
	ld.global.u32 	%r7520, [%rd3760];
	add.s32 	%r7521, %r7517, %r7520;
	st.global.u32 	[%rd6], %r7521;
	add.s32 	%r7522, %r7518, %r15;
	mad.lo.s32 	%r7523, %r7522, %r11, %r12;
	mul.wide.s32 	%rd3761, %r7523, 4;
	add.s64 	%rd3762, %rd3, %rd3761;
	ld.global.u32 	%r7524, [%rd3762];
	add.s32 	%r7525, %r7521, %r7524;
	st.global.u32 	[%rd6], %r7525;
	add.s32 	%r7526, %r7522, %r15;
	mad.lo.s32 	%r7527, %r7526, %r11, %r12;
	mul.wide.s32 	%rd3763, %r7527, 4;
	add.s64 	%rd3764, %rd3, %rd3763;
	ld.global.u32 	%r7528, [%rd3764];
	add.s32 	%r7529, %r7525, %r7528;
	st.global.u32 	[%rd6], %r7529;
	add.s32 	%r7530, %r7526, %r15;
	mad.lo.s32 	%r7531, %r7530, %r11, %r12;
	mul.wide.s32 	%rd3765, %r7531, 4;
	add.s64 	%rd3766, %rd3, %rd3765;
	ld.global.u32 	%r7532, [%rd3766];
	add.s32 	%r7533, %r7529, %r7532;
	st.global.u32 	[%rd6], %r7533;
	add.s32 	%r7534, %r7530, %r15;
	mad.lo.s32 	%r7535, %r7534, %r11, %r12;
	mul.wide.s32 	%rd3767, %r7535, 4;
	add.s64 	%rd3768, %rd3, %rd3767;
	ld.global.u32 	%r7536, [%rd3768];
	add.s32 	%r7537, %r7533, %r7536;
	st.global.u32 	[%rd6], %r7537;
	add.s32 	%r7538, %r7534, %r15;
	mad.lo.s32 	%r7539, %r7538, %r11, %r12;
	mul.wide.s32 	%rd3769, %r7539, 4;
	add.s64 	%rd3770, %rd3, %rd3769;
	ld.global.u32 	%r7540, [%rd3770];
	add.s32 	%r7541, %r7537, %r7540;
	st.global.u32 	[%rd6], %r7541;
	add.s32 	%r7542, %r7538, %r15;
	mad.lo.s32 	%r7543, %r7542, %r11, %r12;
	mul.wide.s32 	%rd3771, %r7543, 4;
	add.s64 	%rd3772, %rd3, %rd3771;
	ld.global.u32 	%r7544, [%rd3772];
	add.s32 	%r7545, %r7541, %r7544;
	st.global.u32 	[%rd6], %r7545;
	add.s32 	%r7546, %r7542, %r15;
	mad.lo.s32 	%r7547, %r7546, %r11, %r12;
	mul.wide.s32 	%rd3773, %r7547, 4;
	add.s64 	%rd3774, %rd3, %rd3773;
	ld.global.u32 	%r7548, [%rd3774];
	add.s32 	%r7549, %r7545, %r7548;
	st.global.u32 	[%rd6], %r7549;
	add.s32 	%r7550, %r7546, %r15;
	mad.lo.s32 	%r7551, %r7550, %r11, %r12;
	mul.wide.s32 	%rd3775, %r7551, 4;
	add.s64 	%rd3776, %rd3, %rd3775;
	ld.global.u32 	%r7552, [%rd3776];
	add.s32 	%r7553, %r7549, %r7552;
	st.global.u32 	[%rd6], %r7553;
	add.s32 	%r7554, %r7550, %r15;
	mad.lo.s32 	%r7555, %r7554, %r11, %r12;
	mul.wide.s32 	%rd3777, %r7555, 4;
	add.s64 	%rd3778, %rd3, %rd3777;
	ld.global.u32 	%r7556, [%rd3778];
	add.s32 	%r7557, %r7553, %r7556;
	st.global.u32 	[%rd6], %r7557;
	add.s32 	%r7558, %r7554, %r15;
	mad.lo.s32 	%r7559, %r7558, %r11, %r12;
	mul.wide.s32 	%rd3779, %r7559, 4;
	add.s64 	%rd3780, %rd3, %rd3779;
	ld.global.u32 	%r7560, [%rd3780];
	add.s32 	%r7561, %r7557, %r7560;
	st.global.u32 	[%rd6], %r7561;
	add.s32 	%r7562, %r7558, %r15;
	mad.lo.s32 	%r7563, %r7562, %r11, %r12;
	mul.wide.s32 	%rd3781, %r7563, 4;
	add.s64 	%rd3782, %rd3, %rd3781;
	ld.global.u32 	%r7564, [%rd3782];
	add.s32 	%r7565, %r7561, %r7564;
	st.global.u32 	[%rd6], %r7565;
	add.s32 	%r7566, %r7562, %r15;
	mad.lo.s32 	%r7567, %r7566, %r11, %r12;
	mul.wide.s32 	%rd3783, %r7567, 4;
	add.s64 	%rd3784, %rd3, %rd3783;
	ld.global.u32 	%r7568, [%rd3784];
	add.s32 	%r7569, %r7565, %r7568;
	st.global.u32 	[%rd6], %r7569;
	add.s32 	%r7570, %r7566, %r15;
	mad.lo.s32 	%r7571, %r7570, %r11, %r12;
	mul.wide.s32 	%rd3785, %r7571, 4;
	add.s64 	%rd3786, %rd3, %rd3785;
	ld.global.u32 	%r7572, [%rd3786];
	add.s32 	%r7573, %r7569, %r7572;
	st.global.u32 	[%rd6], %r7573;
	add.s32 	%r7574, %r7570, %r15;
	mad.lo.s32 	%r7575, %r7574, %r11, %r12;
	mul.wide.s32 	%rd3787, %r7575, 4;
	add.s64 	%rd3788, %rd3, %rd3787;
	ld.global.u32 	%r7576, [%rd3788];
	add.s32 	%r7577, %r7573, %r7576;
	st.global.u32 	[%rd6], %r7577;
	add.s32 	%r7578, %r7574, %r15;
	mad.lo.s32 	%r7579, %r7578, %r11, %r12;
	mul.wide.s32 	%rd3789, %r7579, 4;
	add.s64 	%rd3790, %rd3, %rd3789;
	ld.global.u32 	%r7580, [%rd3790];
	add.s32 	%r7581, %r7577, %r7580;
	st.global.u32 	[%rd6], %r7581;
	add.s32 	%r7582, %r7578, %r15;
	mad.lo.s32 	%r7583, %r7582, %r11, %r12;
	mul.wide.s32 	%rd3791, %r7583, 4;
	add.s64 	%rd3792, %rd3, %rd3791;
	ld.global.u32 	%r7584, [%rd3792];
	add.s32 	%r7585, %r7581, %r7584;
	st.global.u32 	[%rd6], %r7585;
	add.s32 	%r7586, %r7582, %r15;
	mad.lo.s32 	%r7587, %r7586, %r11, %r12;
	mul.wide.s32 	%rd3793, %r7587, 4;
	add.s64 	%rd3794, %rd3, %rd3793;
	ld.global.u32 	%r7588, [%rd3794];
	add.s32 	%r7589, %r7585, %r7588;
	st.global.u32 	[%rd6], %r7589;
	add.s32 	%r7590, %r7586, %r15;
	mad.lo.s32 	%r7591, %r7590, %r11, %r12;
	mul.wide.s32 	%rd3795, %r7591, 4;
	add.s64 	%rd3796, %rd3, %rd3795;
	ld.global.u32 	%r7592, [%rd3796];
	add.s32 	%r7593, %r7589, %r7592;
	st.global.u32 	[%rd6], %r7593;
	add.s32 	%r7594, %r7590, %r15;
	mad.lo.s32 	%r7595, %r7594, %r11, %r12;
	mul.wide.s32 	%rd3797, %r7595, 4;
	add.s64 	%rd3798, %rd3, %rd3797;
	ld.global.u32 	%r7596, [%rd3798];
	add.s32 	%r7597, %r7593, %r7596;
	st.global.u32 	[%rd6], %r7597;
	add.s32 	%r7598, %r7594, %r15;
	mad.lo.s32 	%r7599, %r7598, %r11, %r12;
	mul.wide.s32 	%rd3799, %r7599, 4;
	add.s64 	%rd3800, %rd3, %rd3799;
	ld.global.u32 	%r7600, [%rd3800];
	add.s32 	%r7601, %r7597, %r7600;
	st.global.u32 	[%rd6], %r7601;
	add.s32 	%r7602, %r7598, %r15;
	mad.lo.s32 	%r7603, %r7602, %r11, %r12;
	mul.wide.s32 	%rd3801, %r7603, 4;
	add.s64 	%rd3802, %rd3, %rd3801;
	ld.global.u32 	%r7604, [%rd3802];
	add.s32 	%r7605, %r7601, %r7604;
	st.global.u32 	[%rd6], %r7605;
	add.s32 	%r7606, %r7602, %r15;
	mad.lo.s32 	%r7607, %r7606, %r11, %r12;
	mul.wide.s32 	%rd3803, %r7607, 4;
	add.s64 	%rd3804, %rd3, %rd3803;
	ld.global.u32 	%r7608, [%rd3804];
	add.s32 	%r7609, %r7605, %r7608;
	st.global.u32 	[%rd6], %r7609;
	add.s32 	%r7610, %r7606, %r15;
	mad.lo.s32 	%r7611, %r7610, %r11, %r12;
	mul.wide.s32 	%rd3805, %r7611, 4;
	add.s64 	%rd3806, %rd3, %rd3805;
	ld.global.u32 	%r7612, [%rd3806];
	add.s32 	%r7613, %r7609, %r7612;
	st.global.u32 	[%rd6], %r7613;
	add.s32 	%r7614, %r7610, %r15;
	mad.lo.s32 	%r7615, %r7614, %r11, %r12;
	mul.wide.s32 	%rd3807, %r7615, 4;
	add.s64 	%rd3808, %rd3, %rd3807;
	ld.global.u32 	%r7616, [%rd3808];
	add.s32 	%r7617, %r7613, %r7616;
	st.global.u32 	[%rd6], %r7617;
	add.s32 	%r7618, %r7614, %r15;
	mad.lo.s32 	%r7619, %r7618, %r11, %r12;
	mul.wide.s32 	%rd3809, %r7619, 4;
	add.s64 	%rd3810, %rd3, %rd3809;
	ld.global.u32 	%r7620, [%rd3810];
	add.s32 	%r7621, %r7617, %r7620;
	st.global.u32 	[%rd6], %r7621;
	add.s32 	%r7622, %r7618, %r15;
	mad.lo.s32 	%r7623, %r7622, %r11, %r12;
	mul.wide.s32 	%rd3811, %r7623, 4;
	add.s64 	%rd3812, %rd3, %rd3811;
	ld.global.u32 	%r7624, [%rd3812];
	add.s32 	%r7625, %r7621, %r7624;
	st.global.u32 	[%rd6], %r7625;
	add.s32 	%r7626, %r7622, %r15;
	mad.lo.s32 	%r7627, %r7626, %r11, %r12;
	mul.wide.s32 	%rd3813, %r7627, 4;
	add.s64 	%rd3814, %rd3, %rd3813;
	ld.global.u32 	%r7628, [%rd3814];
	add.s32 	%r7629, %r7625, %r7628;
	st.global.u32 	[%rd6], %r7629;
	add.s32 	%r7630, %r7626, %r15;
	mad.lo.s32 	%r7631, %r7630, %r11, %r12;
	mul.wide.s32 	%rd3815, %r7631, 4;
	add.s64 	%rd3816, %rd3, %rd3815;
	ld.global.u32 	%r7632, [%rd3816];
	add.s32 	%r7633, %r7629, %r7632;
	st.global.u32 	[%rd6], %r7633;
	add.s32 	%r7634, %r7630, %r15;
	mad.lo.s32 	%r7635, %r7634, %r11, %r12;
	mul.wide.s32 	%rd3817, %r7635, 4;
	add.s64 	%rd3818, %rd3, %rd3817;
	ld.global.u32 	%r7636, [%rd3818];
	add.s32 	%r7637, %r7633, %r7636;
	st.global.u32 	[%rd6], %r7637;
	add.s32 	%r7638, %r7634, %r15;
	mad.lo.s32 	%r7639, %r7638, %r11, %r12;
	mul.wide.s32 	%rd3819, %r7639, 4;
	add.s64 	%rd3820, %rd3, %rd3819;
	ld.global.u32 	%r7640, [%rd3820];
	add.s32 	%r7641, %r7637, %r7640;
	st.global.u32 	[%rd6], %r7641;
	add.s32 	%r7642, %r7638, %r15;
	mad.lo.s32 	%r7643, %r7642, %r11, %r12;
	mul.wide.s32 	%rd3821, %r7643, 4;
	add.s64 	%rd3822, %rd3, %rd3821;
	ld.global.u32 	%r7644, [%rd3822];
	add.s32 	%r7645, %r7641, %r7644;
	st.global.u32 	[%rd6], %r7645;
	add.s32 	%r7646, %r7642, %r15;
	mad.lo.s32 	%r7647, %r7646, %r11, %r12;
	mul.wide.s32 	%rd3823, %r7647, 4;
	add.s64 	%rd3824, %rd3, %rd3823;
	ld.global.u32 	%r7648, [%rd3824];
	add.s32 	%r7649, %r7645, %r7648;
	st.global.u32 	[%rd6], %r7649;
	add.s32 	%r7650, %r7646, %r15;
	mad.lo.s32 	%r7651, %r7650, %r11, %r12;
	mul.wide.s32 	%rd3825, %r7651, 4;
	add.s64 	%rd3826, %rd3, %rd3825;
	ld.global.u32 	%r7652, [%rd3826];
	add.s32 	%r7653, %r7649, %r7652;
	st.global.u32 	[%rd6], %r7653;
	add.s32 	%r7654, %r7650, %r15;
	mad.lo.s32 	%r7655, %r7654, %r11, %r12;
	mul.wide.s32 	%rd3827, %r7655, 4;
	add.s64 	%rd3828, %rd3, %rd3827;
	ld.global.u32 	%r7656, [%rd3828];
	add.s32 	%r7657, %r7653, %r7656;
	st.global.u32 	[%rd6], %r7657;
	add.s32 	%r7658, %r7654, %r15;
	mad.lo.s32 	%r7659, %r7658, %r11, %r12;
	mul.wide.s32 	%rd3829, %r7659, 4;
	add.s64 	%rd3830, %rd3, %rd3829;
	ld.global.u32 	%r7660, [%rd3830];
	add.s32 	%r7661, %r7657, %r7660;
	st.global.u32 	[%rd6], %r7661;
	add.s32 	%r7662, %r7658, %r15;
	mad.lo.s32 	%r7663, %r7662, %r11, %r12;
	mul.wide.s32 	%rd3831, %r7663, 4;
	add.s64 	%rd3832, %rd3, %rd3831;
	ld.global.u32 	%r7664, [%rd3832];
	add.s32 	%r7665, %r7661, %r7664;
	st.global.u32 	[%rd6], %r7665;
	add.s32 	%r7666, %r7662, %r15;
	mad.lo.s32 	%r7667, %r7666, %r11, %r12;
	mul.wide.s32 	%rd3833, %r7667, 4;
	add.s64 	%rd3834, %rd3, %rd3833;
	ld.global.u32 	%r7668, [%rd3834];
	add.s32 	%r7669, %r7665, %r7668;
	st.global.u32 	[%rd6], %r7669;
	add.s32 	%r7670, %r7666, %r15;
	mad.lo.s32 	%r7671, %r7670, %r11, %r12;
	mul.wide.s32 	%rd3835, %r7671, 4;
	add.s64 	%rd3836, %rd3, %rd3835;
	ld.global.u32 	%r7672, [%rd3836];
	add.s32 	%r7673, %r7669, %r7672;
	st.global.u32 	[%rd6], %r7673;
	add.s32 	%r7674, %r7670, %r15;
	mad.lo.s32 	%r7675, %r7674, %r11, %r12;
	mul.wide.s32 	%rd3837, %r7675, 4;
	add.s64 	%rd3838, %rd3, %rd3837;
	ld.global.u32 	%r7676, [%rd3838];
	add.s32 	%r7677, %r7673, %r7676;
	st.global.u32 	[%rd6], %r7677;
	add.s32 	%r7678, %r7674, %r15;
	mad.lo.s32 	%r7679, %r7678, %r11, %r12;
	mul.wide.s32 	%rd3839, %r7679, 4;
	add.s64 	%rd3840, %rd3, %rd3839;
	ld.global.u32 	%r7680, [%rd3840];
	add.s32 	%r7681, %r7677, %r7680;
	st.global.u32 	[%rd6], %r7681;
	add.s32 	%r7682, %r7678, %r15;
	mad.lo.s32 	%r7683, %r7682, %r11, %r12;
	mul.wide.s32 	%rd3841, %r7683, 4;
	add.s64 	%rd3842, %rd3, %rd3841;
	ld.global.u32 	%r7684, [%rd3842];
	add.s32 	%r7685, %r7681, %r7684;
	st.global.u32 	[%rd6], %r7685;
	add.s32 	%r7686, %r7682, %r15;
	mad.lo.s32 	%r7687, %r7686, %r11, %r12;
	mul.wide.s32 	%rd3843, %r7687, 4;
	add.s64 	%rd3844, %rd3, %rd3843;
	ld.global.u32 	%r7688, [%rd3844];
	add.s32 	%r7689, %r7685, %r7688;
	st.global.u32 	[%rd6], %r7689;
	add.s32 	%r7690, %r7686, %r15;
	mad.lo.s32 	%r7691, %r7690, %r11, %r12;
	mul.wide.s32 	%rd3845, %r7691, 4;
	add.s64 	%rd3846, %rd3, %rd3845;
	ld.global.u32 	%r7692, [%rd3846];
	add.s32 	%r7693, %r7689, %r7692;
	st.global.u32 	[%rd6], %r7693;
	add.s32 	%r7694, %r7690, %r15;
	mad.lo.s32 	%r7695, %r7694, %r11, %r12;
	mul.wide.s32 	%rd3847, %r7695, 4;
	add.s64 	%rd3848, %rd3, %rd3847;
	ld.global.u32 	%r7696, [%rd3848];
	add.s32 	%r7697, %r7693, %r7696;
	st.global.u32 	[%rd6], %r7697;
	add.s32 	%r7698, %r7694, %r15;
	mad.lo.s32 	%r7699, %r7698, %r11, %r12;
	mul.wide.s32 	%rd3849, %r7699, 4;
	add.s64 	%rd3850, %rd3, %rd3849;
	ld.global.u32 	%r7700, [%rd3850];
	add.s32 	%r7701, %r7697, %r7700;
	st.global.u32 	[%rd6], %r7701;
	add.s32 	%r7702, %r7698, %r15;
	mad.lo.s32 	%r7703, %r7702, %r11, %r12;
	mul.wide.s32 	%rd3851, %r7703, 4;
	add.s64 	%rd3852, %rd3, %rd3851;
	ld.global.u32 	%r7704, [%rd3852];
	add.s32 	%r7705, %r7701, %r7704;
	st.global.u32 	[%rd6], %r7705;
	add.s32 	%r7706, %r7702, %r15;
	mad.lo.s32 	%r7707, %r7706, %r11, %r12;
	mul.wide.s32 	%rd3853, %r7707, 4;
	add.s64 	%rd3854, %rd3, %rd3853;
	ld.global.u32 	%r7708, [%rd3854];
	add.s32 	%r7709, %r7705, %r7708;
	st.global.u32 	[%rd6], %r7709;
	add.s32 	%r7710, %r7706, %r15;
	mad.lo.s32 	%r7711, %r7710, %r11, %r12;
	mul.wide.s32 	%rd3855, %r7711, 4;
	add.s64 	%rd3856, %rd3, %rd3855;
	ld.global.u32 	%r7712, [%rd3856];
	add.s32 	%r7713, %r7709, %r7712;
	st.global.u32 	[%rd6], %r7713;
	add.s32 	%r7714, %r16, 42;
	mad.lo.s32 	%r7715, %r7714, %r11, %r12;
	mul.wide.s32 	%rd3857, %r7715, 4;
	add.s64 	%rd3858, %rd3, %rd3857;
	ld.global.u32 	%r7716, [%rd3858];
	add.s32 	%r7717, %r7713, %r7716;
	st.global.u32 	[%rd6], %r7717;
	add.s32 	%r7718, %r7714, %r15;
	mad.lo.s32 	%r7719, %r7718, %r11, %r12;
	mul.wide.s32 	%rd3859, %r7719, 4;
	add.s64 	%rd3860, %rd3, %rd3859;
	ld.global.u32 	%r7720, [%rd3860];
	add.s32 	%r7721, %r7717, %r7720;
	st.global.u32 	[%rd6], %r7721;
	add.s32 	%r7722, %r7718, %r15;
	mad.lo.s32 	%r7723, %r7722, %r11, %r12;
	mul.wide.s32 	%rd3861, %r7723, 4;
	add.s64 	%rd3862, %rd3, %rd3861;
	ld.global.u32 	%r7724, [%rd3862];
	add.s32 	%r7725, %r7721, %r7724;
	st.global.u32 	[%rd6], %r7725;
	add.s32 	%r7726, %r7722, %r15;
	mad.lo.s32 	%r7727, %r7726, %r11, %r12;
	mul.wide.s32 	%rd3863, %r7727, 4;
	add.s64 	%rd3864, %rd3, %rd3863;
	ld.global.u32 	%r7728, [%rd3864];
	add.s32 	%r7729, %r7725, %r7728;
	st.global.u32 	[%rd6], %r7729;
	add.s32 	%r7730, %r7726, %r15;
	mad.lo.s32 	%r7731, %r7730, %r11, %r12;
	mul.wide.s32 	%rd3865, %r7731, 4;
	add.s64 	%rd3866, %rd3, %rd3865;
	ld.global.u32 	%r7732, [%rd3866];
	add.s32 	%r7733, %r7729, %r7732;
	st.global.u32 	[%rd6], %r7733;
	add.s32 	%r7734, %r7730, %r15;
	mad.lo.s32 	%r7735, %r7734, %r11, %r12;
	mul.wide.s32 	%rd3867, %r7735, 4;
	add.s64 	%rd3868, %rd3, %rd3867;
	ld.global.u32 	%r7736, [%rd3868];
	add.s32 	%r7737, %r7733, %r7736;
	st.global.u32 	[%rd6], %r7737;
	add.s32 	%r7738, %r7734, %r15;
	mad.lo.s32 	%r7739, %r7738, %r11, %r12;
	mul.wide.s32 	%rd3869, %r7739, 4;
	add.s64 	%rd3870, %rd3, %rd3869;
	ld.global.u32 	%r7740, [%rd3870];
	add.s32 	%r7741, %r7737, %r7740;
	st.global.u32 	[%rd6], %r7741;
	add.s32 	%r7742, %r7738, %r15;
	mad.lo.s32 	%r7743, %r7742, %r11, %r12;
	mul.wide.s32 	%rd3871, %r7743, 4;
	add.s64 	%rd3872, %rd3, %rd3871;
	ld.global.u32 	%r7744, [%rd3872];
	add.s32 	%r7745, %r7741, %r7744;
	st.global.u32 	[%rd6], %r7745;
	add.s32 	%r7746, %r7742, %r15;
	mad.lo.s32 	%r7747, %r7746, %r11, %r12;
	mul.wide.s32 	%rd3873, %r7747, 4;
	add.s64 	%rd3874, %rd3, %rd3873;
	ld.global.u32 	%r7748, [%rd3874];
	add.s32 	%r7749, %r7745, %r7748;
	st.global.u32 	[%rd6], %r7749;
	add.s32 	%r7750, %r7746, %r15;
	mad.lo.s32 	%r7751, %r7750, %r11, %r12;
	mul.wide.s32 	%rd3875, %r7751, 4;
	add.s64 	%rd3876, %rd3, %rd3875;
	ld.global.u32 	%r7752, [%rd3876];
	add.s32 	%r7753, %r7749, %r7752;
	st.global.u32 	[%rd6], %r7753;
	add.s32 	%r7754, %r7750, %r15;
	mad.lo.s32 	%r7755, %r7754, %r11, %r12;
	mul.wide.s32 	%rd3877, %r7755, 4;
	add.s64 	%rd3878, %rd3, %rd3877;
	ld.global.u32 	%r7756, [%rd3878];
	add.s32 	%r7757, %r7753, %r7756;
	st.global.u32 	[%rd6], %r7757;
	add.s32 	%r7758, %r7754, %r15;
	mad.lo.s32 	%r7759, %r7758, %r11, %r12;
	mul.wide.s32 	%rd3879, %r7759, 4;
	add.s64 	%rd3880, %rd3, %rd3879;
	ld.global.u32 	%r7760, [%rd3880];
	add.s32 	%r7761, %r7757, %r7760;
	st.global.u32 	[%rd6], %r7761;
	add.s32 	%r7762, %r7758, %r15;
	mad.lo.s32 	%r7763, %r7762, %r11, %r12;
	mul.wide.s32 	%rd3881, %r7763, 4;
	add.s64 	%rd3882, %rd3, %rd3881;
	ld.global.u32 	%r7764, [%rd3882];
	add.s32 	%r7765, %r7761, %r7764;
	st.global.u32 	[%rd6], %r7765;
	add.s32 	%r7766, %r7762, %r15;
	mad.lo.s32 	%r7767, %r7766, %r11, %r12;
	mul.wide.s32 	%rd3883, %r7767, 4;
	add.s64 	%rd3884, %rd3, %rd3883;
	ld.global.u32 	%r7768, [%rd3884];
	add.s32 	%r7769, %r7765, %r7768;
	st.global.u32 	[%rd6], %r7769;
	add.s32 	%r7770, %r7766, %r15;
	mad.lo.s32 	%r7771, %r7770, %r11, %r12;
	mul.wide.s32 	%rd3885, %r7771, 4;
	add.s64 	%rd3886, %rd3, %rd3885;
	ld.global.u32 	%r7772, [%rd3886];
	add.s32 	%r7773, %r7769, %r7772;
	st.global.u32 	[%rd6], %r7773;
	add.s32 	%r7774, %r7770, %r15;
	mad.lo.s32 	%r7775, %r7774, %r11, %r12;
	mul.wide.s32 	%rd3887, %r7775, 4;
	add.s64 	%rd3888, %rd3, %rd3887;
	ld.global.u32 	%r7776, [%rd3888];
	add.s32 	%r7777, %r7773, %r7776;
	st.global.u32 	[%rd6], %r7777;
	add.s32 	%r7778, %r7774, %r15;
	mad.lo.s32 	%r7779, %r7778, %r11, %r12;
	mul.wide.s32 	%rd3889, %r7779, 4;
	add.s64 	%rd3890, %rd3, %rd3889;
	ld.global.u32 	%r7780, [%rd3890];
	add.s32 	%r7781, %r7777, %r7780;
	st.global.u32 	[%rd6], %r7781;
	add.s32 	%r7782, %r7778, %r15;
	mad.lo.s32 	%r7783, %r7782, %r11, %r12;
	mul.wide.s32 	%rd3891, %r7783, 4;
	add.s64 	%rd3892, %rd3, %rd3891;
	ld.global.u32 	%r7784, [%rd3892];
	add.s32 	%r7785, %r7781, %r7784;
	st.global.u32 	[%rd6], %r7785;
	add.s32 	%r7786, %r7782, %r15;
	mad.lo.s32 	%r7787, %r7786, %r11, %r12;
	mul.wide.s32 	%rd3893, %r7787, 4;
	add.s64 	%rd3894, %rd3, %rd3893;
	ld.global.u32 	%r7788, [%rd3894];
	add.s32 	%r7789, %r7785, %r7788;
	st.global.u32 	[%rd6], %r7789;
	add.s32 	%r7790, %r7786, %r15;
	mad.lo.s32 	%r7791, %r7790, %r11, %r12;
	mul.wide.s32 	%rd3895, %r7791, 4;
	add.s64 	%rd3896, %rd3, %rd3895;
	ld.global.u32 	%r7792, [%rd3896];
	add.s32 	%r7793, %r7789, %r7792;
	st.global.u32 	[%rd6], %r7793;
	add.s32 	%r7794, %r7790, %r15;
	mad.lo.s32 	%r7795, %r7794, %r11, %r12;
	mul.wide.s32 	%rd3897, %r7795, 4;
	add.s64 	%rd3898, %rd3, %rd3897;
	ld.global.u32 	%r7796, [%rd3898];
	add.s32 	%r7797, %r7793, %r7796;
	st.global.u32 	[%rd6], %r7797;
	add.s32 	%r7798, %r7794, %r15;
	mad.lo.s32 	%r7799, %r7798, %r11, %r12;
	mul.wide.s32 	%rd3899, %r7799, 4;
	add.s64 	%rd3900, %rd3, %rd3899;
	ld.global.u32 	%r7800, [%rd3900];
	add.s32 	%r7801, %r7797, %r7800;
	st.global.u32 	[%rd6], %r7801;
	add.s32 	%r7802, %r7798, %r15;
	mad.lo.s32 	%r7803, %r7802, %r11, %r12;
	mul.wide.s32 	%rd3901, %r7803, 4;
	add.s64 	%rd3902, %rd3, %rd3901;
	ld.global.u32 	%r7804, [%rd3902];
	add.s32 	%r7805, %r7801, %r7804;
	st.global.u32 	[%rd6], %r7805;
	add.s32 	%r7806, %r7802, %r15;
	mad.lo.s32 	%r7807, %r7806, %r11, %r12;
	mul.wide.s32 	%rd3903, %r7807, 4;
	add.s64 	%rd3904, %rd3, %rd3903;
	ld.global.u32 	%r7808, [%rd3904];
	add.s32 	%r7809, %r7805, %r7808;
	st.global.u32 	[%rd6], %r7809;
	add.s32 	%r7810, %r7806, %r15;
	mad.lo.s32 	%r7811, %r7810, %r11, %r12;
	mul.wide.s32 	%rd3905, %r7811, 4;
	add.s64 	%rd3906, %rd3, %rd3905;
	ld.global.u32 	%r7812, [%rd3906];
	add.s32 	%r7813, %r7809, %r7812;
	st.global.u32 	[%rd6], %r7813;
	add.s32 	%r7814, %r7810, %r15;
	mad.lo.s32 	%r7815, %r7814, %r11, %r12;
	mul.wide.s32 	%rd3907, %r7815, 4;
	add.s64 	%rd3908, %rd3, %rd3907;
	ld.global.u32 	%r7816, [%rd3908];
	add.s32 	%r7817, %r7813, %r7816;
	st.global.u32 	[%rd6], %r7817;
	add.s32 	%r7818, %r7814, %r15;
	mad.lo.s32 	%r7819, %r7818, %r11, %r12;
	mul.wide.s32 	%rd3909, %r7819, 4;
	add.s64 	%rd3910, %rd3, %rd3909;
	ld.global.u32 	%r7820, [%rd3910];
	add.s32 	%r7821, %r7817, %r7820;
	st.global.u32 	[%rd6], %r7821;
	add.s32 	%r7822, %r7818, %r15;
	mad.lo.s32 	%r7823, %r7822, %r11, %r12;
	mul.wide.s32 	%rd3911, %r7823, 4;
	add.s64 	%rd3912, %rd3, %rd3911;
	ld.global.u32 	%r7824, [%rd3912];
	add.s32 	%r7825, %r7821, %r7824;
	st.global.u32 	[%rd6], %r7825;
	add.s32 	%r7826, %r7822, %r15;
	mad.lo.s32 	%r7827, %r7826, %r11, %r12;
	mul.wide.s32 	%rd3913, %r7827, 4;
	add.s64 	%rd3914, %rd3, %rd3913;
	ld.global.u32 	%r7828, [%rd3914];
	add.s32 	%r7829, %r7825, %r7828;
	st.global.u32 	[%rd6], %r7829;
	add.s32 	%r7830, %r7826, %r15;
	mad.lo.s32 	%r7831, %r7830, %r11, %r12;
	mul.wide.s32 	%rd3915, %r7831, 4;
	add.s64 	%rd3916, %rd3, %rd3915;
	ld.global.u32 	%r7832, [%rd3916];
	add.s32 	%r7833, %r7829, %r7832;
	st.global.u32 	[%rd6], %r7833;
	add.s32 	%r7834, %r7830, %r15;
	mad.lo.s32 	%r7835, %r7834, %r11, %r12;
	mul.wide.s32 	%rd3917, %r7835, 4;
	add.s64 	%rd3918, %rd3, %rd3917;
	ld.global.u32 	%r7836, [%rd3918];
	add.s32 	%r7837, %r7833, %r7836;
	st.global.u32 	[%rd6], %r7837;
	add.s32 	%r7838, %r7834, %r15;
	mad.lo.s32 	%r7839, %r7838, %r11, %r12;
	mul.wide.s32 	%rd3919, %r7839, 4;
	add.s64 	%rd3920, %rd3, %rd3919;
	ld.global.u32 	%r7840, [%rd3920];
	add.s32 	%r7841, %r7837, %r7840;
	st.global.u32 	[%rd6], %r7841;
	add.s32 	%r7842, %r7838, %r15;
	mad.lo.s32 	%r7843, %r7842, %r11, %r12;
	mul.wide.s32 	%rd3921, %r7843, 4;
	add.s64 	%rd3922, %rd3, %rd3921;
	ld.global.u32 	%r7844, [%rd3922];
	add.s32 	%r7845, %r7841, %r7844;
	st.global.u32 	[%rd6], %r7845;
	add.s32 	%r7846, %r7842, %r15;
	mad.lo.s32 	%r7847, %r7846, %r11, %r12;
	mul.wide.s32 	%rd3923, %r7847, 4;
	add.s64 	%rd3924, %rd3, %rd3923;
	ld.global.u32 	%r7848, [%rd3924];
	add.s32 	%r7849, %r7845, %r7848;
	st.global.u32 	[%rd6], %r7849;
	add.s32 	%r7850, %r7846, %r15;
	mad.lo.s32 	%r7851, %r7850, %r11, %r12;
	mul.wide.s32 	%rd3925, %r7851, 4;
	add.s64 	%rd3926, %rd3, %rd3925;
	ld.global.u32 	%r7852, [%rd3926];
	add.s32 	%r7853, %r7849, %r7852;
	st.global.u32 	[%rd6], %r7853;
	add.s32 	%r7854, %r7850, %r15;
	mad.lo.s32 	%r7855, %r7854, %r11, %r12;
	mul.wide.s32 	%rd3927, %r7855, 4;
	add.s64 	%rd3928, %rd3, %rd3927;
	ld.global.u32 	%r7856, [%rd3928];
	add.s32 	%r7857, %r7853, %r7856;
	st.global.u32 	[%rd6], %r7857;
	add.s32 	%r7858, %r7854, %r15;
	mad.lo.s32 	%r7859, %r7858, %r11, %r12;
	mul.wide.s32 	%rd3929, %r7859, 4;
	add.s64 	%rd3930, %rd3, %rd3929;
	ld.global.u32 	%r7860, [%rd3930];
	add.s32 	%r7861, %r7857, %r7860;
	st.global.u32 	[%rd6], %r7861;
	add.s32 	%r7862, %r7858, %r15;
	mad.lo.s32 	%r7863, %r7862, %r11, %r12;
	mul.wide.s32 	%rd3931, %r7863, 4;
	add.s64 	%rd3932, %rd3, %rd3931;
	ld.global.u32 	%r7864, [%rd3932];
	add.s32 	%r7865, %r7861, %r7864;
	st.global.u32 	[%rd6], %r7865;
	add.s32 	%r7866, %r7862, %r15;
	mad.lo.s32 	%r7867, %r7866, %r11, %r12;
	mul.wide.s32 	%rd3933, %r7867, 4;
	add.s64 	%rd3934, %rd3, %rd3933;
	ld.global.u32 	%r7868, [%rd3934];
	add.s32 	%r7869, %r7865, %r7868;
	st.global.u32 	[%rd6], %r7869;
	add.s32 	%r7870, %r7866, %r15;
	mad.lo.s32 	%r7871, %r7870, %r11, %r12;
	mul.wide.s32 	%rd3935, %r7871, 4;
	add.s64 	%rd3936, %rd3, %rd3935;
	ld.global.u32 	%r7872, [%rd3936];
	add.s32 	%r7873, %r7869, %r7872;
	st.global.u32 	[%rd6], %r7873;
	add.s32 	%r7874, %r7870, %r15;
	mad.lo.s32 	%r7875, %r7874, %r11, %r12;
	mul.wide.s32 	%rd3937, %r7875, 4;
	add.s64 	%rd3938, %rd3, %rd3937;
	ld.global.u32 	%r7876, [%rd3938];
	add.s32 	%r7877, %r7873, %r7876;
	st.global.u32 	[%rd6], %r7877;
	add.s32 	%r7878, %r7874, %r15;
	mad.lo.s32 	%r7879, %r7878, %r11, %r12;
	mul.wide.s32 	%rd3939, %r7879, 4;
	add.s64 	%rd3940, %rd3, %rd3939;
	ld.global.u32 	%r7880, [%rd3940];
	add.s32 	%r7881, %r7877, %r7880;
	st.global.u32 	[%rd6], %r7881;
	add.s32 	%r7882, %r7878, %r15;
	mad.lo.s32 	%r7883, %r7882, %r11, %r12;
	mul.wide.s32 	%rd3941, %r7883, 4;
	add.s64 	%rd3942, %rd3, %rd3941;
	ld.global.u32 	%r7884, [%rd3942];
	add.s32 	%r7885, %r7881, %r7884;
	st.global.u32 	[%rd6], %r7885;
	add.s32 	%r7886, %r7882, %r15;
	mad.lo.s32 	%r7887, %r7886, %r11, %r12;
	mul.wide.s32 	%rd3943, %r7887, 4;
	add.s64 	%rd3944, %rd3, %rd3943;
	ld.global.u32 	%r7888, [%rd3944];
	add.s32 	%r7889, %r7885, %r7888;
	st.global.u32 	[%rd6], %r7889;
	add.s32 	%r7890, %r7886, %r15;
	mad.lo.s32 	%r7891, %r7890, %r11, %r12;
	mul.wide.s32 	%rd3945, %r7891, 4;
	add.s64 	%rd3946, %rd3, %rd3945;
	ld.global.u32 	%r7892, [%rd3946];
	add.s32 	%r7893, %r7889, %r7892;
	st.global.u32 	[%rd6], %r7893;
	add.s32 	%r7894, %r7890, %r15;
	mad.lo.s32 	%r7895, %r7894, %r11, %r12;
	mul.wide.s32 	%rd3947, %r7895, 4;
	add.s64 	%rd3948, %rd3, %rd3947;
	ld.global.u32 	%r7896, [%rd3948];
	add.s32 	%r7897, %r7893, %r7896;
	st.global.u32 	[%rd6], %r7897;
	add.s32 	%r7898, %r7894, %r15;
	mad.lo.s32 	%r7899, %r7898, %r11, %r12;
	mul.wide.s32 	%rd3949, %r7899, 4;
	add.s64 	%rd3950, %rd3, %rd3949;
	ld.global.u32 	%r7900, [%rd3950];
	add.s32 	%r7901, %r7897, %r7900;
	st.global.u32 	[%rd6], %r7901;
	add.s32 	%r7902, %r7898, %r15;
	mad.lo.s32 	%r7903, %r7902, %r11, %r12;
	mul.wide.s32 	%rd3951, %r7903, 4;
	add.s64 	%rd3952, %rd3, %rd3951;
	ld.global.u32 	%r7904, [%rd3952];
	add.s32 	%r7905, %r7901, %r7904;
	st.global.u32 	[%rd6], %r7905;
	add.s32 	%r7906, %r7902, %r15;
	mad.lo.s32 	%r7907, %r7906, %r11, %r12;
	mul.wide.s32 	%rd3953, %r7907, 4;
	add.s64 	%rd3954, %rd3, %rd3953;
	ld.global.u32 	%r7908, [%rd3954];
	add.s32 	%r7909, %r7905, %r7908;
	st.global.u32 	[%rd6], %r7909;
	add.s32 	%r7910, %r7906, %r15;
	mad.lo.s32 	%r7911, %r7910, %r11, %r12;
	mul.wide.s32 	%rd3955, %r7911, 4;
	add.s64 	%rd3956, %rd3, %rd3955;
	ld.global.u32 	%r7912, [%rd3956];
	add.s32 	%r7913, %r7909, %r7912;
	st.global.u32 	[%rd6], %r7913;
	add.s32 	%r7914, %r7910, %r15;
	mad.lo.s32 	%r7915, %r7914, %r11, %r12;
	mul.wide.s32 	%rd3957, %r7915, 4;
	add.s64 	%rd3958, %rd3, %rd3957;
	ld.global.u32 	%r7916, [%rd3958];
	add.s32 	%r7917, %r7913, %r7916;
	st.global.u32 	[%rd6], %r7917;
	add.s32 	%r7918, %r16, 43;
	mad.lo.s32 	%r7919, %r7918, %r11, %r12;
	mul.wide.s32 	%rd3959, %r7919, 4;
	add.s64 	%rd3960, %rd3, %rd3959;
	ld.global.u32 	%r7920, [%rd3960];
	add.s32 	%r7921, %r7917, %r7920;
	st.global.u32 	[%rd6], %r7921;
	add.s32 	%r7922, %r7918, %r15;
	mad.lo.s32 	%r7923, %r7922, %r11, %r12;
	mul.wide.s32 	%rd3961, %r7923, 4;
	add.s64 	%rd3962, %rd3, %rd3961;
	ld.global.u32 	%r7924, [%rd3962];
	add.s32 	%r7925, %r7921, %r7924;
	st.global.u32 	[%rd6], %r7925;
	add.s32 	%r7926, %r7922, %r15;
	mad.lo.s32 	%r7927, %r7926, %r11, %r12;
	mul.wide.s32 	%rd3963, %r7927, 4;
	add.s64 	%rd3964, %rd3, %rd3963;
	ld.global.u32 	%r7928, [%rd3964];
	add.s32 	%r7929, %r7925, %r7928;
	st.global.u32 	[%rd6], %r7929;
	add.s32 	%r7930, %r7926, %r15;
	mad.lo.s32 	%r7931, %r7930, %r11, %r12;
	mul.wide.s32 	%rd3965, %r7931, 4;
	add.s64 	%rd3966, %rd3, %rd3965;
	ld.global.u32 	%r7932, [%rd3966];
	add.s32 	%r7933, %r7929, %r7932;
	st.global.u32 	[%rd6], %r7933;
	add.s32 	%r7934, %r7930, %r15;
	mad.lo.s32 	%r7935, %r7934, %r11, %r12;
	mul.wide.s32 	%rd3967, %r7935, 4;
	add.s64 	%rd3968, %rd3, %rd3967;
	ld.global.u32 	%r7936, [%rd3968];
	add.s32 	%r7937, %r7933, %r7936;
	st.global.u32 	[%rd6], %r7937;
	add.s32 	%r7938, %r7934, %r15;
	mad.lo.s32 	%r7939, %r7938, %r11, %r12;
	mul.wide.s32 	%rd3969, %r7939, 4;
	add.s64 	%rd3970, %rd3, %rd3969;
	ld.global.u32 	%r7940, [%rd3970];
	add.s32 	%r7941, %r7937, %r7940;
	st.global.u32 	[%rd6], %r7941;
	add.s32 	%r7942, %r7938, %r15;
	mad.lo.s32 	%r7943, %r7942, %r11, %r12;
	mul.wide.s32 	%rd3971, %r7943, 4;
	add.s64 	%rd3972, %rd3, %rd3971;
	ld.global.u32 	%r7944, [%rd3972];
	add.s32 	%r7945, %r7941, %r7944;
	st.global.u32 	[%rd6], %r7945;
	add.s32 	%r7946, %r7942, %r15;
	mad.lo.s32 	%r7947, %r7946, %r11, %r12;
	mul.wide.s32 	%rd3973, %r7947, 4;
	add.s64 	%rd3974, %rd3, %rd3973;
	ld.global.u32 	%r7948, [%rd3974];
	add.s32 	%r7949, %r7945, %r7948;
	st.global.u32 	[%rd6], %r7949;
	add.s32 	%r7950, %r7946, %r15;
	mad.lo.s32 	%r7951, %r7950, %r11, %r12;
	mul.wide.s32 	%rd3975, %r7951, 4;
	add.s64 	%rd3976, %rd3, %rd3975;
	ld.global.u32 	%r7952, [%rd3976];
	add.s32 	%r7953, %r7949, %r7952;
	st.global.u32 	[%rd6], %r7953;
	add.s32 	%r7954, %r7950, %r15;
	mad.lo.s32 	%r7955, %r7954, %r11, %r12;
	mul.wide.s32 	%rd3977, %r7955, 4;
	add.s64 	%rd3978, %rd3, %rd3977;
	ld.global.u32 	%r7956, [%rd3978];
	add.s32 	%r7957, %r7953, %r7956;
	st.global.u32 	[%rd6], %r7957;
	add.s32 	%r7958, %r7954, %r15;
	mad.lo.s32 	%r7959, %r7958, %r11, %r12;
	mul.wide.s32 	%rd3979, %r7959, 4;
	add.s64 	%rd3980, %rd3, %rd3979;
	ld.global.u32 	%r7960, [%rd3980];
	add.s32 	%r7961, %r7957, %r7960;
	st.global.u32 	[%rd6], %r7961;
	add.s32 	%r7962, %r7958, %r15;
	mad.lo.s32 	%r7963, %r7962, %r11, %r12;
	mul.wide.s32 	%rd3981, %r7963, 4;
	add.s64 	%rd3982, %rd3, %rd3981;
	ld.global.u32 	%r7964, [%rd3982];
	add.s32 	%r7965, %r7961, %r7964;
	st.global.u32 	[%rd6], %r7965;
	add.s32 	%r7966, %r7962, %r15;
	mad.lo.s32 	%r7967, %r7966, %r11, %r12;
	mul.wide.s32 	%rd3983, %r7967, 4;
	add.s64 	%rd3984, %rd3, %rd3983;
	ld.global.u32 	%r7968, [%rd3984];
	add.s32 	%r7969, %r7965, %r7968;
	st.global.u32 	[%rd6], %r7969;
	add.s32 	%r7970, %r7966, %r15;
	mad.lo.s32 	%r7971, %r7970, %r11, %r12;
	mul.wide.s32 	%rd3985, %r7971, 4;
	add.s64 	%rd3986, %rd3, %rd3985;
	ld.global.u32 	%r7972, [%rd3986];
	add.s32 	%r7973, %r7969, %r7972;
	st.global.u32 	[%rd6], %r7973;
	add.s32 	%r7974, %r7970, %r15;
	mad.lo.s32 	%r7975, %r7974, %r11, %r12;
	mul.wide.s32 	%rd3987, %r7975, 4;
	add.s64 	%rd3988, %rd3, %rd3987;
	ld.global.u32 	%r7976, [%rd3988];
	add.s32 	%r7977, %r7973, %r7976;
	st.global.u32 	[%rd6], %r7977;
	add.s32 	%r7978, %r7974, %r15;
	mad.lo.s32 	%r7979, %r7978, %r11, %r12;
	mul.wide.s32 	%rd3989, %r7979, 4;
	add.s64 	%rd3990, %rd3, %rd3989;
	ld.global.u32 	%r7980, [%rd3990];
	add.s32 	%r7981, %r7977, %r7980;
	st.global.u32 	[%rd6], %r7981;
	add.s32 	%r7982, %r7978, %r15;
	mad.lo.s32 	%r7983, %r7982, %r11, %r12;
	mul.wide.s32 	%rd3991, %r7983, 4;
	add.s64 	%rd3992, %rd3, %rd3991;
	ld.global.u32 	%r7984, [%rd3992];
	add.s32 	%r7985, %r7981, %r7984;
	st.global.u32 	[%rd6], %r7985;
	add.s32 	%r7986, %r7982, %r15;
	mad.lo.s32 	%r7987, %r7986, %r11, %r12;
	mul.wide.s32 	%rd3993, %r7987, 4;
	add.s64 	%rd3994, %rd3, %rd3993;
	ld.global.u32 	%r7988, [%rd3994];
	add.s32 	%r7989, %r7985, %r7988;
	st.global.u32 	[%rd6], %r7989;
	add.s32 	%r7990, %r7986, %r15;
	mad.lo.s32 	%r7991, %r7990, %r11, %r12;
	mul.wide.s32 	%rd3995, %r7991, 4;
	add.s64 	%rd3996, %rd3, %rd3995;
	ld.global.u32 	%r7992, [%rd3996];
	add.s32 	%r7993, %r7989, %r7992;
	st.global.u32 	[%rd6], %r7993;
	add.s32 	%r7994, %r7990, %r15;
	mad.lo.s32 	%r7995, %r7994, %r11, %r12;
	mul.wide.s32 	%rd3997, %r7995, 4;
	add.s64 	%rd3998, %rd3, %rd3997;
	ld.global.u32 	%r7996, [%rd3998];
	add.s32 	%r7997, %r7993, %r7996;
	st.global.u32 	[%rd6], %r7997;
	add.s32 	%r7998, %r7994, %r15;
	mad.lo.s32 	%r7999, %r7998, %r11, %r12;
	mul.wide.s32 	%rd3999, %r7999, 4;
	add.s64 	%rd4000, %rd3, %rd3999;
	ld.global.u32 	%r8000, [%rd4000];
	add.s32 	%r8001, %r7997, %r8000;
	st.global.u32 	[%rd6], %r8001;
	add.s32 	%r8002, %r7998, %r15;
	mad.lo.s32 	%r8003, %r8002, %r11, %r12;
	mul.wide.s32 	%rd4001, %r8003, 4;
	add.s64 	%rd4002, %rd3, %rd4001;
	ld.global.u32 	%r8004, [%rd4002];
	add.s32 	%r8005, %r8001, %r8004;
	st.global.u32 	[%rd6], %r8005;
	add.s32 	%r8006, %r8002, %r15;
	mad.lo.s32 	%r8007, %r8006, %r11, %r12;
	mul.wide.s32 	%rd4003, %r8007, 4;
	add.s64 	%rd4004, %rd3, %rd4003;
	ld.global.u32 	%r8008, [%rd4004];
	add.s32 	%r8009, %r8005, %r8008;
	st.global.u32 	[%rd6], %r8009;
	add.s32 	%r8010, %r8006, %r15;
	mad.lo.s32 	%r8011, %r8010, %r11, %r12;
	mul.wide.s32 	%rd4005, %r8011, 4;
	add.s64 	%rd4006, %rd3, %rd4005;
	ld.global.u32 	%r8012, [%rd4006];
	add.s32 	%r8013, %r8009, %r8012;
	st.global.u32 	[%rd6], %r8013;
	add.s32 	%r8014, %r8010, %r15;
	mad.lo.s32 	%r8015, %r8014, %r11, %r12;
	mul.wide.s32 	%rd4007, %r8015, 4;
	add.s64 	%rd4008, %rd3, %rd4007;
	ld.global.u32 	%r8016, [%rd4008];
	add.s32 	%r8017, %r8013, %r8016;
	st.global.u32 	[%rd6], %r8017;
	add.s32 	%r8018, %r8014, %r15;
	mad.lo.s32 	%r8019, %r8018, %r11, %r12;
	mul.wide.s32 	%rd4009, %r8019, 4;
	add.s64 	%rd4010, %rd3, %rd4009;
	ld.global.u32 	%r8020, [%rd4010];
	add.s32 	%r8021, %r8017, %r8020;
	st.global.u32 	[%rd6], %r8021;
	add.s32 	%r8022, %r8018, %r15;
	mad.lo.s32 	%r8023, %r8022, %r11, %r12;
	mul.wide.s32 	%rd4011, %r8023, 4;
	add.s64 	%rd4012, %rd3, %rd4011;
	ld.global.u32 	%r8024, [%rd4012];
	add.s32 	%r8025, %r8021, %r8024;
	st.global.u32 	[%rd6], %r8025;
	add.s32 	%r8026, %r8022, %r15;
	mad.lo.s32 	%r8027, %r8026, %r11, %r12;
	mul.wide.s32 	%rd4013, %r8027, 4;
	add.s64 	%rd4014, %rd3, %rd4013;
	ld.global.u32 	%r8028, [%rd4014];
	add.s32 	%r8029, %r8025, %r8028;
	st.global.u32 	[%rd6], %r8029;
	add.s32 	%r8030, %r8026, %r15;
	mad.lo.s32 	%r8031, %r8030, %r11, %r12;
	mul.wide.s32 	%rd4015, %r8031, 4;
	add.s64 	%rd4016, %rd3, %rd4015;
	ld.global.u32 	%r8032, [%rd4016];
	add.s32 	%r8033, %r8029, %r8032;
	st.global.u32 	[%rd6], %r8033;
	add.s32 	%r8034, %r8030, %r15;
	mad.lo.s32 	%r8035, %r8034, %r11, %r12;
	mul.wide.s32 	%rd4017, %r8035, 4;
	add.s64 	%rd4018, %rd3, %rd4017;
	ld.global.u32 	%r8036, [%rd4018];
	add.s32 	%r8037, %r8033, %r8036;
	st.global.u32 	[%rd6], %r8037;
	add.s32 	%r8038, %r8034, %r15;
	mad.lo.s32 	%r8039, %r8038, %r11, %r12;
	mul.wide.s32 	%rd4019, %r8039, 4;
	add.s64 	%rd4020, %rd3, %rd4019;
	ld.global.u32 	%r8040, [%rd4020];
	add.s32 	%r8041, %r8037, %r8040;
	st.global.u32 	[%rd6], %r8041;
	add.s32 	%r8042, %r8038, %r15;
	mad.lo.s32 	%r8043, %r8042, %r11, %r12;
	mul.wide.s32 	%rd4021, %r8043, 4;
	add.s64 	%rd4022, %rd3, %rd4021;
	ld.global.u32 	%r8044, [%rd4022];
	add.s32 	%r8045, %r8041, %r8044;
	st.global.u32 	[%rd6], %r8045;
	add.s32 	%r8046, %r8042, %r15;
	mad.lo.s32 	%r8047, %r8046, %r11, %r12;
	mul.wide.s32 	%rd4023, %r8047, 4;
	add.s64 	%rd4024, %rd3, %rd4023;
	ld.global.u32 	%r8048, [%rd4024];
	add.s32 	%r8049, %r8045, %r8048;
	st.global.u32 	[%rd6], %r8049;
	add.s32 	%r8050, %r8046, %r15;
	mad.lo.s32 	%r8051, %r8050, %r11, %r12;
	mul.wide.s32 	%rd4025, %r8051, 4;
	add.s64 	%rd4026, %rd3, %rd4025;
	ld.global.u32 	%r8052, [%rd4026];
	add.s32 	%r8053, %r8049, %r8052;
	st.global.u32 	[%rd6], %r8053;
	add.s32 	%r8054, %r8050, %r15;
	mad.lo.s32 	%r8055, %r8054, %r11, %r12;
	mul.wide.s32 	%rd4027, %r8055, 4;
	add.s64 	%rd4028, %rd3, %rd4027;
	ld.global.u32 	%r8056, [%rd4028];
	add.s32 	%r8057, %r8053, %r8056;
	st.global.u32 	[%rd6], %r8057;
	add.s32 	%r8058, %r8054, %r15;
	mad.lo.s32 	%r8059, %r8058, %r11, %r12;
	mul.wide.s32 	%rd4029, %r8059, 4;
	add.s64 	%rd4030, %rd3, %rd4029;
	ld.global.u32 	%r8060, [%rd4030];
	add.s32 	%r8061, %r8057, %r8060;
	st.global.u32 	[%rd6], %r8061;
	add.s32 	%r8062, %r8058, %r15;
	mad.lo.s32 	%r8063, %r8062, %r11, %r12;
	mul.wide.s32 	%rd4031, %r8063, 4;
	add.s64 	%rd4032, %rd3, %rd4031;
	ld.global.u32 	%r8064, [%rd4032];
	add.s32 	%r8065, %r8061, %r8064;
	st.global.u32 	[%rd6], %r8065;
	add.s32 	%r8066, %r8062, %r15;
	mad.lo.s32 	%r8067, %r8066, %r11, %r12;
	mul.wide.s32 	%rd4033, %r8067, 4;
	add.s64 	%rd4034, %rd3, %rd4033;
	ld.global.u32 	%r8068, [%rd4034];
	add.s32 	%r8069, %r8065, %r8068;
	st.global.u32 	[%rd6], %r8069;
	add.s32 	%r8070, %r8066, %r15;
	mad.lo.s32 	%r8071, %r8070, %r11, %r12;
	mul.wide.s32 	%rd4035, %r8071, 4;
	add.s64 	%rd4036, %rd3, %rd4035;
	ld.global.u32 	%r8072, [%rd4036];
	add.s32 	%r8073, %r8069, %r8072;
	st.global.u32 	[%rd6], %r8073;
	add.s32 	%r8074, %r8070, %r15;
	mad.lo.s32 	%r8075, %r8074, %r11, %r12;
	mul.wide.s32 	%rd4037, %r8075, 4;
	add.s64 	%rd4038, %rd3, %rd4037;
	ld.global.u32 	%r8076, [%rd4038];
	add.s32 	%r8077, %r8073, %r8076;
	st.global.u32 	[%rd6], %r8077;
	add.s32 	%r8078, %r8074, %r15;
	mad.lo.s32 	%r8079, %r8078, %r11, %r12;
	mul.wide.s32 	%rd4039, %r8079, 4;
	add.s64 	%rd4040, %rd3, %rd4039;
	ld.global.u32 	%r8080, [%rd4040];
	add.s32 	%r8081, %r8077, %r8080;
	st.global.u32 	[%rd6], %r8081;
	add.s32 	%r8082, %r8078, %r15;
	mad.lo.s32 	%r8083, %r8082, %r11, %r12;
	mul.wide.s32 	%rd4041, %r8083, 4;
	add.s64 	%rd4042, %rd3, %rd4041;
	ld.global.u32 	%r8084, [%rd4042];
	add.s32 	%r8085, %r8081, %r8084;
	st.global.u32 	[%rd6], %r8085;
	add.s32 	%r8086, %r8082, %r15;
	mad.lo.s32 	%r8087, %r8086, %r11, %r12;
	mul.wide.s32 	%rd4043, %r8087, 4;
	add.s64 	%rd4044, %rd3, %rd4043;
	ld.global.u32 	%r8088, [%rd4044];
	add.s32 	%r8089, %r8085, %r8088;
	st.global.u32 	[%rd6], %r8089;
	add.s32 	%r8090, %r8086, %r15;
	mad.lo.s32 	%r8091, %r8090, %r11, %r12;
	mul.wide.s32 	%rd4045, %r8091, 4;
	add.s64 	%rd4046, %rd3, %rd4045;
	ld.global.u32 	%r8092, [%rd4046];
	add.s32 	%r8093, %r8089, %r8092;
	st.global.u32 	[%rd6], %r8093;
	add.s32 	%r8094, %r8090, %r15;
	mad.lo.s32 	%r8095, %r8094, %r11, %r12;
	mul.wide.s32 	%rd4047, %r8095, 4;
	add.s64 	%rd4048, %rd3, %rd4047;
	ld.global.u32 	%r8096, [%rd4048];
	add.s32 	%r8097, %r8093, %r8096;
	st.global.u32 	[%rd6], %r8097;
	add.s32 	%r8098, %r8094, %r15;
	mad.lo.s32 	%r8099, %r8098, %r11, %r12;
	mul.wide.s32 	%rd4049, %r8099, 4;
	add.s64 	%rd4050, %rd3, %rd4049;
	ld.global.u32 	%r8100, [%rd4050];
	add.s32 	%r8101, %r8097, %r8100;
	st.global.u32 	[%rd6], %r8101;
	add.s32 	%r8102, %r8098, %r15;
	mad.lo.s32 	%r8103, %r8102, %r11, %r12;
	mul.wide.s32 	%rd4051, %r8103, 4;
	add.s64 	%rd4052, %rd3, %rd4051;
	ld.global.u32 	%r8104, [%rd4052];
	add.s32 	%r8105, %r8101, %r8104;
	st.global.u32 	[%rd6], %r8105;
	add.s32 	%r8106, %r8102, %r15;
	mad.lo.s32 	%r8107, %r8106, %r11, %r12;
	mul.wide.s32 	%rd4053, %r8107, 4;
	add.s64 	%rd4054, %rd3, %rd4053;
	ld.global.u32 	%r8108, [%rd4054];
	add.s32 	%r8109, %r8105, %r8108;
	st.global.u32 	[%rd6], %r8109;
	add.s32 	%r8110, %r8106, %r15;
	mad.lo.s32 	%r8111, %r8110, %r11, %r12;
	mul.wide.s32 	%rd4055, %r8111, 4;
	add.s64 	%rd4056, %rd3, %rd4055;
	ld.global.u32 	%r8112, [%rd4056];
	add.s32 	%r8113, %r8109, %r8112;
	st.global.u32 	[%rd6], %r8113;
	add.s32 	%r8114, %r8110, %r15;
	mad.lo.s32 	%r8115, %r8114, %r11, %r12;
	mul.wide.s32 	%rd4057, %r8115, 4;
	add.s64 	%rd4058, %rd3, %rd4057;
	ld.global.u32 	%r8116, [%rd4058];
	add.s32 	%r8117, %r8113, %r8116;
	st.global.u32 	[%rd6], %r8117;
	add.s32 	%r8118, %r8114, %r15;
	mad.lo.s32 	%r8119, %r8118, %r11, %r12;
	mul.wide.s32 	%rd4059, %r8119, 4;
	add.s64 	%rd4060, %rd3, %rd4059;
	ld.global.u32 	%r8120, [%rd4060];
	add.s32 	%r8121, %r8117, %r8120;
	st.global.u32 	[%rd6], %r8121;
	add.s32 	%r8122, %r16, 44;
	mad.lo.s32 	%r8123, %r8122, %r11, %r12;
	mul.wide.s32 	%rd4061, %r8123, 4;
	add.s64 	%rd4062, %rd3, %rd4061;
	ld.global.u32 	%r8124, [%rd4062];
	add.s32 	%r8125, %r8121, %r8124;
	st.global.u32 	[%rd6], %r8125;
	add.s32 	%r8126, %r8122, %r15;
	mad.lo.s32 	%r8127, %r8126, %r11, %r12;
	mul.wide.s32 	%rd4063, %r8127, 4;
	add.s64 	%rd4064, %rd3, %rd4063;
	ld.global.u32 	%r8128, [%rd4064];
	add.s32 	%r8129, %r8125, %r8128;
	st.global.u32 	[%rd6], %r8129;
	add.s32 	%r8130, %r8126, %r15;
	mad.lo.s32 	%r8131, %r8130, %r11, %r12;
	mul.wide.s32 	%rd4065, %r8131, 4;
	add.s64 	%rd4066, %rd3, %rd4065;
	ld.global.u32 	%r8132, [%rd4066];
	add.s32 	%r8133, %r8129, %r8132;
	st.global.u32 	[%rd6], %r8133;
	add.s32 	%r8134, %r8130, %r15;
	mad.lo.s32 	%r8135, %r8134, %r11, %r12;
	mul.wide.s32 	%rd4067, %r8135, 4;
	add.s64 	%rd4068, %rd3, %rd4067;
	ld.global.u32 	%r8136, [%rd4068];
	add.s32 	%r8137, %r8133, %r8136;
	st.global.u32 	[%rd6], %r8137;
	add.s32 	%r8138, %r8134, %r15;
	mad.lo.s32 	%r8139, %r8138, %r11, %r12;
	mul.wide.s32 	%rd4069, %r8139, 4;
	add.s64 	%rd4070, %rd3, %rd4069;
	ld.global.u32 	%r8140, [%rd4070];
	add.s32 	%r8141, %r8137, %r8140;
	st.global.u32 	[%rd6], %r8141;
	add.s32 	%r8142, %r8138, %r15;
	mad.lo.s32 	%r8143, %r8142, %r11, %r12;
	mul.wide.s32 	%rd4071, %r8143, 4;
	add.s64 	%rd4072, %rd3, %rd4071;
	ld.global.u32 	%r8144, [%rd4072];
	add.s32 	%r8145, %r8141, %r8144;
	st.global.u32 	[%rd6], %r8145;
	add.s32 	%r8146, %r8142, %r15;
	mad.lo.s32 	%r8147, %r8146, %r11, %r12;
	mul.wide.s32 	%rd4073, %r8147, 4;
	add.s64 	%rd4074, %rd3, %rd4073;
	ld.global.u32 	%r8148, [%rd4074];
	add.s32 	%r8149, %r8145, %r8148;
	st.global.u32 	[%rd6], %r8149;
	add.s32 	%r8150, %r8146, %r15;
	mad.lo.s32 	%r8151, %r8150, %r11, %r12;
	mul.wide.s32 	%rd4075, %r8151, 4;
	add.s64 	%rd4076, %rd3, %rd4075;
	ld.global.u32 	%r8152, [%rd4076];
	add.s32 	%r8153, %r8149, %r8152;
	st.global.u32 	[%rd6], %r8153;
	add.s32 	%r8154, %r8150, %r15;
	mad.lo.s32 	%r8155, %r8154, %r11, %r12;
	mul.wide.s32 	%rd4077, %r8155, 4;
	add.s64 	%rd4078, %rd3, %rd4077;
	ld.global.u32 	%r8156, [%rd4078];
	add.s32 	%r8157, %r8153, %r8156;
	st.global.u32 	[%rd6], %r8157;
	add.s32 	%r8158, %r8154, %r15;
	mad.lo.s32 	%r8159, %r8158, %r11, %r12;
	mul.wide.s32 	%rd4079, %r8159, 4;
	add.s64 	%rd4080, %rd3, %rd4079;
	ld.global.u32 	%r8160, [%rd4080];
	add.s32 	%r8161, %r8157, %r8160;
	st.global.u32 	[%rd6], %r8161;
	add.s32 	%r8162, %r8158, %r15;
	mad.lo.s32 	%r8163, %r8162, %r11, %r12;
	mul.wide.s32 	%rd4081, %r8163, 4;
	add.s64 	%rd4082, %rd3, %rd4081;
	ld.global.u32 	%r8164, [%rd4082];
	add.s32 	%r8165, %r8161, %r8164;
	st.global.u32 	[%rd6], %r8165;
	add.s32 	%r8166, %r8162, %r15;
	mad.lo.s32 	%r8167, %r8166, %r11, %r12;
	mul.wide.s32 	%rd4083, %r8167, 4;
	add.s64 	%rd4084, %rd3, %rd4083;
	ld.global.u32 	%r8168, [%rd4084];
	add.s32 	%r8169, %r8165, %r8168;
	st.global.u32 	[%rd6], %r8169;
	add.s32 	%r8170, %r8166, %r15;
	mad.lo.s32 	%r8171, %r8170, %r11, %r12;
	mul.wide.s32 	%rd4085, %r8171, 4;
	add.s64 	%rd4086, %rd3, %rd4085;
	ld.global.u32 	%r8172, [%rd4086];
	add.s32 	%r8173, %r8169, %r8172;
	st.global.u32 	[%rd6], %r8173;
	add.s32 	%r8174, %r8170, %r15;
	mad.lo.s32 	%r8175, %r8174, %r11, %r12;
	mul.wide.s32 	%rd4087, %r8175, 4;
	add.s64 	%rd4088, %rd3, %rd4087;
	ld.global.u32 	%r8176, [%rd4088];
	add.s32 	%r8177, %r8173, %r8176;
	st.global.u32 	[%rd6], %r8177;
	add.s32 	%r8178, %r8174, %r15;
	mad.lo.s32 	%r8179, %r8178, %r11, %r12;
	mul.wide.s32 	%rd4089, %r8179, 4;
	add.s64 	%rd4090, %rd3, %rd4089;
	ld.global.u32 	%r8180, [%rd4090];
	add.s32 	%r8181, %r8177, %r8180;
	st.global.u32 	[%rd6], %r8181;
	add.s32 	%r8182, %r8178, %r15;
	mad.lo.s32 	%r8183, %r8182, %r11, %r12;
	mul.wide.s32 	%rd4091, %r8183, 4;
	add.s64 	%rd4092, %rd3, %rd4091;
	ld.global.u32 	%r8184, [%rd4092];
	add.s32 	%r8185, %r8181, %r8184;
	st.global.u32 	[%rd6], %r8185;
	add.s32 	%r8186, %r8182, %r15;
	mad.lo.s32 	%r8187, %r8186, %r11, %r12;
	mul.wide.s32 	%rd4093, %r8187, 4;
	add.s64 	%rd4094, %rd3, %rd4093;
	ld.global.u32 	%r8188, [%rd4094];
	add.s32 	%r8189, %r8185, %r8188;
	st.global.u32 	[%rd6], %r8189;
	add.s32 	%r8190, %r8186, %r15;
	mad.lo.s32 	%r8191, %r8190, %r11, %r12;
	mul.wide.s32 	%rd4095, %r8191, 4;
	add.s64 	%rd4096, %rd3, %rd4095;
	ld.global.u32 	%r8192, [%rd4096];
	add.s32 	%r8193, %r8189, %r8192;
	st.global.u32 	[%rd6], %r8193;
	add.s32 	%r8194, %r8190, %r15;
	mad.lo.s32 	%r8195, %r8194, %r11, %r12;
	mul.wide.s32 	%rd4097, %r8195, 4;
	add.s64 	%rd4098, %rd3, %rd4097;
	ld.global.u32 	%r8196, [%rd4098];
	add.s32 	%r8197, %r8193, %r8196;
	st.global.u32 	[%rd6], %r8197;
	add.s32 	%r8198, %r8194, %r15;
	mad.lo.s32 	%r8199, %r8198, %r11, %r12;
	mul.wide.s32 	%rd4099, %r8199, 4;
	add.s64 	%rd4100, %rd3, %rd4099;
	ld.global.u32 	%r8200, [%rd4100];
	add.s32 	%r8201, %r8197, %r8200;
	st.global.u32 	[%rd6], %r8201;
	add.s32 	%r8202, %r8198, %r15;
	mad.lo.s32 	%r8203, %r8202, %r11, %r12;
	mul.wide.s32 	%rd4101, %r8203, 4;
	add.s64 	%rd4102, %rd3, %rd4101;
	ld.global.u32 	%r8204, [%rd4102];
	add.s32 	%r8205, %r8201, %r8204;
	st.global.u32 	[%rd6], %r8205;
	add.s32 	%r8206, %r8202, %r15;
	mad.lo.s32 	%r8207, %r8206, %r11, %r12;
	mul.wide.s32 	%rd4103, %r8207, 4;
	add.s64 	%rd4104, %rd3, %rd4103;
	ld.global.u32 	%r8208, [%rd4104];
	add.s32 	%r8209, %r8205, %r8208;
	st.global.u32 	[%rd6], %r8209;
	add.s32 	%r8210, %r8206, %r15;
	mad.lo.s32 	%r8211, %r8210, %r11, %r12;
	mul.wide.s32 	%rd4105, %r8211, 4;
	add.s64 	%rd4106, %rd3, %rd4105;
	ld.global.u32 	%r8212, [%rd4106];
	add.s32 	%r8213, %r8209, %r8212;
	st.global.u32 	[%rd6], %r8213;
	add.s32 	%r8214, %r8210, %r15;
	mad.lo.s32 	%r8215, %r8214, %r11, %r12;
	mul.wide.s32 	%rd4107, %r8215, 4;
	add.s64 	%rd4108, %rd3, %rd4107;
	ld.global.u32 	%r8216, [%rd4108];
	add.s32 	%r8217, %r8213, %r8216;
	st.global.u32 	[%rd6], %r8217;
	add.s32 	%r8218, %r8214, %r15;
	mad.lo.s32 	%r8219, %r8218, %r11, %r12;
	mul.wide.s32 	%rd4109, %r8219, 4;
	add.s64 	%rd4110, %rd3, %rd4109;
	ld.global.u32 	%r8220, [%rd4110];
	add.s32 	%r8221, %r8217, %r8220;
	st.global.u32 	[%rd6], %r8221;
	add.s32 	%r8222, %r8218, %r15;
	mad.lo.s32 	%r8223, %r8222, %r11, %r12;
	mul.wide.s32 	%rd4111, %r8223, 4;
	add.s64 	%rd4112, %rd3, %rd4111;
	ld.global.u32 	%r8224, [%rd4112];
	add.s32 	%r8225, %r8221, %r8224;
	st.global.u32 	[%rd6], %r8225;
	add.s32 	%r8226, %r8222, %r15;
	mad.lo.s32 	%r8227, %r8226, %r11, %r12;
	mul.wide.s32 	%rd4113, %r8227, 4;
	add.s64 	%rd4114, %rd3, %rd4113;
	ld.global.u32 	%r8228, [%rd4114];
	add.s32 	%r8229, %r8225, %r8228;
	st.global.u32 	[%rd6], %r8229;
	add.s32 	%r8230, %r8226, %r15;
	mad.lo.s32 	%r8231, %r8230, %r11, %r12;
	mul.wide.s32 	%rd4115, %r8231, 4;
	add.s64 	%rd4116, %rd3, %rd4115;
	ld.global.u32 	%r8232, [%rd4116];
	add.s32 	%r8233, %r8229, %r8232;
	st.global.u32 	[%rd6], %r8233;
	add.s32 	%r8234, %r8230, %r15;
	mad.lo.s32 	%r8235, %r8234, %r11, %r12;
	mul.wide.s32 	%rd4117, %r8235, 4;
	add.s64 	%rd4118, %rd3, %rd4117;
	ld.global.u32 	%r8236, [%rd4118];
	add.s32 	%r8237, %r8233, %r8236;
	st.global.u32 	[%rd6], %r8237;
	add.s32 	%r8238, %r8234, %r15;
	mad.lo.s32 	%r8239, %r8238, %r11, %r12;
	mul.wide.s32 	%rd4119, %r8239, 4;
	add.s64 	%rd4120, %rd3, %rd4119;
	ld.global.u32 	%r8240, [%rd4120];
	add.s32 	%r8241, %r8237, %r8240;
	st.global.u32 	[%rd6], %r8241;
	add.s32 	%r8242, %r8238, %r15;
	mad.lo.s32 	%r8243, %r8242, %r11, %r12;
	mul.wide.s32 	%rd4121, %r8243, 4;
	add.s64 	%rd4122, %rd3, %rd4121;
	ld.global.u32 	%r8244, [%rd4122];
	add.s32 	%r8245, %r8241, %r8244;
	st.global.u32 	[%rd6], %r8245;
	add.s32 	%r8246, %r8242, %r15;
	mad.lo.s32 	%r8247, %r8246, %r11, %r12;
	mul.wide.s32 	%rd4123, %r8247, 4;
	add.s64 	%rd4124, %rd3, %rd4123;
	ld.global.u32 	%r8248, [%rd4124];
	add.s32 	%r8249, %r8245, %r8248;
	st.global.u32 	[%rd6], %r8249;
	add.s32 	%r8250, %r8246, %r15;
	mad.lo.s32 	%r8251, %r8250, %r11, %r12;
	mul.wide.s32 	%rd4125, %r8251, 4;
	add.s64 	%rd4126, %rd3, %rd4125;
	ld.global.u32 	%r8252, [%rd4126];
	add.s32 	%r8253, %r8249, %r8252;
	st.global.u32 	[%rd6], %r8253;
	add.s32 	%r8254, %r8250, %r15;
	mad.lo.s32 	%r8255, %r8254, %r11, %r12;
	mul.wide.s32 	%rd4127, %r8255, 4;
	add.s64 	%rd4128, %rd3, %rd4127;
	ld.global.u32 	%r8256, [%rd4128];
	add.s32 	%r8257, %r8253, %r8256;
	st.global.u32 	[%rd6], %r8257;
	add.s32 	%r8258, %r8254, %r15;
	mad.lo.s32 	%r8259, %r8258, %r11, %r12;
	mul.wide.s32 	%rd4129, %r8259, 4;
	add.s64 	%rd4130, %rd3, %rd4129;
	ld.global.u32 	%r8260, [%rd4130];
	add.s32 	%r8261, %r8257, %r8260;
	st.global.u32 	[%rd6], %r8261;
	add.s32 	%r8262, %r8258, %r15;
	mad.lo.s32 	%r8263, %r8262, %r11, %r12;
	mul.wide.s32 	%rd4131, %r8263, 4;
	add.s64 	%rd4132, %rd3, %rd4131;
	ld.global.u32 	%r8264, [%rd4132];
	add.s32 	%r8265, %r8261, %r8264;
	st.global.u32 	[%rd6], %r8265;
	add.s32 	%r8266, %r8262, %r15;
	mad.lo.s32 	%r8267, %r8266, %r11, %r12;
	mul.wide.s32 	%rd4133, %r8267, 4;
	add.s64 	%rd4134, %rd3, %rd4133;
	ld.global.u32 	%r8268, [%rd4134];
	add.s32 	%r8269, %r8265, %r8268;
	st.global.u32 	[%rd6], %r8269;
	add.s32 	%r8270, %r8266, %r15;
	mad.lo.s32 	%r8271, %r8270, %r11, %r12;
	mul.wide.s32 	%rd4135, %r8271, 4;
	add.s64 	%rd4136, %rd3, %rd4135;
	ld.global.u32 	%r8272, [%rd4136];
	add.s32 	%r8273, %r8269, %r8272;
	st.global.u32 	[%rd6], %r8273;
	add.s32 	%r8274, %r8270, %r15;
	mad.lo.s32 	%r8275, %r8274, %r11, %r12;
	mul.wide.s32 	%rd4137, %r8275, 4;
	add.s64 	%rd4138, %rd3, %rd4137;
	ld.global.u32 	%r8276, [%rd4138];
	add.s32 	%r8277, %r8273, %r8276;
	st.global.u32 	[%rd6], %r8277;
	add.s32 	%r8278, %r8274, %r15;
	mad.lo.s32 	%r8279, %r8278, %r11, %r12;
	mul.wide.s32 	%rd4139, %r8279, 4;
	add.s64 	%rd4140, %rd3, %rd4139;
	ld.global.u32 	%r8280, [%rd4140];
	add.s32 	%r8281, %r8277, %r8280;
	st.global.u32 	[%rd6], %r8281;
	add.s32 	%r8282, %r8278, %r15;
	mad.lo.s32 	%r8283, %r8282, %r11, %r12;
	mul.wide.s32 	%rd4141, %r8283, 4;
	add.s64 	%rd4142, %rd3, %rd4141;
	ld.global.u32 	%r8284, [%rd4142];
	add.s32 	%r8285, %r8281, %r8284;
	st.global.u32 	[%rd6], %r8285;
	add.s32 	%r8286, %r8282, %r15;
	mad.lo.s32 	%r8287, %r8286, %r11, %r12;
	mul.wide.s32 	%rd4143, %r8287, 4;
	add.s64 	%rd4144, %rd3, %rd4143;
	ld.global.u32 	%r8288, [%rd4144];
	add.s32 	%r8289, %r8285, %r8288;
	st.global.u32 	[%rd6], %r8289;
	add.s32 	%r8290, %r8286, %r15;
	mad.lo.s32 	%r8291, %r8290, %r11, %r12;
	mul.wide.s32 	%rd4145, %r8291, 4;
	add.s64 	%rd4146, %rd3, %rd4145;
	ld.global.u32 	%r8292, [%rd4146];
	add.s32 	%r8293, %r8289, %r8292;
	st.global.u32 	[%rd6], %r8293;
	add.s32 	%r8294, %r8290, %r15;
	mad.lo.s32 	%r8295, %r8294, %r11, %r12;
	mul.wide.s32 	%rd4147, %r8295, 4;
	add.s64 	%rd4148, %rd3, %rd4147;
	ld.global.u32 	%r8296, [%rd4148];
	add.s32 	%r8297, %r8293, %r8296;
	st.global.u32 	[%rd6], %r8297;
	add.s32 	%r8298, %r8294, %r15;
	mad.lo.s32 	%r8299, %r8298, %r11, %r12;
	mul.wide.s32 	%rd4149, %r8299, 4;
	add.s64 	%rd4150, %rd3, %rd4149;
	ld.global.u32 	%r8300, [%rd4150];
	add.s32 	%r8301, %r8297, %r8300;
	st.global.u32 	[%rd6], %r8301;
	add.s32 	%r8302, %r8298, %r15;
	mad.lo.s32 	%r8303, %r8302, %r11, %r12;
	mul.wide.s32 	%rd4151, %r8303, 4;
	add.s64 	%rd4152, %rd3, %rd4151;
	ld.global.u32 	%r8304, [%rd4152];
	add.s32 	%r8305, %r8301, %r8304;
	st.global.u32 	[%rd6], %r8305;
	add.s32 	%r8306, %r8302, %r15;
	mad.lo.s32 	%r8307, %r8306, %r11, %r12;
	mul.wide.s32 	%rd4153, %r8307, 4;
	add.s64 	%rd4154, %rd3, %rd4153;
	ld.global.u32 	%r8308, [%rd4154];
	add.s32 	%r8309, %r8305, %r8308;
	st.global.u32 	[%rd6], %r8309;
	add.s32 	%r8310, %r8306, %r15;
	mad.lo.s32 	%r8311, %r8310, %r11, %r12;
	mul.wide.s32 	%rd4155, %r8311, 4;
	add.s64 	%rd4156, %rd3, %rd4155;
	ld.global.u32 	%r8312, [%rd4156];
	add.s32 	%r8313, %r8309, %r8312;
	st.global.u32 	[%rd6], %r8313;
	add.s32 	%r8314, %r8310, %r15;
	mad.lo.s32 	%r8315, %r8314, %r11, %r12;
	mul.wide.s32 	%rd4157, %r8315, 4;
	add.s64 	%rd4158, %rd3, %rd4157;
	ld.global.u32 	%r8316, [%rd4158];
	add.s32 	%r8317, %r8313, %r8316;
	st.global.u32 	[%rd6], %r8317;
	add.s32 	%r8318, %r8314, %r15;
	mad.lo.s32 	%r8319, %r8318, %r11, %r12;
	mul.wide.s32 	%rd4159, %r8319, 4;
	add.s64 	%rd4160, %rd3, %rd4159;
	ld.global.u32 	%r8320, [%rd4160];
	add.s32 	%r8321, %r8317, %r8320;
	st.global.u32 	[%rd6], %r8321;
	add.s32 	%r8322, %r8318, %r15;
	mad.lo.s32 	%r8323, %r8322, %r11, %r12;
	mul.wide.s32 	%rd4161, %r8323, 4;
	add.s64 	%rd4162, %rd3, %rd4161;
	ld.global.u32 	%r8324, [%rd4162];
	add.s32 	%r8325, %r8321, %r8324;
	st.global.u32 	[%rd6], %r8325;
	add.s32 	%r8326, %r16, 45;
	mad.lo.s32 	%r8327, %r8326, %r11, %r12;
	mul.wide.s32 	%rd4163, %r8327, 4;
	add.s64 	%rd4164, %rd3, %rd4163;
	ld.global.u32 	%r8328, [%rd4164];
	add.s32 	%r8329, %r8325, %r8328;
	st.global.u32 	[%rd6], %r8329;
	add.s32 	%r8330, %r8326, %r15;
	mad.lo.s32 	%r8331, %r8330, %r11, %r12;
	mul.wide.s32 	%rd4165, %r8331, 4;
	add.s64 	%rd4166, %rd3, %rd4165;
	ld.global.u32 	%r8332, [%rd4166];
	add.s32 	%r8333, %r8329, %r8332;
	st.global.u32 	[%rd6], %r8333;
	add.s32 	%r8334, %r8330, %r15;
	mad.lo.s32 	%r8335, %r8334, %r11, %r12;
	mul.wide.s32 	%rd4167, %r8335, 4;
	add.s64 	%rd4168, %rd3, %rd4167;
	ld.global.u32 	%r8336, [%rd4168];
	add.s32 	%r8337, %r8333, %r8336;
	st.global.u32 	[%rd6], %r8337;
	add.s32 	%r8338, %r8334, %r15;
	mad.lo.s32 	%r8339, %r8338, %r11, %r12;
	mul.wide.s32 	%rd4169, %r8339, 4;
	add.s64 	%rd4170, %rd3, %rd4169;
	ld.global.u32 	%r8340, [%rd4170];
	add.s32 	%r8341, %r8337, %r8340;
	st.global.u32 	[%rd6], %r8341;
	add.s32 	%r8342, %r8338, %r15;
	mad.lo.s32 	%r8343, %r8342, %r11, %r12;
	mul.wide.s32 	%rd4171, %r8343, 4;
	add.s64 	%rd4172, %rd3, %rd4171;
	ld.global.u32 	%r8344, [%rd4172];
	add.s32 	%r8345, %r8341, %r8344;
	st.global.u32 	[%rd6], %r8345;
	add.s32 	%r8346, %r8342, %r15;
	mad.lo.s32 	%r8347, %r8346, %r11, %r12;
	mul.wide.s32 	%rd4173, %r8347, 4;
	add.s64 	%rd4174, %rd3, %rd4173;
	ld.global.u32 	%r8348, [%rd4174];
	add.s32 	%r8349, %r8345, %r8348;
	st.global.u32 	[%rd6], %r8349;
	add.s32 	%r8350, %r8346, %r15;
	mad.lo.s32 	%r8351, %r8350, %r11, %r12;
	mul.wide.s32 	%rd4175, %r8351, 4;
	add.s64 	%rd4176, %rd3, %rd4175;
	ld.global.u32 	%r8352, [%rd4176];
	add.s32 	%r8353, %r8349, %r8352;
	st.global.u32 	[%rd6], %r8353;
	add.s32 	%r8354, %r8350, %r15;
	mad.lo.s32 	%r8355, %r8354, %r11, %r12;
	mul.wide.s32 	%rd4177, %r8355, 4;
	add.s64 	%rd4178, %rd3, %rd4177;
	ld.global.u32 	%r8356, [%rd4178];
	add.s32 	%r8357, %r8353, %r8356;
	st.global.u32 	[%rd6], %r8357;
	add.s32 	%r8358, %r8354, %r15;
	mad.lo.s32 	%r8359, %r8358, %r11, %r12;
	mul.wide.s32 	%rd4179, %r8359, 4;
	add.s64 	%rd4180, %rd3, %rd4179;
	ld.global.u32 	%r8360, [%rd4180];
	add.s32 	%r8361, %r8357, %r8360;
	st.global.u32 	[%rd6], %r8361;
	add.s32 	%r8362, %r8358, %r15;
	mad.lo.s32 	%r8363, %r8362, %r11, %r12;
	mul.wide.s32 	%rd4181, %r8363, 4;
	add.s64 	%rd4182, %rd3, %rd4181;
	ld.global.u32 	%r8364, [%rd4182];
	add.s32 	%r8365, %r8361, %r8364;
	st.global.u32 	[%rd6], %r8365;
	add.s32 	%r8366, %r8362, %r15;
	mad.lo.s32 	%r8367, %r8366, %r11, %r12;
	mul.wide.s32 	%rd4183, %r8367, 4;
	add.s64 	%rd4184, %rd3, %rd4183;
	ld.global.u32 	%r8368, [%rd4184];
	add.s32 	%r8369, %r8365, %r8368;
	st.global.u32 	[%rd6], %r8369;
	add.s32 	%r8370, %r8366, %r15;
	mad.lo.s32 	%r8371, %r8370, %r11, %r12;
	mul.wide.s32 	%rd4185, %r8371, 4;
	add.s64 	%rd4186, %rd3, %rd4185;
	ld.global.u32 	%r8372, [%rd4186];
	add.s32 	%r8373, %r8369, %r8372;
	st.global.u32 	[%rd6], %r8373;
	add.s32 	%r8374, %r8370, %r15;
	mad.lo.s32 	%r8375, %r8374, %r11, %r12;
	mul.wide.s32 	%rd4187, %r8375, 4;
	add.s64 	%rd4188, %rd3, %rd4187;
	ld.global.u32 	%r8376, [%rd4188];
	add.s32 	%r8377, %r8373, %r8376;
	st.global.u32 	[%rd6], %r8377;
	add.s32 	%r8378, %r8374, %r15;
	mad.lo.s32 	%r8379, %r8378, %r11, %r12;
	mul.wide.s32 	%rd4189, %r8379, 4;
	add.s64 	%rd4190, %rd3, %rd4189;
	ld.global.u32 	%r8380, [%rd4190];
	add.s32 	%r8381, %r8377, %r8380;
	st.global.u32 	[%rd6], %r8381;
	add.s32 	%r8382, %r8378, %r15;
	mad.lo.s32 	%r8383, %r8382, %r11, %r12;
	mul.wide.s32 	%rd4191, %r8383, 4;
	add.s64 	%rd4192, %rd3, %rd4191;
	ld.global.u32 	%r8384, [%rd4192];
	add.s32 	%r8385, %r8381, %r8384;
	st.global.u32 	[%rd6], %r8385;
	add.s32 	%r8386, %r8382, %r15;
	mad.lo.s32 	%r8387, %r8386, %r11, %r12;
	mul.wide.s32 	%rd4193, %r8387, 4;
	add.s64 	%rd4194, %rd3, %rd4193;
	ld.global.u32 	%r8388, [%rd4194];
	add.s32 	%r8389, %r8385, %r8388;
	st.global.u32 	[%rd6], %r8389;
	add.s32 	%r8390, %r8386, %r15;
	mad.lo.s32 	%r8391, %r8390, %r11, %r12;
	mul.wide.s32 	%rd4195, %r8391, 4;
	add.s64 	%rd4196, %rd3, %rd4195;
	ld.global.u32 	%r8392, [%rd4196];
	add.s32 	%r8393, %r8389, %r8392;
	st.global.u32 	[%rd6], %r8393;
	add.s32 	%r8394, %r8390, %r15;
	mad.lo.s32 	%r8395, %r8394, %r11, %r12;
	mul.wide.s32 	%rd4197, %r8395, 4;
	add.s64 	%rd4198, %rd3, %rd4197;
	ld.global.u32 	%r8396, [%rd4198];
	add.s32 	%r8397, %r8393, %r8396;
	st.global.u32 	[%rd6], %r8397;
	add.s32 	%r8398, %r8394, %r15;
	mad.lo.s32 	%r8399, %r8398, %r11, %r12;
	mul.wide.s32 	%rd4199, %r8399, 4;
	add.s64 	%rd4200, %rd3, %rd4199;
	ld.global.u32 	%r8400, [%rd4200];
	add.s32 	%r8401, %r8397, %r8400;
	st.global.u32 	[%rd6], %r8401;
	add.s32 	%r8402, %r8398, %r15;
	mad.lo.s32 	%r8403, %r8402, %r11, %r12;
	mul.wide.s32 	%rd4201, %r8403, 4;
	add.s64 	%rd4202, %rd3, %rd4201;
	ld.global.u32 	%r8404, [%rd4202];
	add.s32 	%r8405, %r8401, %r8404;
	st.global.u32 	[%rd6], %r8405;
	add.s32 	%r8406, %r8402, %r15;
	mad.lo.s32 	%r8407, %r8406, %r11, %r12;
	mul.wide.s32 	%rd4203, %r8407, 4;
	add.s64 	%rd4204, %rd3, %rd4203;
	ld.global.u32 	%r8408, [%rd4204];
	add.s32 	%r8409, %r8405, %r8408;
	st.global.u32 	[%rd6], %r8409;
	add.s32 	%r8410, %r8406, %r15;
	mad.lo.s32 	%r8411, %r8410, %r11, %r12;
	mul.wide.s32 	%rd4205, %r8411, 4;
	add.s64 	%rd4206, %rd3, %rd4205;
	ld.global.u32 	%r8412, [%rd4206];
	add.s32 	%r8413, %r8409, %r8412;
	st.global.u32 	[%rd6], %r8413;
	add.s32 	%r8414, %r8410, %r15;
	mad.lo.s32 	%r8415, %r8414, %r11, %r12;
	mul.wide.s32 	%rd4207, %r8415, 4;
	add.s64 	%rd4208, %rd3, %rd4207;
	ld.global.u32 	%r8416, [%rd4208];
	add.s32 	%r8417, %r8413, %r8416;
	st.global.u32 	[%rd6], %r8417;
	add.s32 	%r8418, %r8414, %r15;
	mad.lo.s32 	%r8419, %r8418, %r11, %r12;
	mul.wide.s32 	%rd4209, %r8419, 4;
	add.s64 	%rd4210, %rd3, %rd4209;
	ld.global.u32 	%r8420, [%rd4210];
	add.s32 	%r8421, %r8417, %r8420;
	st.global.u32 	[%rd6], %r8421;
	add.s32 	%r8422, %r8418, %r15;
	mad.lo.s32 	%r8423, %r8422, %r11, %r12;
	mul.wide.s32 	%rd4211, %r8423, 4;
	add.s64 	%rd4212, %rd3, %rd4211;
	ld.global.u32 	%r8424, [%rd4212];
	add.s32 	%r8425, %r8421, %r8424;
	st.global.u32 	[%rd6], %r8425;
	add.s32 	%r8426, %r8422, %r15;
	mad.lo.s32 	%r8427, %r8426, %r11, %r12;
	mul.wide.s32 	%rd4213, %r8427, 4;
	add.s64 	%rd4214, %rd3, %rd4213;
	ld.global.u32 	%r8428, [%rd4214];
	add.s32 	%r8429, %r8425, %r8428;
	st.global.u32 	[%rd6], %r8429;
	add.s32 	%r8430, %r8426, %r15;
	mad.lo.s32 	%r8431, %r8430, %r11, %r12;
	mul.wide.s32 	%rd4215, %r8431, 4;
	add.s64 	%rd4216, %rd3, %rd4215;
	ld.global.u32 	%r8432, [%rd4216];
	add.s32 	%r8433, %r8429, %r8432;
	st.global.u32 	[%rd6], %r8433;
	add.s32 	%r8434, %r8430, %r15;
	mad.lo.s32 	%r8435, %r8434, %r11, %r12;
	mul.wide.s32 	%rd4217, %r8435, 4;
	add.s64 	%rd4218, %rd3, %rd4217;
	ld.global.u32 	%r8436, [%rd4218];
	add.s32 	%r8437, %r8433, %r8436;
	st.global.u32 	[%rd6], %r8437;
	add.s32 	%r8438, %r8434, %r15;
	mad.lo.s32 	%r8439, %r8438, %r11, %r12;
	mul.wide.s32 	%rd4219, %r8439, 4;
	add.s64 	%rd4220, %rd3, %rd4219;
	ld.global.u32 	%r8440, [%rd4220];
	add.s32 	%r8441, %r8437, %r8440;
	st.global.u32 	[%rd6], %r8441;
	add.s32 	%r8442, %r8438, %r15;
	mad.lo.s32 	%r8443, %r8442, %r11, %r12;
	mul.wide.s32 	%rd4221, %r8443, 4;
	add.s64 	%rd4222, %rd3, %rd4221;
	ld.global.u32 	%r8444, [%rd4222];
	add.s32 	%r8445, %r8441, %r8444;
	st.global.u32 	[%rd6], %r8445;
	add.s32 	%r8446, %r8442, %r15;
	mad.lo.s32 	%r8447, %r8446, %r11, %r12;
	mul.wide.s32 	%rd4223, %r8447, 4;
	add.s64 	%rd4224, %rd3, %rd4223;
	ld.global.u32 	%r8448, [%rd4224];
	add.s32 	%r8449, %r8445, %r8448;
	st.global.u32 	[%rd6], %r8449;
	add.s32 	%r8450, %r8446, %r15;
	mad.lo.s32 	%r8451, %r8450, %r11, %r12;
	mul.wide.s32 	%rd4225, %r8451, 4;
	add.s64 	%rd4226, %rd3, %rd4225;
	ld.global.u32 	%r8452, [%rd4226];
	add.s32 	%r8453, %r8449, %r8452;
	st.global.u32 	[%rd6], %r8453;
	add.s32 	%r8454, %r8450, %r15;
	mad.lo.s32 	%r8455, %r8454, %r11, %r12;
	mul.wide.s32 	%rd4227, %r8455, 4;
	add.s64 	%rd4228, %rd3, %rd4227;
	ld.global.u32 	%r8456, [%rd4228];
	add.s32 	%r8457, %r8453, %r8456;
	st.global.u32 	[%rd6], %r8457;
	add.s32 	%r8458, %r8454, %r15;
	mad.lo.s32 	%r8459, %r8458, %r11, %r12;
	mul.wide.s32 	%rd4229, %r8459, 4;
	add.s64 	%rd4230, %rd3, %rd4229;
	ld.global.u32 	%r8460, [%rd4230];
	add.s32 	%r8461, %r8457, %r8460;
	st.global.u32 	[%rd6], %r8461;
	add.s32 	%r8462, %r8458, %r15;
	mad.lo.s32 	%r8463, %r8462, %r11, %r12;
	mul.wide.s32 	%rd4231, %r8463, 4;
	add.s64 	%rd4232, %rd3, %rd4231;
	ld.global.u32 	%r8464, [%rd4232];
	add.s32 	%r8465, %r8461, %r8464;
	st.global.u32 	[%rd6], %r8465;
	add.s32 	%r8466, %r8462, %r15;
	mad.lo.s32 	%r8467, %r8466, %r11, %r12;
	mul.wide.s32 	%rd4233, %r8467, 4;
	add.s64 	%rd4234, %rd3, %rd4233;
	ld.global.u32 	%r8468, [%rd4234];
	add.s32 	%r8469, %r8465, %r8468;
	st.global.u32 	[%rd6], %r8469;
	add.s32 	%r8470, %r8466, %r15;
	mad.lo.s32 	%r8471, %r8470, %r11, %r12;
	mul.wide.s32 	%rd4235, %r8471, 4;
	add.s64 	%rd4236, %rd3, %rd4235;
	ld.global.u32 	%r8472, [%rd4236];
	add.s32 	%r8473, %r8469, %r8472;
	st.global.u32 	[%rd6], %r8473;
	add.s32 	%r8474, %r8470, %r15;
	mad.lo.s32 	%r8475, %r8474, %r11, %r12;
	mul.wide.s32 	%rd4237, %r8475, 4;
	add.s64 	%rd4238, %rd3, %rd4237;
	ld.global.u32 	%r8476, [%rd4238];
	add.s32 	%r8477, %r8473, %r8476;
	st.global.u32 	[%rd6], %r8477;
	add.s32 	%r8478, %r8474, %r15;
	mad.lo.s32 	%r8479, %r8478, %r11, %r12;
	mul.wide.s32 	%rd4239, %r8479, 4;
	add.s64 	%rd4240, %rd3, %rd4239;
	ld.global.u32 	%r8480, [%rd4240];
	add.s32 	%r8481, %r8477, %r8480;
	st.global.u32 	[%rd6], %r8481;
	add.s32 	%r8482, %r8478, %r15;
	mad.lo.s32 	%r8483, %r8482, %r11, %r12;
	mul.wide.s32 	%rd4241, %r8483, 4;
	add.s64 	%rd4242, %rd3, %rd4241;
	ld.global.u32 	%r8484, [%rd4242];
	add.s32 	%r8485, %r8481, %r8484;
	st.global.u32 	[%rd6], %r8485;
	add.s32 	%r8486, %r8482, %r15;
	mad.lo.s32 	%r8487, %r8486, %r11, %r12;
	mul.wide.s32 	%rd4243, %r8487, 4;
	add.s64 	%rd4244, %rd3, %rd4243;
	ld.global.u32 	%r8488, [%rd4244];
	add.s32 	%r8489, %r8485, %r8488;
	st.global.u32 	[%rd6], %r8489;
	add.s32 	%r8490, %r8486, %r15;
	mad.lo.s32 	%r8491, %r8490, %r11, %r12;
	mul.wide.s32 	%rd4245, %r8491, 4;
	add.s64 	%rd4246, %rd3, %rd4245;
	ld.global.u32 	%r8492, [%rd4246];
	add.s32 	%r8493, %r8489, %r8492;
	st.global.u32 	[%rd6], %r8493;
	add.s32 	%r8494, %r8490, %r15;
	mad.lo.s32 	%r8495, %r8494, %r11, %r12;
	mul.wide.s32 	%rd4247, %r8495, 4;
	add.s64 	%rd4248, %rd3, %rd4247;
	ld.global.u32 	%r8496, [%rd4248];
	add.s32 	%r8497, %r8493, %r8496;
	st.global.u32 	[%rd6], %r8497;
	add.s32 	%r8498, %r8494, %r15;
	mad.lo.s32 	%r8499, %r8498, %r11, %r12;
	mul.wide.s32 	%rd4249, %r8499, 4;
	add.s64 	%rd4250, %rd3, %rd4249;
	ld.global.u32 	%r8500, [%rd4250];
	add.s32 	%r8501, %r8497, %r8500;
	st.global.u32 	[%rd6], %r8501;
	add.s32 	%r8502, %r8498, %r15;
	mad.lo.s32 	%r8503, %r8502, %r11, %r12;
	mul.wide.s32 	%rd4251, %r8503, 4;
	add.s64 	%rd4252, %rd3, %rd4251;
	ld.global.u32 	%r8504, [%rd4252];
	add.s32 	%r8505, %r8501, %r8504;
	st.global.u32 	[%rd6], %r8505;
	add.s32 	%r8506, %r8502, %r15;
	mad.lo.s32 	%r8507, %r8506, %r11, %r12;
	mul.wide.s32 	%rd4253, %r8507, 4;
	add.s64 	%rd4254, %rd3, %rd4253;
	ld.global.u32 	%r8508, [%rd4254];
	add.s32 	%r8509, %r8505, %r8508;
	st.global.u32 	[%rd6], %r8509;
	add.s32 	%r8510, %r8506, %r15;
	mad.lo.s32 	%r8511, %r8510, %r11, %r12;
	mul.wide.s32 	%rd4255, %r8511, 4;
	add.s64 	%rd4256, %rd3, %rd4255;
	ld.global.u32 	%r8512, [%rd4256];
	add.s32 	%r8513, %r8509, %r8512;
	st.global.u32 	[%rd6], %r8513;
	add.s32 	%r8514, %r8510, %r15;
	mad.lo.s32 	%r8515, %r8514, %r11, %r12;
	mul.wide.s32 	%rd4257, %r8515, 4;
	add.s64 	%rd4258, %rd3, %rd4257;
	ld.global.u32 	%r8516, [%rd4258];
	add.s32 	%r8517, %r8513, %r8516;
	st.global.u32 	[%rd6], %r8517;
	add.s32 	%r8518, %r8514, %r15;
	mad.lo.s32 	%r8519, %r8518, %r11, %r12;
	mul.wide.s32 	%rd4259, %r8519, 4;
	add.s64 	%rd4260, %rd3, %rd4259;
	ld.global.u32 	%r8520, [%rd4260];
	add.s32 	%r8521, %r8517, %r8520;
	st.global.u32 	[%rd6], %r8521;
	add.s32 	%r8522, %r8518, %r15;
	mad.lo.s32 	%r8523, %r8522, %r11, %r12;
	mul.wide.s32 	%rd4261, %r8523, 4;
	add.s64 	%rd4262, %rd3, %rd4261;
	ld.global.u32 	%r8524, [%rd4262];
	add.s32 	%r8525, %r8521, %r8524;
	st.global.u32 	[%rd6], %r8525;
	add.s32 	%r8526, %r8522, %r15;
	mad.lo.s32 	%r8527, %r8526, %r11, %r12;
	mul.wide.s32 	%rd4263, %r8527, 4;
	add.s64 	%rd4264, %rd3, %rd4263;
	ld.global.u32 	%r8528, [%rd4264];
	add.s32 	%r8529, %r8525, %r8528;
	st.global.u32 	[%rd6], %r8529;
	add.s32 	%r8530, %r16, 46;
	mad.lo.s32 	%r8531, %r8530, %r11, %r12;
	mul.wide.s32 	%rd4265, %r8531, 4;
	add.s64 	%rd4266, %rd3, %rd4265;
	ld.global.u32 	%r8532, [%rd4266];
	add.s32 	%r8533, %r8529, %r8532;
	st.global.u32 	[%rd6], %r8533;
	add.s32 	%r8534, %r8530, %r15;
	mad.lo.s32 	%r8535, %r8534, %r11, %r12;
	mul.wide.s32 	%rd4267, %r8535, 4;
	add.s64 	%rd4268, %rd3, %rd4267;
	ld.global.u32 	%r8536, [%rd4268];
	add.s32 	%r8537, %r8533, %r8536;
	st.global.u32 	[%rd6], %r8537;
	add.s32 	%r8538, %r8534, %r15;
	mad.lo.s32 	%r8539, %r8538, %r11, %r12;
	mul.wide.s32 	%rd4269, %r8539, 4;
	add.s64 	%rd4270, %rd3, %rd4269;
	ld.global.u32 	%r8540, [%rd4270];
	add.s32 	%r8541, %r8537, %r8540;
	st.global.u32 	[%rd6], %r8541;
	add.s32 	%r8542, %r8538, %r15;
	mad.lo.s32 	%r8543, %r8542, %r11, %r12;
	mul.wide.s32 	%rd4271, %r8543, 4;
	add.s64 	%rd4272, %rd3, %rd4271;
	ld.global.u32 	%r8544, [%rd4272];
	add.s32 	%r8545, %r8541, %r8544;
	st.global.u32 	[%rd6], %r8545;
	add.s32 	%r8546, %r8542, %r15;
	mad.lo.s32 	%r8547, %r8546, %r11, %r12;
	mul.wide.s32 	%rd4273, %r8547, 4;
	add.s64 	%rd4274, %rd3, %rd4273;
	ld.global.u32 	%r8548, [%rd4274];
	add.s32 	%r8549, %r8545, %r8548;
	st.global.u32 	[%rd6], %r8549;
	add.s32 	%r8550, %r8546, %r15;
	mad.lo.s32 	%r8551, %r8550, %r11, %r12;
	mul.wide.s32 	%rd4275, %r8551, 4;
	add.s64 	%rd4276, %rd3, %rd4275;
	ld.global.u32 	%r8552, [%rd4276];
	add.s32 	%r8553, %r8549, %r8552;
	st.global.u32 	[%rd6], %r8553;
	add.s32 	%r8554, %r8550, %r15;
	mad.lo.s32 	%r8555, %r8554, %r11, %r12;
	mul.wide.s32 	%rd4277, %r8555, 4;
	add.s64 	%rd4278, %rd3, %rd4277;
	ld.global.u32 	%r8556, [%rd4278];
	add.s32 	%r8557, %r8553, %r8556;
	st.global.u32 	[%rd6], %r8557;
	add.s32 	%r8558, %r8554, %r15;
	mad.lo.s32 	%r8559, %r8558, %r11, %r12;
	mul.wide.s32 	%rd4279, %r8559, 4;
	add.s64 	%rd4280, %rd3, %rd4279;
	ld.global.u32 	%r8560, [%rd4280];
	add.s32 	%r8561, %r8557, %r8560;
	st.global.u32 	[%rd6], %r8561;
	add.s32 	%r8562, %r8558, %r15;
	mad.lo.s32 	%r8563, %r8562, %r11, %r12;
	mul.wide.s32 	%rd4281, %r8563, 4;
	add.s64 	%rd4282, %rd3, %rd4281;
	ld.global.u32 	%r8564, [%rd4282];
	add.s32 	%r8565, %r8561, %r8564;
	st.global.u32 	[%rd6], %r8565;
	add.s32 	%r8566, %r8562, %r15;
	mad.lo.s32 	%r8567, %r8566, %r11, %r12;
	mul.wide.s32 	%rd4283, %r8567, 4;
	add.s64 	%rd4284, %rd3, %rd4283;
	ld.global.u32 	%r8568, [%rd4284];
	add.s32 	%r8569, %r8565, %r8568;
	st.global.u32 	[%rd6], %r8569;
	add.s32 	%r8570, %r8566, %r15;
	mad.lo.s32 	%r8571, %r8570, %r11, %r12;
	mul.wide.s32 	%rd4285, %r8571, 4;
	add.s64 	%rd4286, %rd3, %rd4285;
	ld.global.u32 	%r8572, [%rd4286];
	add.s32 	%r8573, %r8569, %r8572;
	st.global.u32 	[%rd6], %r8573;
	add.s32 	%r8574, %r8570, %r15;
	mad.lo.s32 	%r8575, %r8574, %r11, %r12;
	mul.wide.s32 	%rd4287, %r8575, 4;
	add.s64 	%rd4288, %rd3, %rd4287;
	ld.global.u32 	%r8576, [%rd4288];
	add.s32 	%r8577, %r8573, %r8576;
	st.global.u32 	[%rd6], %r8577;
	add.s32 	%r8578, %r8574, %r15;
	mad.lo.s32 	%r8579, %r8578, %r11, %r12;
	mul.wide.s32 	%rd4289, %r8579, 4;
	add.s64 	%rd4290, %rd3, %rd4289;
	ld.global.u32 	%r8580, [%rd4290];
	add.s32 	%r8581, %r8577, %r8580;
	st.global.u32 	[%rd6], %r8581;
	add.s32 	%r8582, %r8578, %r15;
	mad.lo.s32 	%r8583, %r8582, %r11, %r12;
	mul.wide.s32 	%rd4291, %r8583, 4;
	add.s64 	%rd4292, %rd3, %rd4291;
	ld.global.u32 	%r8584, [%rd4292];
	add.s32 	%r8585, %r8581, %r8584;
	st.global.u32 	[%rd6], %r8585;
	add.s32 	%r8586, %r8582, %r15;
	mad.lo.s32 	%r8587, %r8586, %r11, %r12;
	mul.wide.s32 	%rd4293, %r8587, 4;
	add.s64 	%rd4294, %rd3, %rd4293;
	ld.global.u32 	%r8588, [%rd4294];
	add.s32 	%r8589, %r8585, %r8588;
	st.global.u32 	[%rd6], %r8589;
	add.s32 	%r8590, %r8586, %r15;
	mad.lo.s32 	%r8591, %r8590, %r11, %r12;
	mul.wide.s32 	%rd4295, %r8591, 4;
	add.s64 	%rd4296, %rd3, %rd4295;
	ld.global.u32 	%r8592, [%rd4296];
	add.s32 	%r8593, %r8589, %r8592;
	st.global.u32 	[%rd6], %r8593;
	add.s32 	%r8594, %r8590, %r15;
	mad.lo.s32 	%r8595, %r8594, %r11, %r12;
	mul.wide.s32 	%rd4297, %r8595, 4;
	add.s64 	%rd4298, %rd3, %rd4297;
	ld.global.u32 	%r8596, [%rd4298];
	add.s32 	%r8597, %r8593, %r8596;
	st.global.u32 	[%rd6], %r8597;
	add.s32 	%r8598, %r8594, %r15;
	mad.lo.s32 	%r8599, %r8598, %r11, %r12;
	mul.wide.s32 	%rd4299, %r8599, 4;
	add.s64 	%rd4300, %rd3, %rd4299;
	ld.global.u32 	%r8600, [%rd4300];
	add.s32 	%r8601, %r8597, %r8600;
	st.global.u32 	[%rd6], %r8601;
	add.s32 	%r8602, %r8598, %r15;
	mad.lo.s32 	%r8603, %r8602, %r11, %r12;
	mul.wide.s32 	%rd4301, %r8603, 4;
	add.s64 	%rd4302, %rd3, %rd4301;
	ld.global.u32 	%r8604, [%rd4302];
	add.s32 	%r8605, %r8601, %r8604;
	st.global.u32 	[%rd6], %r8605;
	add.s32 	%r8606, %r8602, %r15;
	mad.lo.s32 	%r8607, %r8606, %r11, %r12;
	mul.wide.s32 	%rd4303, %r8607, 4;
	add.s64 	%rd4304, %rd3, %rd4303;
	ld.global.u32 	%r8608, [%rd4304];
	add.s32 	%r8609, %r8605, %r8608;
	st.global.u32 	[%rd6], %r8609;
	add.s32 	%r8610, %r8606, %r15;
	mad.lo.s32 	%r8611, %r8610, %r11, %r12;
	mul.wide.s32 	%rd4305, %r8611, 4;
	add.s64 	%rd4306, %rd3, %rd4305;
	ld.global.u32 	%r8612, [%rd4306];
	add.s32 	%r8613, %r8609, %r8612;
	st.global.u32 	[%rd6], %r8613;
	add.s32 	%r8614, %r8610, %r15;
	mad.lo.s32 	%r8615, %r8614, %r11, %r12;
	mul.wide.s32 	%rd4307, %r8615, 4;
	add.s64 	%rd4308, %rd3, %rd4307;
	ld.global.u32 	%r8616, [%rd4308];
	add.s32 	%r8617, %r8613, %r8616;
	st.global.u32 	[%rd6], %r8617;
	add.s32 	%r8618, %r8614, %r15;
	mad.lo.s32 	%r8619, %r8618, %r11, %r12;
	mul.wide.s32 	%rd4309, %r8619, 4;
	add.s64 	%rd4310, %rd3, %rd4309;
	ld.global.u32 	%r8620, [%rd4310];
	add.s32 	%r8621, %r8617, %r8620;
	st.global.u32 	[%rd6], %r8621;
	add.s32 	%r8622, %r8618, %r15;
	mad.lo.s32 	%r8623, %r8622, %r11, %r12;
	mul.wide.s32 	%rd4311, %r8623, 4;
	add.s64 	%rd4312, %rd3, %rd4311;
	ld.global.u32 	%r8624, [%rd4312];
	add.s32 	%r8625, %r8621, %r8624;
	st.global.u32 	[%rd6], %r8625;
	add.s32 	%r8626, %r8622, %r15;
	mad.lo.s32 	%r8627, %r8626, %r11, %r12;
	mul.wide.s32 	%rd4313, %r8627, 4;
	add.s64 	%rd4314, %rd3, %rd4313;
	ld.global.u32 	%r8628, [%rd4314];
	add.s32 	%r8629, %r8625, %r8628;
	st.global.u32 	[%rd6], %r8629;
	add.s32 	%r8630, %r8626, %r15;
	mad.lo.s32 	%r8631, %r8630, %r11, %r12;
	mul.wide.s32 	%rd4315, %r8631, 4;
	add.s64 	%rd4316, %rd3, %rd4315;
	ld.global.u32 	%r8632, [%rd4316];
	add.s32 	%r8633, %r8629, %r8632;
	st.global.u32 	[%rd6], %r8633;
	add.s32 	%r8634, %r8630, %r15;
	mad.lo.s32 	%r8635, %r8634, %r11, %r12;
	mul.wide.s32 	%rd4317, %r8635, 4;
	add.s64 	%rd4318, %rd3, %rd4317;
	ld.global.u32 	%r8636, [%rd4318];
	add.s32 	%r8637, %r8633, %r8636;
	st.global.u32 	[%rd6], %r8637;
	add.s32 	%r8638, %r8634, %r15;
	mad.lo.s32 	%r8639, %r8638, %r11, %r12;
	mul.wide.s32 	%rd4319, %r8639, 4;
	add.s64 	%rd4320, %rd3, %rd4319;
	ld.global.u32 	%r8640, [%rd4320];
	add.s32 	%r8641, %r8637, %r8640;
	st.global.u32 	[%rd6], %r8641;
	add.s32 	%r8642, %r8638, %r15;
	mad.lo.s32 	%r8643, %r8642, %r11, %r12;
	mul.wide.s32 	%rd4321, %r8643, 4;
	add.s64 	%rd4322, %rd3, %rd4321;
	ld.global.u32 	%r8644, [%rd4322];
	add.s32 	%r8645, %r8641, %r8644;
	st.global.u32 	[%rd6], %r8645;
	add.s32 	%r8646, %r8642, %r15;
	mad.lo.s32 	%r8647, %r8646, %r11, %r12;
	mul.wide.s32 	%rd4323, %r8647, 4;
	add.s64 	%rd4324, %rd3, %rd4323;
	ld.global.u32 	%r8648, [%rd4324];
	add.s32 	%r8649, %r8645, %r8648;
	st.global.u32 	[%rd6], %r8649;
	add.s32 	%r8650, %r8646, %r15;
	mad.lo.s32 	%r8651, %r8650, %r11, %r12;
	mul.wide.s32 	%rd4325, %r8651, 4;
	add.s64 	%rd4326, %rd3, %rd4325;
	ld.global.u32 	%r8652, [%rd4326];
	add.s32 	%r8653, %r8649, %r8652;
	st.global.u32 	[%rd6], %r8653;
	add.s32 	%r8654, %r8650, %r15;
	mad.lo.s32 	%r8655, %r8654, %r11, %r12;
	mul.wide.s32 	%rd4327, %r8655, 4;
	add.s64 	%rd4328, %rd3, %rd4327;
	ld.global.u32 	%r8656, [%rd4328];
	add.s32 	%r8657, %r8653, %r8656;
	st.global.u32 	[%rd6], %r8657;
	add.s32 	%r8658, %r8654, %r15;
	mad.lo.s32 	%r8659, %r8658, %r11, %r12;
	mul.wide.s32 	%rd4329, %r8659, 4;
	add.s64 	%rd4330, %rd3, %rd4329;
	ld.global.u32 	%r8660, [%rd4330];
	add.s32 	%r8661, %r8657, %r8660;
	st.global.u32 	[%rd6], %r8661;
	add.s32 	%r8662, %r8658, %r15;
	mad.lo.s32 	%r8663, %r8662, %r11, %r12;
	mul.wide.s32 	%rd4331, %r8663, 4;
	add.s64 	%rd4332, %rd3, %rd4331;
	ld.global.u32 	%r8664, [%rd4332];
	add.s32 	%r8665, %r8661, %r8664;
	st.global.u32 	[%rd6], %r8665;
	add.s32 	%r8666, %r8662, %r15;
	mad.lo.s32 	%r8667, %r8666, %r11, %r12;
	mul.wide.s32 	%rd4333, %r8667, 4;
	add.s64 	%rd4334, %rd3, %rd4333;
	ld.global.u32 	%r8668, [%rd4334];
	add.s32 	%r8669, %r8665, %r8668;
	st.global.u32 	[%rd6], %r8669;
	add.s32 	%r8670, %r8666, %r15;
	mad.lo.s32 	%r8671, %r8670, %r11, %r12;
	mul.wide.s32 	%rd4335, %r8671, 4;
	add.s64 	%rd4336, %rd3, %rd4335;
	ld.global.u32 	%r8672, [%rd4336];
	add.s32 	%r8673, %r8669, %r8672;
	st.global.u32 	[%rd6], %r8673;
	add.s32 	%r8674, %r8670, %r15;
	mad.lo.s32 	%r8675, %r8674, %r11, %r12;
	mul.wide.s32 	%rd4337, %r8675, 4;
	add.s64 	%rd4338, %rd3, %rd4337;
	ld.global.u32 	%r8676, [%rd4338];
	add.s32 	%r8677, %r8673, %r8676;
	st.global.u32 	[%rd6], %r8677;
	add.s32 	%r8678, %r8674, %r15;
	mad.lo.s32 	%r8679, %r8678, %r11, %r12;
	mul.wide.s32 	%rd4339, %r8679, 4;
	add.s64 	%rd4340, %rd3, %rd4339;
	ld.global.u32 	%r8680, [%rd4340];
	add.s32 	%r8681, %r8677, %r8680;
	st.global.u32 	[%rd6], %r8681;
	add.s32 	%r8682, %r8678, %r15;
	mad.lo.s32 	%r8683, %r8682, %r11, %r12;
	mul.wide.s32 	%rd4341, %r8683, 4;
	add.s64 	%rd4342, %rd3, %rd4341;
	ld.global.u32 	%r8684, [%rd4342];
	add.s32 	%r8685, %r8681, %r8684;
	st.global.u32 	[%rd6], %r8685;
	add.s32 	%r8686, %r8682, %r15;
	mad.lo.s32 	%r8687, %r8686, %r11, %r12;
	mul.wide.s32 	%rd4343, %r8687, 4;
	add.s64 	%rd4344, %rd3, %rd4343;
	ld.global.u32 	%r8688, [%rd4344];
	add.s32 	%r8689, %r8685, %r8688;
	st.global.u32 	[%rd6], %r8689;
	add.s32 	%r8690, %r8686, %r15;
	mad.lo.s32 	%r8691, %r8690, %r11, %r12;
	mul.wide.s32 	%rd4345, %r8691, 4;
	add.s64 	%rd4346, %rd3, %rd4345;
	ld.global.u32 	%r8692, [%rd4346];
	add.s32 	%r8693, %r8689, %r8692;
	st.global.u32 	[%rd6], %r8693;
	add.s32 	%r8694, %r8690, %r15;
	mad.lo.s32 	%r8695, %r8694, %r11, %r12;
	mul.wide.s32 	%rd4347, %r8695, 4;
	add.s64 	%rd4348, %rd3, %rd4347;
	ld.global.u32 	%r8696, [%rd4348];
	add.s32 	%r8697, %r8693, %r8696;
	st.global.u32 	[%rd6], %r8697;
	add.s32 	%r8698, %r8694, %r15;
	mad.lo.s32 	%r8699, %r8698, %r11, %r12;
	mul.wide.s32 	%rd4349, %r8699, 4;
	add.s64 	%rd4350, %rd3, %rd4349;
	ld.global.u32 	%r8700, [%rd4350];
	add.s32 	%r8701, %r8697, %r8700;
	st.global.u32 	[%rd6], %r8701;
	add.s32 	%r8702, %r8698, %r15;
	mad.lo.s32 	%r8703, %r8702, %r11, %r12;
	mul.wide.s32 	%rd4351, %r8703, 4;
	add.s64 	%rd4352, %rd3, %rd4351;
	ld.global.u32 	%r8704, [%rd4352];
	add.s32 	%r8705, %r8701, %r8704;
	st.global.u32 	[%rd6], %r8705;
	add.s32 	%r8706, %r8702, %r15;
	mad.lo.s32 	%r8707, %r8706, %r11, %r12;
	mul.wide.s32 	%rd4353, %r8707, 4;
	add.s64 	%rd4354, %rd3, %rd4353;
	ld.global.u32 	%r8708, [%rd4354];
	add.s32 	%r8709, %r8705, %r8708;
	st.global.u32 	[%rd6], %r8709;
	add.s32 	%r8710, %r8706, %r15;
	mad.lo.s32 	%r8711, %r8710, %r11, %r12;
	mul.wide.s32 	%rd4355, %r8711, 4;
	add.s64 	%rd4356, %rd3, %rd4355;
	ld.global.u32 	%r8712, [%rd4356];
	add.s32 	%r8713, %r8709, %r8712;
	st.global.u32 	[%rd6], %r8713;
	add.s32 	%r8714, %r8710, %r15;
	mad.lo.s32 	%r8715, %r8714, %r11, %r12;
	mul.wide.s32 	%rd4357, %r8715, 4;
	add.s64 	%rd4358, %rd3, %rd4357;
	ld.global.u32 	%r8716, [%rd4358];
	add.s32 	%r8717, %r8713, %r8716;
	st.global.u32 	[%rd6], %r8717;
	add.s32 	%r8718, %r8714, %r15;
	mad.lo.s32 	%r8719, %r8718, %r11, %r12;
	mul.wide.s32 	%rd4359, %r8719, 4;
	add.s64 	%rd4360, %rd3, %rd4359;
	ld.global.u32 	%r8720, [%rd4360];
	add.s32 	%r8721, %r8717, %r8720;
	st.global.u32 	[%rd6], %r8721;
	add.s32 	%r8722, %r8718, %r15;
	mad.lo.s32 	%r8723, %r8722, %r11, %r12;
	mul.wide.s32 	%rd4361, %r8723, 4;
	add.s64 	%rd4362, %rd3, %rd4361;
	ld.global.u32 	%r8724, [%rd4362];
	add.s32 	%r8725, %r8721, %r8724;
	st.global.u32 	[%rd6], %r8725;
	add.s32 	%r8726, %r8722, %r15;
	mad.lo.s32 	%r8727, %r8726, %r11, %r12;
	mul.wide.s32 	%rd4363, %r8727, 4;
	add.s64 	%rd4364, %rd3, %rd4363;
	ld.global.u32 	%r8728, [%rd4364];
	add.s32 	%r8729, %r8725, %r8728;
	st.global.u32 	[%rd6], %r8729;
	add.s32 	%r8730, %r8726, %r15;
	mad.lo.s32 	%r8731, %r8730, %r11, %r12;
	mul.wide.s32 	%rd4365, %r8731, 4;
	add.s64 	%rd4366, %rd3, %rd4365;
	ld.global.u32 	%r8732, [%rd4366];
	add.s32 	%r8733, %r8729, %r8732;
	st.global.u32 	[%rd6], %r8733;
	add.s32 	%r8734, %r16, 47;
	mad.lo.s32 	%r8735, %r8734, %r11, %r12;
	mul.wide.s32 	%rd4367, %r8735, 4;
	add.s64 	%rd4368, %rd3, %rd4367;
	ld.global.u32 	%r8736, [%rd4368];
	add.s32 	%r8737, %r8733, %r8736;
	st.global.u32 	[%rd6], %r8737;
	add.s32 	%r8738, %r8734, %r15;
	mad.lo.s32 	%r8739, %r8738, %r11, %r12;
	mul.wide.s32 	%rd4369, %r8739, 4;
	add.s64 	%rd4370, %rd3, %rd4369;
	ld.global.u32 	%r8740, [%rd4370];
	add.s32 	%r8741, %r8737, %r8740;
	st.global.u32 	[%rd6], %r8741;
	add.s32 	%r8742, %r8738, %r15;
	mad.lo.s32 	%r8743, %r8742, %r11, %r12;
	mul.wide.s32 	%rd4371, %r8743, 4;
	add.s64 	%rd4372, %rd3, %rd4371;
	ld.global.u32 	%r8744, [%rd4372];
	add.s32 	%r8745, %r8741, %r8744;
	st.global.u32 	[%rd6], %r8745;
	add.s32 	%r8746, %r8742, %r15;
	mad.lo.s32 	%r8747, %r8746, %r11, %r12;
	mul.wide.s32 	%rd4373, %r8747, 4;
	add.s64 	%rd4374, %rd3, %rd4373;
	ld.global.u32 	%r8748, [%rd4374];
	add.s32 	%r8749, %r8745, %r8748;
	st.global.u32 	[%rd6], %r8749;
	add.s32 	%r8750, %r8746, %r15;
	mad.lo.s32 	%r8751, %r8750, %r11, %r12;
	mul.wide.s32 	%rd4375, %r8751, 4;
	add.s64 	%rd4376, %rd3, %rd4375;
	ld.global.u32 	%r8752, [%rd4376];
	add.s32 	%r8753, %r8749, %r8752;
	st.global.u32 	[%rd6], %r8753;
	add.s32 	%r8754, %r8750, %r15;
	mad.lo.s32 	%r8755, %r8754, %r11, %r12;
	mul.wide.s32 	%rd4377, %r8755, 4;
	add.s64 	%rd4378, %rd3, %rd4377;
	ld.global.u32 	%r8756, [%rd4378];
	add.s32 	%r8757, %r8753, %r8756;
	st.global.u32 	[%rd6], %r8757;
	add.s32 	%r8758, %r8754, %r15;
	mad.lo.s32 	%r8759, %r8758, %r11, %r12;
	mul.wide.s32 	%rd4379, %r8759, 4;
	add.s64 	%rd4380, %rd3, %rd4379;
	ld.global.u32 	%r8760, [%rd4380];
	add.s32 	%r8761, %r8757, %r8760;
	st.global.u32 	[%rd6], %r8761;
	add.s32 	%r8762, %r8758, %r15;
	mad.lo.s32 	%r8763, %r8762, %r11, %r12;
	mul.wide.s32 	%rd4381, %r8763, 4;
	add.s64 	%rd4382, %rd3, %rd4381;
	ld.global.u32 	%r8764, [%rd4382];
	add.s32 	%r8765, %r8761, %r8764;
	st.global.u32 	[%rd6], %r8765;
	add.s32 	%r8766, %r8762, %r15;
	mad.lo.s32 	%r8767, %r8766, %r11, %r12;
	mul.wide.s32 	%rd4383, %r8767, 4;
	add.s64 	%rd4384, %rd3, %rd4383;
	ld.global.u32 	%r8768, [%rd4384];
	add.s32 	%r8769, %r8765, %r8768;
	st.global.u32 	[%rd6], %r8769;
	add.s32 	%r8770, %r8766, %r15;
	mad.lo.s32 	%r8771, %r8770, %r11, %r12;
	mul.wide.s32 	%rd4385, %r8771, 4;
	add.s64 	%rd4386, %rd3, %rd4385;
	ld.global.u32 	%r8772, [%rd4386];
	add.s32 	%r8773, %r8769, %r8772;
	st.global.u32 	[%rd6], %r8773;
	add.s32 	%r8774, %r8770, %r15;
	mad.lo.s32 	%r8775, %r8774, %r11, %r12;
	mul.wide.s32 	%rd4387, %r8775, 4;
	add.s64 	%rd4388, %rd3, %rd4387;
	ld.global.u32 	%r8776, [%rd4388];
	add.s32 	%r8777, %r8773, %r8776;
	st.global.u32 	[%rd6], %r8777;
	add.s32 	%r8778, %r8774, %r15;
	mad.lo.s32 	%r8779, %r8778, %r11, %r12;
	mul.wide.s32 	%rd4389, %r8779, 4;
	add.s64 	%rd4390, %rd3, %rd4389;
	ld.global.u32 	%r8780, [%rd4390];
	add.s32 	%r8781, %r8777, %r8780;
	st.global.u32 	[%rd6], %r8781;
	add.s32 	%r8782, %r8778, %r15;
	mad.lo.s32 	%r8783, %r8782, %r11, %r12;
	mul.wide.s32 	%rd4391, %r8783, 4;
	add.s64 	%rd4392, %rd3, %rd4391;
	ld.global.u32 	%r8784, [%rd4392];
	add.s32 	%r8785, %r8781, %r8784;
	st.global.u32 	[%rd6], %r8785;
	add.s32 	%r8786, %r8782, %r15;
	mad.lo.s32 	%r8787, %r8786, %r11, %r12;
	mul.wide.s32 	%rd4393, %r8787, 4;
	add.s64 	%rd4394, %rd3, %rd4393;
	ld.global.u32 	%r8788, [%rd4394];
	add.s32 	%r8789, %r8785, %r8788;
	st.global.u32 	[%rd6], %r8789;
	add.s32 	%r8790, %r8786, %r15;
	mad.lo.s32 	%r8791, %r8790, %r11, %r12;
	mul.wide.s32 	%rd4395, %r8791, 4;
	add.s64 	%rd4396, %rd3, %rd4395;
	ld.global.u32 	%r8792, [%rd4396];
	add.s32 	%r8793, %r8789, %r8792;
	st.global.u32 	[%rd6], %r8793;
	add.s32 	%r8794, %r8790, %r15;
	mad.lo.s32 	%r8795, %r8794, %r11, %r12;
	mul.wide.s32 	%rd4397, %r8795, 4;
	add.s64 	%rd4398, %rd3, %rd4397;
	ld.global.u32 	%r8796, [%rd4398];
	add.s32 	%r8797, %r8793, %r8796;
	st.global.u32 	[%rd6], %r8797;
	add.s32 	%r8798, %r8794, %r15;
	mad.lo.s32 	%r8799, %r8798, %r11, %r12;
	mul.wide.s32 	%rd4399, %r8799, 4;
	add.s64 	%rd4400, %rd3, %rd4399;
	ld.global.u32 	%r8800, [%rd4400];
	add.s32 	%r8801, %r8797, %r8800;
	st.global.u32 	[%rd6], %r8801;
	add.s32 	%r8802, %r8798, %r15;
	mad.lo.s32 	%r8803, %r8802, %r11, %r12;
	mul.wide.s32 	%rd4401, %r8803, 4;
	add.s64 	%rd4402, %rd3, %rd4401;
	ld.global.u32 	%r8804, [%rd4402];
	add.s32 	%r8805, %r8801, %r8804;
	st.global.u32 	[%rd6], %r8805;
	add.s32 	%r8806, %r8802, %r15;
	mad.lo.s32 	%r8807, %r8806, %r11, %r12;
	mul.wide.s32 	%rd4403, %r8807, 4;
	add.s64 	%rd4404, %rd3, %rd4403;
	ld.global.u32 	%r8808, [%rd4404];
	add.s32 	%r8809, %r8805, %r8808;
	st.global.u32 	[%rd6], %r8809;
	add.s32 	%r8810, %r8806, %r15;
	mad.lo.s32 	%r8811, %r8810, %r11, %r12;
	mul.wide.s32 	%rd4405, %r8811, 4;
	add.s64 	%rd4406, %rd3, %rd4405;
	ld.global.u32 	%r8812, [%rd4406];
	add.s32 	%r8813, %r8809, %r8812;
	st.global.u32 	[%rd6], %r8813;
	add.s32 	%r8814, %r8810, %r15;
	mad.lo.s32 	%r8815, %r8814, %r11, %r12;
	mul.wide.s32 	%rd4407, %r8815, 4;
	add.s64 	%rd4408, %rd3, %rd4407;
	ld.global.u32 	%r8816, [%rd4408];
	add.s32 	%r8817, %r8813, %r8816;
	st.global.u32 	[%rd6], %r8817;
	add.s32 	%r8818, %r8814, %r15;
	mad.lo.s32 	%r8819, %r8818, %r11, %r12;
	mul.wide.s32 	%rd4409, %r8819, 4;
	add.s64 	%rd4410, %rd3, %rd4409;
	ld.global.u32 	%r8820, [%rd4410];
	add.s32 	%r8821, %r8817, %r8820;
	st.global.u32 	[%rd6], %r8821;
	add.s32 	%r8822, %r8818, %r15;
	mad.lo.s32 	%r8823, %r8822, %r11, %r12;
	mul.wide.s32 	%rd4411, %r8823, 4;
	add.s64 	%rd4412, %rd3, %rd4411;
	ld.global.u32 	%r8824, [%rd4412];
	add.s32 	%r8825, %r8821, %r8824;
	st.global.u32 	[%rd6], %r8825;
	add.s32 	%r8826, %r8822, %r15;
	mad.lo.s32 	%r8827, %r8826, %r11, %r12;
	mul.wide.s32 	%rd4413, %r8827, 4;
	add.s64 	%rd4414, %rd3, %rd4413;
	ld.global.u32 	%r8828, [%rd4414];
	add.s32 	%r8829, %r8825, %r8828;
	st.global.u32 	[%rd6], %r8829;
	add.s32 	%r8830, %r8826, %r15;
	mad.lo.s32 	%r8831, %r8830, %r11, %r12;
	mul.wide.s32 	%rd4415, %r8831, 4;
	add.s64 	%rd4416, %rd3, %rd4415;
	ld.global.u32 	%r8832, [%rd4416];
	add.s32 	%r8833, %r8829, %r8832;
	st.global.u32 	[%rd6], %r8833;
	add.s32 	%r8834, %r8830, %r15;
	mad.lo.s32 	%r8835, %r8834, %r11, %r12;
	mul.wide.s32 	%rd4417, %r8835, 4;
	add.s64 	%rd4418, %rd3, %rd4417;
	ld.global.u32 	%r8836, [%rd4418];
	add.s32 	%r8837, %r8833, %r8836;
	st.global.u32 	[%rd6], %r8837;
	add.s32 	%r8838, %r8834, %r15;
	mad.lo.s32 	%r8839, %r8838, %r11, %r12;
	mul.wide.s32 	%rd4419, %r8839, 4;
	add.s64 	%rd4420, %rd3, %rd4419;
	ld.global.u32 	%r8840, [%rd4420];
	add.s32 	%r8841, %r8837, %r8840;
	st.global.u32 	[%rd6], %r8841;
	add.s32 	%r8842, %r8838, %r15;
	mad.lo.s32 	%r8843, %r8842, %r11, %r12;
	mul.wide.s32 	%rd4421, %r8843, 4;
	add.s64 	%rd4422, %rd3, %rd4421;
	ld.global.u32 	%r8844, [%rd4422];
	add.s32 	%r8845, %r8841, %r8844;
	st.global.u32 	[%rd6], %r8845;
	add.s32 	%r8846, %r8842, %r15;
	mad.lo.s32 	%r8847, %r8846, %r11, %r12;
	mul.wide.s32 	%rd4423, %r8847, 4;
	add.s64 	%rd4424, %rd3, %rd4423;
	ld.global.u32 	%r8848, [%rd4424];
	add.s32 	%r8849, %r8845, %r8848;
	st.global.u32 	[%rd6], %r8849;
	add.s32 	%r8850, %r8846, %r15;
	mad.lo.s32 	%r8851, %r8850, %r11, %r12;
	mul.wide.s32 	%rd4425, %r8851, 4;
	add.s64 	%rd4426, %rd3, %rd4425;
	ld.global.u32 	%r8852, [%rd4426];
	add.s32 	%r8853, %r8849, %r8852;
	st.global.u32 	[%rd6], %r8853;
	add.s32 	%r8854, %r8850, %r15;
	mad.lo.s32 	%r8855, %r8854, %r11, %r12;
	mul.wide.s32 	%rd4427, %r8855, 4;
	add.s64 	%rd4428, %rd3, %rd4427;
	ld.global.u32 	%r8856, [%rd4428];
	add.s32 	%r8857, %r8853, %r8856;
	st.global.u32 	[%rd6], %r8857;
	add.s32 	%r8858, %r8854, %r15;
	mad.lo.s32 	%r8859, %r8858, %r11, %r12;
	mul.wide.s32 	%rd4429, %r8859, 4;
	add.s64 	%rd4430, %rd3, %rd4429;
	ld.global.u32 	%r8860, [%rd4430];
	add.s32 	%r8861, %r8857, %r8860;
	st.global.u32 	[%rd6], %r8861;
	add.s32 	%r8862, %r8858, %r15;
	mad.lo.s32 	%r8863, %r8862, %r11, %r12;
	mul.wide.s32 	%rd4431, %r8863, 4;
	add.s64 	%rd4432, %rd3, %rd4431;
	ld.global.u32 	%r8864, [%rd4432];
	add.s32 	%r8865, %r8861, %r8864;
	st.global.u32 	[%rd6], %r8865;
	add.s32 	%r8866, %r8862, %r15;
	mad.lo.s32 	%r8867, %r8866, %r11, %r12;
	mul.wide.s32 	%rd4433, %r8867, 4;
	add.s64 	%rd4434, %rd3, %rd4433;
	ld.global.u32 	%r8868, [%rd4434];
	add.s32 	%r8869, %r8865, %r8868;
	st.global.u32 	[%rd6], %r8869;
	add.s32 	%r8870, %r8866, %r15;
	mad.lo.s32 	%r8871, %r8870, %r11, %r12;
	mul.wide.s32 	%rd4435, %r8871, 4;
	add.s64 	%rd4436, %rd3, %rd4435;
	ld.global.u32 	%r8872, [%rd4436];
	add.s32 	%r8873, %r8869, %r8872;
	st.global.u32 	[%rd6], %r8873;
	add.s32 	%r8874, %r8870, %r15;
	mad.lo.s32 	%r8875, %r8874, %r11, %r12;
	mul.wide.s32 	%rd4437, %r8875, 4;
	add.s64 	%rd4438, %rd3, %rd4437;
	ld.global.u32 	%r8876, [%rd4438];
	add.s32 	%r8877, %r8873, %r8876;
	st.global.u32 	[%rd6], %r8877;
	add.s32 	%r8878, %r8874, %r15;
	mad.lo.s32 	%r8879, %r8878, %r11, %r12;
	mul.wide.s32 	%rd4439, %r8879, 4;
	add.s64 	%rd4440, %rd3, %rd4439;
	ld.global.u32 	%r8880, [%rd4440];
	add.s32 	%r8881, %r8877, %r8880;
	st.global.u32 	[%rd6], %r8881;
	add.s32 	%r8882, %r8878, %r15;
	mad.lo.s32 	%r8883, %r8882, %r11, %r12;
	mul.wide.s32 	%rd4441, %r8883, 4;
	add.s64 	%rd4442, %rd3, %rd4441;
	ld.global.u32 	%r8884, [%rd4442];
	add.s32 	%r8885, %r8881, %r8884;
	st.global.u32 	[%rd6], %r8885;
	add.s32 	%r8886, %r8882, %r15;
	mad.lo.s32 	%r8887, %r8886, %r11, %r12;
	mul.wide.s32 	%rd4443, %r8887, 4;
	add.s64 	%rd4444, %rd3, %rd4443;
	ld.global.u32 	%r8888, [%rd4444];
	add.s32 	%r8889, %r8885, %r8888;
	st.global.u32 	[%rd6], %r8889;
	add.s32 	%r8890, %r8886, %r15;
	mad.lo.s32 	%r8891, %r8890, %r11, %r12;
	mul.wide.s32 	%rd4445, %r8891, 4;
	add.s64 	%rd4446, %rd3, %rd4445;
	ld.global.u32 	%r8892, [%rd4446];
	add.s32 	%r8893, %r8889, %r8892;
	st.global.u32 	[%rd6], %r8893;
	add.s32 	%r8894, %r8890, %r15;
	mad.lo.s32 	%r8895, %r8894, %r11, %r12;
	mul.wide.s32 	%rd4447, %r8895, 4;
	add.s64 	%rd4448, %rd3, %rd4447;
	ld.global.u32 	%r8896, [%rd4448];
	add.s32 	%r8897, %r8893, %r8896;
	st.global.u32 	[%rd6], %r8897;
	add.s32 	%r8898, %r8894, %r15;
	mad.lo.s32 	%r8899, %r8898, %r11, %r12;
	mul.wide.s32 	%rd4449, %r8899, 4;
	add.s64 	%rd4450, %rd3, %rd4449;
	ld.global.u32 	%r8900, [%rd4450];
	add.s32 	%r8901, %r8897, %r8900;
	st.global.u32 	[%rd6], %r8901;
	add.s32 	%r8902, %r8898, %r15;
	mad.lo.s32 	%r8903, %r8902, %r11, %r12;
	mul.wide.s32 	%rd4451, %r8903, 4;
	add.s64 	%rd4452, %rd3, %rd4451;
	ld.global.u32 	%r8904, [%rd4452];
	add.s32 	%r8905, %r8901, %r8904;
	st.global.u32 	[%rd6], %r8905;
	add.s32 	%r8906, %r8902, %r15;
	mad.lo.s32 	%r8907, %r8906, %r11, %r12;
	mul.wide.s32 	%rd4453, %r8907, 4;
	add.s64 	%rd4454, %rd3, %rd4453;
	ld.global.u32 	%r8908, [%rd4454];
	add.s32 	%r8909, %r8905, %r8908;
	st.global.u32 	[%rd6], %r8909;
	add.s32 	%r8910, %r8906, %r15;
	mad.lo.s32 	%r8911, %r8910, %r11, %r12;
	mul.wide.s32 	%rd4455, %r8911, 4;
	add.s64 	%rd4456, %rd3, %rd4455;
	ld.global.u32 	%r8912, [%rd4456];
	add.s32 	%r8913, %r8909, %r8912;
	st.global.u32 	[%rd6], %r8913;
	add.s32 	%r8914, %r8910, %r15;
	mad.lo.s32 	%r8915, %r8914, %r11, %r12;
	mul.wide.s32 	%rd4457, %r8915, 4;
	add.s64 	%rd4458, %rd3, %rd4457;
	ld.global.u32 	%r8916, [%rd4458];
	add.s32 	%r8917, %r8913, %r8916;
	st.global.u32 	[%rd6], %r8917;
	add.s32 	%r8918, %r8914, %r15;
	mad.lo.s32 	%r8919, %r8918, %r11, %r12;
	mul.wide.s32 	%rd4459, %r8919, 4;
	add.s64 	%rd4460, %rd3, %rd4459;
	ld.global.u32 	%r8920, [%rd4460];
	add.s32 	%r8921, %r8917, %r8920;
	st.global.u32 	[%rd6], %r8921;
	add.s32 	%r8922, %r8918, %r15;
	mad.lo.s32 	%r8923, %r8922, %r11, %r12;
	mul.wide.s32 	%rd4461, %r8923, 4;
	add.s64 	%rd4462, %rd3, %rd4461;
	ld.global.u32 	%r8924, [%rd4462];
	add.s32 	%r8925, %r8921, %r8924;
	st.global.u32 	[%rd6], %r8925;
	add.s32 	%r8926, %r8922, %r15;
	mad.lo.s32 	%r8927, %r8926, %r11, %r12;
	mul.wide.s32 	%rd4463, %r8927, 4;
	add.s64 	%rd4464, %rd3, %rd4463;
	ld.global.u32 	%r8928, [%rd4464];
	add.s32 	%r8929, %r8925, %r8928;
	st.global.u32 	[%rd6], %r8929;
	add.s32 	%r8930, %r8926, %r15;
	mad.lo.s32 	%r8931, %r8930, %r11, %r12;
	mul.wide.s32 	%rd4465, %r8931, 4;
	add.s64 	%rd4466, %rd3, %rd4465;
	ld.global.u32 	%r8932, [%rd4466];
	add.s32 	%r8933, %r8929, %r8932;
	st.global.u32 	[%rd6], %r8933;
	add.s32 	%r8934, %r8930, %r15;
	mad.lo.s32 	%r8935, %r8934, %r11, %r12;
	mul.wide.s32 	%rd4467, %r8935, 4;
	add.s64 	%rd4468, %rd3, %rd4467;
	ld.global.u32 	%r8936, [%rd4468];
	add.s32 	%r8937, %r8933, %r8936;
	st.global.u32 	[%rd6], %r8937;
	add.s32 	%r8938, %r16, 48;
	mad.lo.s32 	%r8939, %r8938, %r11, %r12;
	mul.wide.s32 	%rd4469, %r8939, 4;
	add.s64 	%rd4470, %rd3, %rd4469;
	ld.global.u32 	%r8940, [%rd4470];
	add.s32 	%r8941, %r8937, %r8940;
	st.global.u32 	[%rd6], %r8941;
	add.s32 	%r8942, %r8938, %r15;
	mad.lo.s32 	%r8943, %r8942, %r11, %r12;
	mul.wide.s32 	%rd4471, %r8943, 4;
	add.s64 	%rd4472, %rd3, %rd4471;
	ld.global.u32 	%r8944, [%rd4472];
	add.s32 	%r8945, %r8941, %r8944;
	st.global.u32 	[%rd6], %r8945;
	add.s32 	%r8946, %r8942, %r15;
	mad.lo.s32 	%r8947, %r8946, %r11, %r12;
	mul.wide.s32 	%rd4473, %r8947, 4;
	add.s64 	%rd4474, %rd3, %rd4473;
	ld.global.u32 	%r8948, [%rd4474];
	add.s32 	%r8949, %r8945, %r8948;
	st.global.u32 	[%rd6], %r8949;
	add.s32 	%r8950, %r8946, %r15;
	mad.lo.s32 	%r8951, %r8950, %r11, %r12;
	mul.wide.s32 	%rd4475, %r8951, 4;
	add.s64 	%rd4476, %rd3, %rd4475;
	ld.global.u32 	%r8952, [%rd4476];
	add.s32 	%r8953, %r8949, %r8952;
	st.global.u32 	[%rd6], %r8953;
	add.s32 	%r8954, %r8950, %r15;
	mad.lo.s32 	%r8955, %r8954, %r11, %r12;
	mul.wide.s32 	%rd4477, %r8955, 4;
	add.s64 	%rd4478, %rd3, %rd4477;
	ld.global.u32 	%r8956, [%rd4478];
	add.s32 	%r8957, %r8953, %r8956;
	st.global.u32 	[%rd6], %r8957;
	add.s32 	%r8958, %r8954, %r15;
	mad.lo.s32 	%r8959, %r8958, %r11, %r12;
	mul.wide.s32 	%rd4479, %r8959, 4;
	add.s64 	%rd4480, %rd3, %rd4479;
	ld.global.u32 	%r8960, [%rd4480];
	add.s32 	%r8961, %r8957, %r8960;
	st.global.u32 	[%rd6], %r8961;
	add.s32 	%r8962, %r8958, %r15;
	mad.lo.s32 	%r8963, %r8962, %r11, %r12;
	mul.wide.s32 	%rd4481, %r8963, 4;
	add.s64 	%rd4482, %rd3, %rd4481;
	ld.global.u32 	%r8964, [%rd4482];
	add.s32 	%r8965, %r8961, %r8964;
	st.global.u32 	[%rd6], %r8965;
	add.s32 	%r8966, %r8962, %r15;
	mad.lo.s32 	%r8967, %r8966, %r11, %r12;
	mul.wide.s32 	%rd4483, %r8967, 4;
	add.s64 	%rd4484, %rd3, %rd4483;
	ld.global.u32 	%r8968, [%rd4484];
	add.s32 	%r8969, %r8965, %r8968;
	st.global.u32 	[%rd6], %r8969;
	add.s32 	%r8970, %r8966, %r15;
	mad.lo.s32 	%r8971, %r8970, %r11, %r12;
	mul.wide.s32 	%rd4485, %r8971, 4;
	add.s64 	%rd4486, %rd3, %rd4485;
	ld.global.u32 	%r8972, [%rd4486];
	add.s32 	%r8973, %r8969, %r8972;
	st.global.u32 	[%rd6], %r8973;
	add.s32 	%r8974, %r8970, %r15;
	mad.lo.s32 	%r8975, %r8974, %r11, %r12;
	mul.wide.s32 	%rd4487, %r8975, 4;
	add.s64 	%rd4488, %rd3, %rd4487;
	ld.global.u32 	%r8976, [%rd4488];
	add.s32 	%r8977, %r8973, %r8976;
	st.global.u32 	[%rd6], %r8977;
	add.s32 	%r8978, %r8974, %r15;
	mad.lo.s32 	%r8979, %r8978, %r11, %r12;
	mul.wide.s32 	%rd4489, %r8979, 4;
	add.s64 	%rd4490, %rd3, %rd4489;
	ld.global.u32 	%r8980, [%rd4490];
	add.s32 	%r8981, %r8977, %r8980;
	st.global.u32 	[%rd6], %r8981;
	add.s32 	%r8982, %r8978, %r15;
	mad.lo.s32 	%r8983, %r8982, %r11, %r12;
	mul.wide.s32 	%rd4491, %r8983, 4;
	add.s64 	%rd4492, %rd3, %rd4491;
	ld.global.u32 	%r8984, [%rd4492];
	add.s32 	%r8985, %r8981, %r8984;
	st.global.u32 	[%rd6], %r8985;
	add.s32 	%r8986, %r8982, %r15;
	mad.lo.s32 	%r8987, %r8986, %r11, %r12;
	mul.wide.s32 	%rd4493, %r8987, 4;
	add.s64 	%rd4494, %rd3, %rd4493;
	ld.global.u32 	%r8988, [%rd4494];
	add.s32 	%r8989, %r8985, %r8988;
	st.global.u32 	[%rd6], %r8989;
	add.s32 	%r8990, %r8986, %r15;
	mad.lo.s32 	%r8991, %r8990, %r11, %r12;
	mul.wide.s32 	%rd4495, %r8991, 4;
	add.s64 	%rd4496, %rd3, %rd4495;
	ld.global.u32 	%r8992, [%rd4496];
	add.s32 	%r8993, %r8989, %r8992;
	st.global.u32 	[%rd6], %r8993;
	add.s32 	%r8994, %r8990, %r15;
	mad.lo.s32 	%r8995, %r8994, %r11, %r12;
	mul.wide.s32 	%rd4497, %r8995, 4;
	add.s64 	%rd4498, %rd3, %rd4497;
	ld.global.u32 	%r8996, [%rd4498];
	add.s32 	%r8997, %r8993, %r8996;
	st.global.u32 	[%rd6], %r8997;
	add.s32 	%r8998, %r8994, %r15;
	mad.lo.s32 	%r8999, %r8998, %r11, %r12;
	mul.wide.s32 	%rd4499, %r8999, 4;
	add.s64 	%rd4500, %rd3, %rd4499;
	ld.global.u32 	%r9000, [%rd4500];
	add.s32 	%r9001, %r8997, %r9000;
	st.global.u32 	[%rd6], %r9001;
	add.s32 	%r9002, %r8998, %r15;
	mad.lo.s32 	%r9003, %r9002, %r11, %r12;
	mul.wide.s32 	%rd4501, %r9003, 4;
	add.s64 	%rd4502, %rd3, %rd4501;
	ld.global.u32 	%r9004, [%rd4502];
	add.s32 	%r9005, %r9001, %r9004;
	st.global.u32 	[%rd6], %r9005;
	add.s32 	%r9006, %r9002, %r15;
	mad.lo.s32 	%r9007, %r9006, %r11, %r12;
	mul.wide.s32 	%rd4503, %r9007, 4;
	add.s64 	%rd4504, %rd3, %rd4503;
	ld.global.u32 	%r9008, [%rd4504];
	add.s32 	%r9009, %r9005, %r9008;
	st.global.u32 	[%rd6], %r9009;
	add.s32 	%r9010, %r9006, %r15;
	mad.lo.s32 	%r9011, %r9010, %r11, %r12;
	mul.wide.s32 	%rd4505, %r9011, 4;
	add.s64 	%rd4506, %rd3, %rd4505;
	ld.global.u32 	%r9012, [%rd4506];
	add.s32 	%r9013, %r9009, %r9012;
	st.global.u32 	[%rd6], %r9013;
	add.s32 	%r9014, %r9010, %r15;
	mad.lo.s32 	%r9015, %r9014, %r11, %r12;
	mul.wide.s32 	%rd4507, %r9015, 4;
	add.s64 	%rd4508, %rd3, %rd4507;
	ld.global.u32 	%r9016, [%rd4508];
	add.s32 	%r9017, %r9013, %r9016;
	st.global.u32 	[%rd6], %r9017;
	add.s32 	%r9018, %r9014, %r15;
	mad.lo.s32 	%r9019, %r9018, %r11, %r12;
	mul.wide.s32 	%rd4509, %r9019, 4;
	add.s64 	%rd4510, %rd3, %rd4509;
	ld.global.u32 	%r9020, [%rd4510];
	add.s32 	%r9021, %r9017, %r9020;
	st.global.u32 	[%rd6], %r9021;
	add.s32 	%r9022, %r9018, %r15;
	mad.lo.s32 	%r9023, %r9022, %r11, %r12;
	mul.wide.s32 	%rd4511, %r9023, 4;
	add.s64 	%rd4512, %rd3, %rd4511;
	ld.global.u32 	%r9024, [%rd4512];
	add.s32 	%r9025, %r9021, %r9024;
	st.global.u32 	[%rd6], %r9025;
	add.s32 	%r9026, %r9022, %r15;
	mad.lo.s32 	%r9027, %r9026, %r11, %r12;
	mul.wide.s32 	%rd4513, %r9027, 4;
	add.s64 	%rd4514, %rd3, %rd4513;
	ld.global.u32 	%r9028, [%rd4514];
	add.s32 	%r9029, %r9025, %r9028;
	st.global.u32 	[%rd6], %r9029;
	add.s32 	%r9030, %r9026, %r15;
	mad.lo.s32 	%r9031, %r9030, %r11, %r12;
	mul.wide.s32 	%rd4515, %r9031, 4;
	add.s64 	%rd4516, %rd3, %rd4515;
	ld.global.u32 	%r9032, [%rd4516];
	add.s32 	%r9033, %r9029, %r9032;
	st.global.u32 	[%rd6], %r9033;
	add.s32 	%r9034, %r9030, %r15;
	mad.lo.s32 	%r9035, %r9034, %r11, %r12;
	mul.wide.s32 	%rd4517, %r9035, 4;
	add.s64 	%rd4518, %rd3, %rd4517;
	ld.global.u32 	%r9036, [%rd4518];
	add.s32 	%r9037, %r9033, %r9036;
	st.global.u32 	[%rd6], %r9037;
	add.s32 	%r9038, %r9034, %r15;
	mad.lo.s32 	%r9039, %r9038, %r11, %r12;
	mul.wide.s32 	%rd4519, %r9039, 4;
	add.s64 	%rd4520, %rd3, %rd4519;
	ld.global.u32 	%r9040, [%rd4520];
	add.s32 	%r9041, %r9037, %r9040;
	st.global.u32 	[%rd6], %r9041;
	add.s32 	%r9042, %r9038, %r15;
	mad.lo.s32 	%r9043, %r9042, %r11, %r12;
	mul.wide.s32 	%rd4521, %r9043, 4;
	add.s64 	%rd4522, %rd3, %rd4521;
	ld.global.u32 	%r9044, [%rd4522];
	add.s32 	%r9045, %r9041, %r9044;
	st.global.u32 	[%rd6], %r9045;
	add.s32 	%r9046, %r9042, %r15;
	mad.lo.s32 	%r9047, %r9046, %r11, %r12;
	mul.wide.s32 	%rd4523, %r9047, 4;
	add.s64 	%rd4524, %rd3, %rd4523;
	ld.global.u32 	%r9048, [%rd4524];
	add.s32 	%r9049, %r9045, %r9048;
	st.global.u32 	[%rd6], %r9049;
	add.s32 	%r9050, %r9046, %r15;
	mad.lo.s32 	%r9051, %r9050, %r11, %r12;
	mul.wide.s32 	%rd4525, %r9051, 4;
	add.s64 	%rd4526, %rd3, %rd4525;
	ld.global.u32 	%r9052, [%rd4526];
	add.s32 	%r9053, %r9049, %r9052;
	st.global.u32 	[%rd6], %r9053;
	add.s32 	%r9054, %r9050, %r15;
	mad.lo.s32 	%r9055, %r9054, %r11, %r12;
	mul.wide.s32 	%rd4527, %r9055, 4;
	add.s64 	%rd4528, %rd3, %rd4527;
	ld.global.u32 	%r9056, [%rd4528];
	add.s32 	%r9057, %r9053, %r9056;
	st.global.u32 	[%rd6], %r9057;
	add.s32 	%r9058, %r9054, %r15;
	mad.lo.s32 	%r9059, %r9058, %r11, %r12;
	mul.wide.s32 	%rd4529, %r9059, 4;
	add.s64 	%rd4530, %rd3, %rd4529;
	ld.global.u32 	%r9060, [%rd4530];
	add.s32 	%r9061, %r9057, %r9060;
	st.global.u32 	[%rd6], %r9061;
	add.s32 	%r9062, %r9058, %r15;
	mad.lo.s32 	%r9063, %r9062, %r11, %r12;
	mul.wide.s32 	%rd4531, %r9063, 4;
	add.s64 	%rd4532, %rd3, %rd4531;
	ld.global.u32 	%r9064, [%rd4532];
	add.s32 	%r9065, %r9061, %r9064;
	st.global.u32 	[%rd6], %r9065;
	add.s32 	%r9066, %r9062, %r15;
	mad.lo.s32 	%r9067, %r9066, %r11, %r12;
	mul.wide.s32 	%rd4533, %r9067, 4;
	add.s64 	%rd4534, %rd3, %rd4533;
	ld.global.u32 	%r9068, [%rd4534];
	add.s32 	%r9069, %r9065, %r9068;
	st.global.u32 	[%rd6], %r9069;
	add.s32 	%r9070, %r9066, %r15;
	mad.lo.s32 	%r9071, %r9070, %r11, %r12;
	mul.wide.s32 	%rd4535, %r9071, 4;
	add.s64 	%rd4536, %rd3, %rd4535;
	ld.global.u32 	%r9072, [%rd4536];
	add.s32 	%r9073, %r9069, %r9072;
	st.global.u32 	[%rd6], %r9073;
	add.s32 	%r9074, %r9070, %r15;
	mad.lo.s32 	%r9075, %r9074, %r11, %r12;
	mul.wide.s32 	%rd4537, %r9075, 4;
	add.s64 	%rd4538, %rd3, %rd4537;
	ld.global.u32 	%r9076, [%rd4538];
	add.s32 	%r9077, %r9073, %r9076;
	st.global.u32 	[%rd6], %r9077;
	add.s32 	%r9078, %r9074, %r15;
	mad.lo.s32 	%r9079, %r9078, %r11, %r12;
	mul.wide.s32 	%rd4539, %r9079, 4;
	add.s64 	%rd4540, %rd3, %rd4539;
	ld.global.u32 	%r9080, [%rd4540];
	add.s32 	%r9081, %r9077, %r9080;
	st.global.u32 	[%rd6], %r9081;
	add.s32 	%r9082, %r9078, %r15;
	mad.lo.s32 	%r9083, %r9082, %r11, %r12;
	mul.wide.s32 	%rd4541, %r9083, 4;
	add.s64 	%rd4542, %rd3, %rd4541;
	ld.global.u32 	%r9084, [%rd4542];
	add.s32 	%r9085, %r9081, %r9084;
	st.global.u32 	[%rd6], %r9085;
	add.s32 	%r9086, %r9082, %r15;
	mad.lo.s32 	%r9087, %r9086, %r11, %r12;
	mul.wide.s32 	%rd4543, %r9087, 4;
	add.s64 	%rd4544, %rd3, %rd4543;
	ld.global.u32 	%r9088, [%rd4544];
	add.s32 	%r9089, %r9085, %r9088;
	st.global.u32 	[%rd6], %r9089;
	add.s32 	%r9090, %r9086, %r15;
	mad.lo.s32 	%r9091, %r9090, %r11, %r12;
	mul.wide.s32 	%rd4545, %r9091, 4;
	add.s64 	%rd4546, %rd3, %rd4545;
	ld.global.u32 	%r9092, [%rd4546];
	add.s32 	%r9093, %r9089, %r9092;
	st.global.u32 	[%rd6], %r9093;
	add.s32 	%r9094, %r9090, %r15;
	mad.lo.s32 	%r9095, %r9094, %r11, %r12;
	mul.wide.s32 	%rd4547, %r9095, 4;
	add.s64 	%rd4548, %rd3, %rd4547;
	ld.global.u32 	%r9096, [%rd4548];
	add.s32 	%r9097, %r9093, %r9096;
	st.global.u32 	[%rd6], %r9097;
	add.s32 	%r9098, %r9094, %r15;
	mad.lo.s32 	%r9099, %r9098, %r11, %r12;
	mul.wide.s32 	%rd4549, %r9099, 4;
	add.s64 	%rd4550, %rd3, %rd4549;
	ld.global.u32 	%r9100, [%rd4550];
	add.s32 	%r9101, %r9097, %r9100;
	st.global.u32 	[%rd6], %r9101;
	add.s32 	%r9102, %r9098, %r15;
	mad.lo.s32 	%r9103, %r9102, %r11, %r12;
	mul.wide.s32 	%rd4551, %r9103, 4;
	add.s64 	%rd4552, %rd3, %rd4551;
	ld.global.u32 	%r9104, [%rd4552];
	add.s32 	%r9105, %r9101, %r9104;
	st.global.u32 	[%rd6], %r9105;
	add.s32 	%r9106, %r9102, %r15;
	mad.lo.s32 	%r9107, %r9106, %r11, %r12;
	mul.wide.s32 	%rd4553, %r9107, 4;
	add.s64 	%rd4554, %rd3, %rd4553;
	ld.global.u32 	%r9108, [%rd4554];
	add.s32 	%r9109, %r9105, %r9108;
	st.global.u32 	[%rd6], %r9109;
	add.s32 	%r9110, %r9106, %r15;
	mad.lo.s32 	%r9111, %r9110, %r11, %r12;
	mul.wide.s32 	%rd4555, %r9111, 4;
	add.s64 	%rd4556, %rd3, %rd4555;
	ld.global.u32 	%r9112, [%rd4556];
	add.s32 	%r9113, %r9109, %r9112;
	st.global.u32 	[%rd6], %r9113;
	add.s32 	%r9114, %r9110, %r15;
	mad.lo.s32 	%r9115, %r9114, %r11, %r12;
	mul.wide.s32 	%rd4557, %r9115, 4;
	add.s64 	%rd4558, %rd3, %rd4557;
	ld.global.u32 	%r9116, [%rd4558];
	add.s32 	%r9117, %r9113, %r9116;
	st.global.u32 	[%rd6], %r9117;
	add.s32 	%r9118, %r9114, %r15;
	mad.lo.s32 	%r9119, %r9118, %r11, %r12;
	mul.wide.s32 	%rd4559, %r9119, 4;
	add.s64 	%rd4560, %rd3, %rd4559;
	ld.global.u32 	%r9120, [%rd4560];
	add.s32 	%r9121, %r9117, %r9120;
	st.global.u32 	[%rd6], %r9121;
	add.s32 	%r9122, %r9118, %r15;
	mad.lo.s32 	%r9123, %r9122, %r11, %r12;
	mul.wide.s32 	%rd4561, %r9123, 4;
	add.s64 	%rd4562, %rd3, %rd4561;
	ld.global.u32 	%r9124, [%rd4562];
	add.s32 	%r9125, %r9121, %r9124;
	st.global.u32 	[%rd6], %r9125;
	add.s32 	%r9126, %r9122, %r15;
	mad.lo.s32 	%r9127, %r9126, %r11, %r12;
	mul.wide.s32 	%rd4563, %r9127, 4;
	add.s64 	%rd4564, %rd3, %rd4563;
	ld.global.u32 	%r9128, [%rd4564];
	add.s32 	%r9129, %r9125, %r9128;
	st.global.u32 	[%rd6], %r9129;
	add.s32 	%r9130, %r9126, %r15;
	mad.lo.s32 	%r9131, %r9130, %r11, %r12;
	mul.wide.s32 	%rd4565, %r9131, 4;
	add.s64 	%rd4566, %rd3, %rd4565;
	ld.global.u32 	%r9132, [%rd4566];
	add.s32 	%r9133, %r9129, %r9132;
	st.global.u32 	[%rd6], %r9133;
	add.s32 	%r9134, %r9130, %r15;
	mad.lo.s32 	%r9135, %r9134, %r11, %r12;
	mul.wide.s32 	%rd4567, %r9135, 4;
	add.s64 	%rd4568, %rd3, %rd4567;
	ld.global.u32 	%r9136, [%rd4568];
	add.s32 	%r9137, %r9133, %r9136;
	st.global.u32 	[%rd6], %r9137;
	add.s32 	%r9138, %r9134, %r15;
	mad.lo.s32 	%r9139, %r9138, %r11, %r12;
	mul.wide.s32 	%rd4569, %r9139, 4;
	add.s64 	%rd4570, %rd3, %rd4569;
	ld.global.u32 	%r9140, [%rd4570];
	add.s32 	%r9141, %r9137, %r9140;
	st.global.u32 	[%rd6], %r9141;
	add.s32 	%r9142, %r16, 49;
	mad.lo.s32 	%r9143, %r9142, %r11, %r12;
	mul.wide.s32 	%rd4571, %r9143, 4;
	add.s64 	%rd4572, %rd3, %rd4571;
	ld.global.u32 	%r9144, [%rd4572];
	add.s32 	%r9145, %r9141, %r9144;
	st.global.u32 	[%rd6], %r9145;
	add.s32 	%r9146, %r9142, %r15;
	mad.lo.s32 	%r9147, %r9146, %r11, %r12;
	mul.wide.s32 	%rd4573, %r9147, 4;
	add.s64 	%rd4574, %rd3, %rd4573;
	ld.global.u32 	%r9148, [%rd4574];
	add.s32 	%r9149, %r9145, %r9148;
	st.global.u32 	[%rd6], %r9149;
	add.s32 	%r9150, %r9146, %r15;
	mad.lo.s32 	%r9151, %r9150, %r11, %r12;
	mul.wide.s32 	%rd4575, %r9151, 4;
	add.s64 	%rd4576, %rd3, %rd4575;
	ld.global.u32 	%r9152, [%rd4576];
	add.s32 	%r9153, %r9149, %r9152;
	st.global.u32 	[%rd6], %r9153;
	add.s32 	%r9154, %r9150, %r15;
	mad.lo.s32 	%r9155, %r9154, %r11, %r12;
	mul.wide.s32 	%rd4577, %r9155, 4;
	add.s64 	%rd4578, %rd3, %rd4577;
	ld.global.u32 	%r9156, [%rd4578];
	add.s32 	%r9157, %r9153, %r9156;
	st.global.u32 	[%rd6], %r9157;
	add.s32 	%r9158, %r9154, %r15;
	mad.lo.s32 	%r9159, %r9158, %r11, %r12;
	mul.wide.s32 	%rd4579, %r9159, 4;
	add.s64 	%rd4580, %rd3, %rd4579;
	ld.global.u32 	%r9160, [%rd4580];
	add.s32 	%r9161, %r9157, %r9160;
	st.global.u32 	[%rd6], %r9161;
	add.s32 	%r9162, %r9158, %r15;
	mad.lo.s32 	%r9163, %r9162, %r11, %r12;
	mul.wide.s32 	%rd4581, %r9163, 4;
	add.s64 	%rd4582, %rd3, %rd4581;
	ld.global.u32 	%r9164, [%rd4582];
	add.s32 	%r9165, %r9161, %r9164;
	st.global.u32 	[%rd6], %r9165;
	add.s32 	%r9166, %r9162, %r15;
	mad.lo.s32 	%r9167, %r9166, %r11, %r12;
	mul.wide.s32 	%rd4583, %r9167, 4;
	add.s64 	%rd4584, %rd3, %rd4583;
	ld.global.u32 	%r9168, [%rd4584];
	add.s32 	%r9169, %r9165, %r9168;
	st.global.u32 	[%rd6], %r9169;
	add.s32 	%r9170, %r9166, %r15;
	mad.lo.s32 	%r9171, %r9170, %r11, %r12;
	mul.wide.s32 	%rd4585, %r9171, 4;
	add.s64 	%rd4586, %rd3, %rd4585;
	ld.global.u32 	%r9172, [%rd4586];
	add.s32 	%r9173, %r9169, %r9172;
	st.global.u32 	[%rd6], %r9173;
	add.s32 	%r9174, %r9170, %r15;
	mad.lo.s32 	%r9175, %r9174, %r11, %r12;
	mul.wide.s32 	%rd4587, %r9175, 4;
	add.s64 	%rd4588, %rd3, %rd4587;
	ld.global.u32 	%r9176, [%rd4588];
	add.s32 	%r9177, %r9173, %r9176;
	st.global.u32 	[%rd6], %r9177;
	add.s32 	%r9178, %r9174, %r15;
	mad.lo.s32 	%r9179, %r9178, %r11, %r12;
	mul.wide.s32 	%rd4589, %r9179, 4;
	add.s64 	%rd4590, %rd3, %rd4589;
	ld.global.u32 	%r9180, [%rd4590];
	add.s32 	%r9181, %r9177, %r9180;
	st.global.u32 	[%rd6], %r9181;
	add.s32 	%r9182, %r9178, %r15;
	mad.lo.s32 	%r9183, %r9182, %r11, %r12;
	mul.wide.s32 	%rd4591, %r9183, 4;
	add.s64 	%rd4592, %rd3, %rd4591;
	ld.global.u32 	%r9184, [%rd4592];
	add.s32 	%r9185, %r9181, %r9184;
	st.global.u32 	[%rd6], %r9185;
	add.s32 	%r9186, %r9182, %r15;
	mad.lo.s32 	%r9187, %r9186, %r11, %r12;
	mul.wide.s32 	%rd4593, %r9187, 4;
	add.s64 	%rd4594, %rd3, %rd4593;
	ld.global.u32 	%r9188, [%rd4594];
	add.s32 	%r9189, %r9185, %r9188;
	st.global.u32 	[%rd6], %r9189;
	add.s32 	%r9190, %r9186, %r15;
	mad.lo.s32 	%r9191, %r9190, %r11, %r12;
	mul.wide.s32 	%rd4595, %r9191, 4;
	add.s64 	%rd4596, %rd3, %rd4595;
	ld.global.u32 	%r9192, [%rd4596];
	add.s32 	%r9193, %r9189, %r9192;
	st.global.u32 	[%rd6], %r9193;
	add.s32 	%r9194, %r9190, %r15;
	mad.lo.s32 	%r9195, %r9194, %r11, %r12;
	mul.wide.s32 	%rd4597, %r9195, 4;
	add.s64 	%rd4598, %rd3, %rd4597;
	ld.global.u32 	%r9196, [%rd4598];
	add.s32 	%r9197, %r9193, %r9196;
	st.global.u32 	[%rd6], %r9197;
	add.s32 	%r9198, %r9194, %r15;
	mad.lo.s32 	%r9199, %r9198, %r11, %r12;
	mul.wide.s32 	%rd4599, %r9199, 4;
	add.s64 	%rd4600, %rd3, %rd4599;
	ld.global.u32 	%r9200, [%rd4600];
	add.s32 	%r9201, %r9197, %r9200;
	st.global.u32 	[%rd6], %r9201;
	add.s32 	%r9202, %r9198, %r15;
	mad.lo.s32 	%r9203, %r9202, %r11, %r12;
	mul.wide.s32 	%rd4601, %r9203, 4;
	add.s64 	%rd4602, %rd3, %rd4601;
	ld.global.u32 	%r9204, [%rd4602];
	add.s32 	%r9205, %r9201, %r9204;
	st.global.u32 	[%rd6], %r9205;
	add.s32 	%r9206, %r9202, %r15;
	mad.lo.s32 	%r9207, %r9206, %r11, %r12;
	mul.wide.s32 	%rd4603, %r9207, 4;
	add.s64 	%rd4604, %rd3, %rd4603;
	ld.global.u32 	%r9208, [%rd4604];
	add.s32 	%r9209, %r9205, %r9208;
	st.global.u32 	[%rd6], %r9209;
	add.s32 	%r9210, %r9206, %r15;
	mad.lo.s32 	%r9211, %r9210, %r11, %r12;
	mul.wide.s32 	%rd4605, %r9211, 4;
	add.s64 	%rd4606, %rd3, %rd4605;
	ld.global.u32 	%r9212, [%rd4606];
	add.s32 	%r9213, %r9209, %r9212;
	st.global.u32 	[%rd6], %r9213;
	add.s32 	%r9214, %r9210, %r15;
	mad.lo.s32 	%r9215, %r9214, %r11, %r12;
	mul.wide.s32 	%rd4607, %r9215, 4;
	add.s64 	%rd4608, %rd3, %rd4607;
	ld.global.u32 	%r9216, [%rd4608];
	add.s32 	%r9217, %r9213, %r9216;
	st.global.u32 	[%rd6], %r9217;
	add.s32 	%r9218, %r9214, %r15;
	mad.lo.s32 	%r9219, %r9218, %r11, %r12;
	mul.wide.s32 	%rd4609, %r9219, 4;
	add.s64 	%rd4610, %rd3, %rd4609;
	ld.global.u32 	%r9220, [%rd4610];
	add.s32 	%r9221, %r9217, %r9220;
	st.global.u32 	[%rd6], %r9221;
	add.s32 	%r9222, %r9218, %r15;
	mad.lo.s32 	%r9223, %r9222, %r11, %r12;
	mul.wide.s32 	%rd4611, %r9223, 4;
	add.s64 	%rd4612, %rd3, %rd4611;
	ld.global.u32 	%r9224, [%rd4612];
	add.s32 	%r9225, %r9221, %r9224;
	st.global.u32 	[%rd6], %r9225;
	add.s32 	%r9226, %r9222, %r15;
	mad.lo.s32 	%r9227, %r9226, %r11, %r12;
	mul.wide.s32 	%rd4613, %r9227, 4;
	add.s64 	%rd4614, %rd3, %rd4613;
	ld.global.u32 	%r9228, [%rd4614];
	add.s32 	%r9229, %r9225, %r9228;
	st.global.u32 	[%rd6], %r9229;
	add.s32 	%r9230, %r9226, %r15;
	mad.lo.s32 	%r9231, %r9230, %r11, %r12;
	mul.wide.s32 	%rd4615, %r9231, 4;
	add.s64 	%rd4616, %rd3, %rd4615;
	ld.global.u32 	%r9232, [%rd4616];
	add.s32 	%r9233, %r9229, %r9232;
	st.global.u32 	[%rd6], %r9233;
	add.s32 	%r9234, %r9230, %r15;
	mad.lo.s32 	%r9235, %r9234, %r11, %r12;
	mul.wide.s32 	%rd4617, %r9235, 4;
	add.s64 	%rd4618, %rd3, %rd4617;
	ld.global.u32 	%r9236, [%rd4618];
	add.s32 	%r9237, %r9233, %r9236;
	st.global.u32 	[%rd6], %r9237;
	add.s32 	%r9238, %r9234, %r15;
	mad.lo.s32 	%r9239, %r9238, %r11, %r12;
	mul.wide.s32 	%rd4619, %r9239, 4;
	add.s64 	%rd4620, %rd3, %rd4619;
	ld.global.u32 	%r9240, [%rd4620];
	add.s32 	%r9241, %r9237, %r9240;
	st.global.u32 	[%rd6], %r9241;
	add.s32 	%r9242, %r9238, %r15;
	mad.lo.s32 	%r9243, %r9242, %r11, %r12;
	mul.wide.s32 	%rd4621, %r9243, 4;
	add.s64 	%rd4622, %rd3, %rd4621;
	ld.global.u32 	%r9244, [%rd4622];
	add.s32 	%r9245, %r9241, %r9244;
	st.global.u32 	[%rd6], %r9245;
	add.s32 	%r9246, %r9242, %r15;
	mad.lo.s32 	%r9247, %r9246, %r11, %r12;
	mul.wide.s32 	%rd4623, %r9247, 4;
	add.s64 	%rd4624, %rd3, %rd4623;
	ld.global.u32 	%r9248, [%rd4624];
	add.s32 	%r9249, %r9245, %r9248;
	st.global.u32 	[%rd6], %r9249;
	add.s32 	%r9250, %r9246, %r15;
	mad.lo.s32 	%r9251, %r9250, %r11, %r12;
	mul.wide.s32 	%rd4625, %r9251, 4;
	add.s64 	%rd4626, %rd3, %rd4625;
	ld.global.u32 	%r9252, [%rd4626];
	add.s32 	%r9253, %r9249, %r9252;
	st.global.u32 	[%rd6], %r9253;
	add.s32 	%r9254, %r9250, %r15;
	mad.lo.s32 	%r9255, %r9254, %r11, %r12;
	mul.wide.s32 	%rd4627, %r9255, 4;
	add.s64 	%rd4628, %rd3, %rd4627;
	ld.global.u32 	%r9256, [%rd4628];
	add.s32 	%r9257, %r9253, %r9256;
	st.global.u32 	[%rd6], %r9257;
	add.s32 	%r9258, %r9254, %r15;
	mad.lo.s32 	%r9259, %r9258, %r11, %r12;
	mul.wide.s32 	%rd4629, %r9259, 4;
	add.s64 	%rd4630, %rd3, %rd4629;
	ld.global.u32 	%r9260, [%rd4630];
	add.s32 	%r9261, %r9257, %r9260;
	st.global.u32 	[%rd6], %r9261;
	add.s32 	%r9262, %r9258, %r15;
	mad.lo.s32 	%r9263, %r9262, %r11, %r12;
	mul.wide.s32 	%rd4631, %r9263, 4;
	add.s64 	%rd4632, %rd3, %rd4631;
	ld.global.u32 	%r9264, [%rd4632];
	add.s32 	%r9265, %r9261, %r9264;
	st.global.u32 	[%rd6], %r9265;
	add.s32 	%r9266, %r9262, %r15;
	mad.lo.s32 	%r9267, %r9266, %r11, %r12;
	mul.wide.s32 	%rd4633, %r9267, 4;
	add.s64 	%rd4634, %rd3, %rd4633;
	ld.global.u32 	%r9268, [%rd4634];
	add.s32 	%r9269, %r9265, %r9268;
	st.global.u32 	[%rd6], %r9269;
	add.s32 	%r9270, %r9266, %r15;
	mad.lo.s32 	%r9271, %r9270, %r11, %r12;
	mul.wide.s32 	%rd4635, %r9271, 4;
	add.s64 	%rd4636, %rd3, %rd4635;
	ld.global.u32 	%r9272, [%rd4636];
	add.s32 	%r9273, %r9269, %r9272;
	st.global.u32 	[%rd6], %r9273;
	add.s32 	%r9274, %r9270, %r15;
	mad.lo.s32 	%r9275, %r9274, %r11, %r12;
	mul.wide.s32 	%rd4637, %r9275, 4;
	add.s64 	%rd4638, %rd3, %rd4637;
	ld.global.u32 	%r9276, [%rd4638];
	add.s32 	%r9277, %r9273, %r9276;
	st.global.u32 	[%rd6], %r9277;
	add.s32 	%r9278, %r9274, %r15;
	mad.lo.s32 	%r9279, %r9278, %r11, %r12;
	mul.wide.s32 	%rd4639, %r9279, 4;
	add.s64 	%rd4640, %rd3, %rd4639;
	ld.global.u32 	%r9280, [%rd4640];
	add.s32 	%r9281, %r9277, %r9280;
	st.global.u32 	[%rd6], %r9281;
	add.s32 	%r9282, %r9278, %r15;
	mad.lo.s32 	%r9283, %r9282, %r11, %r12;
	mul.wide.s32 	%rd4641, %r9283, 4;
	add.s64 	%rd4642, %rd3, %rd4641;
	ld.global.u32 	%r9284, [%rd4642];
	add.s32 	%r9285, %r9281, %r9284;
	st.global.u32 	[%rd6], %r9285;
	add.s32 	%r9286, %r9282, %r15;
	mad.lo.s32 	%r9287, %r9286, %r11, %r12;
	mul.wide.s32 	%rd4643, %r9287, 4;
	add.s64 	%rd4644, %rd3, %rd4643;
	ld.global.u32 	%r9288, [%rd4644];
	add.s32 	%r9289, %r9285, %r9288;
	st.global.u32 	[%rd6], %r9289;
	add.s32 	%r9290, %r9286, %r15;
	mad.lo.s32 	%r9291, %r9290, %r11, %r12;
	mul.wide.s32 	%rd4645, %r9291, 4;
	add.s64 	%rd4646, %rd3, %rd4645;
	ld.global.u32 	%r9292, [%rd4646];
	add.s32 	%r9293, %r9289, %r9292;
	st.global.u32 	[%rd6], %r9293;
	add.s32 	%r9294, %r9290, %r15;
	mad.lo.s32 	%r9295, %r9294, %r11, %r12;
	mul.wide.s32 	%rd4647, %r9295, 4;
	add.s64 	%rd4648, %rd3, %rd4647;
	ld.global.u32 	%r9296, [%rd4648];
	add.s32 	%r9297, %r9293, %r9296;
	st.global.u32 	[%rd6], %r9297;
	add.s32 	%r9298, %r9294, %r15;
	mad.lo.s32 	%r9299, %r9298, %r11, %r12;
	mul.wide.s32 	%rd4649, %r9299, 4;
	add.s64 	%rd4650, %rd3, %rd4649;
	ld.global.u32 	%r9300, [%rd4650];
	add.s32 	%r9301, %r9297, %r9300;
	st.global.u32 	[%rd6], %r9301;
	add.s32 	%r9302, %r9298, %r15;
	mad.lo.s32 	%r9303, %r9302, %r11, %r12;
	mul.wide.s32 	%rd4651, %r9303, 4;
	add.s64 	%rd4652, %rd3, %rd4651;
	ld.global.u32 	%r9304, [%rd4652];
	add.s32 	%r9305, %r9301, %r9304;
	st.global.u32 	[%rd6], %r9305;
	add.s32 	%r9306, %r9302, %r15;
	mad.lo.s32 	%r9307, %r9306, %r11, %r12;
	mul.wide.s32 	%rd4653, %r9307, 4;
	add.s64 	%rd4654, %rd3, %rd4653;
	ld.global.u32 	%r9308, [%rd4654];
	add.s32 	%r9309, %r9305, %r9308;
	st.global.u32 	[%rd6], %r9309;
	add.s32 	%r9310, %r9306, %r15;
	mad.lo.s32 	%r9311, %r9310, %r11, %r12;
	mul.wide.s32 	%rd4655, %r9311, 4;
	add.s64 	%rd4656, %rd3, %rd4655;
	ld.global.u32 	%r9312, [%rd4656];
	add.s32 	%r9313, %r9309, %r9312;
	st.global.u32 	[%rd6], %r9313;
	add.s32 	%r9314, %r9310, %r15;
	mad.lo.s32 	%r9315, %r9314, %r11, %r12;
	mul.wide.s32 	%rd4657, %r9315, 4;
	add.s64 	%rd4658, %rd3, %rd4657;
	ld.global.u32 	%r9316, [%rd4658];
	add.s32 	%r9317, %r9313, %r9316;
	st.global.u32 	[%rd6], %r9317;
	add.s32 	%r9318, %r9314, %r15;
	mad.lo.s32 	%r9319, %r9318, %r11, %r12;
	mul.wide.s32 	%rd4659, %r9319, 4;
	add.s64 	%rd4660, %rd3, %rd4659;
	ld.global.u32 	%r9320, [%rd4660];
	add.s32 	%r9321, %r9317, %r9320;
	st.global.u32 	[%rd6], %r9321;
	add.s32 	%r9322, %r9318, %r15;
	mad.lo.s32 	%r9323, %r9322, %r11, %r12;
	mul.wide.s32 	%rd4661, %r9323, 4;
	add.s64 	%rd4662, %rd3, %rd4661;
	ld.global.u32 	%r9324, [%rd4662];
	add.s32 	%r9325, %r9321, %r9324;
	st.global.u32 	[%rd6], %r9325;
	add.s32 	%r9326, %r9322, %r15;
	mad.lo.s32 	%r9327, %r9326, %r11, %r12;
	mul.wide.s32 	%rd4663, %r9327, 4;
	add.s64 	%rd4664, %rd3, %rd4663;
	ld.global.u32 	%r9328, [%rd4664];
	add.s32 	%r9329, %r9325, %r9328;
	st.global.u32 	[%rd6], %r9329;
	add.s32 	%r9330, %r9326, %r15;
	mad.lo.s32 	%r9331, %r9330, %r11, %r12;
	mul.wide.s32 	%rd4665, %r9331, 4;
	add.s64 	%rd4666, %rd3, %rd4665;
	ld.global.u32 	%r9332, [%rd4666];
	add.s32 	%r9333, %r9329, %r9332;
	st.global.u32 	[%rd6], %r9333;
	add.s32 	%r9334, %r9330, %r15;
	mad.lo.s32 	%r9335, %r9334, %r11, %r12;
	mul.wide.s32 	%rd4667, %r9335, 4;
	add.s64 	%rd4668, %rd3, %rd4667;
	ld.global.u32 	%r9336, [%rd4668];
	add.s32 	%r9337, %r9333, %r9336;
	st.global.u32 	[%rd6], %r9337;
	add.s32 	%r9338, %r9334, %r15;
	mad.lo.s32 	%r9339, %r9338, %r11, %r12;
	mul.wide.s32 	%rd4669, %r9339, 4;
	add.s64 	%rd4670, %rd3, %rd4669;
	ld.global.u32 	%r9340, [%rd4670];
	add.s32 	%r9341, %r9337, %r9340;
	st.global.u32 	[%rd6], %r9341;
	add.s32 	%r9342, %r9338, %r15;
	mad.lo.s32 	%r9343, %r9342, %r11, %r12;
	mul.wide.s32 	%rd4671, %r9343, 4;
	add.s64 	%rd4672, %rd3, %rd4671;
	ld.global.u32 	%r9344, [%rd4672];
	add.s32 	%r9345, %r9341, %r9344;
	st.global.u32 	[%rd6], %r9345;
	add.s32 	%r9346, %r16, 50;
	mad.lo.s32 	%r9347, %r9346, %r11, %r12;
	mul.wide.s32 	%rd4673, %r9347, 4;
	add.s64 	%rd4674, %rd3, %rd4673;
	ld.global.u32 	%r9348, [%rd4674];
	add.s32 	%r9349, %r9345, %r9348;
	st.global.u32 	[%rd6], %r9349;
	add.s32 	%r9350, %r9346, %r15;
	mad.lo.s32 	%r9351, %r9350, %r11, %r12;
	mul.wide.s32 	%rd4675, %r9351, 4;
	add.s64 	%rd4676, %rd3, %rd4675;
	ld.global.u32 	%r9352, [%rd4676];
	add.s32 	%r9353, %r9349, %r9352;
	st.global.u32 	[%rd6], %r9353;
	add.s32 	%r9354, %r9350, %r15;
	mad.lo.s32 	%r9355, %r9354, %r11, %r12;
	mul.wide.s32 	%rd4677, %r9355, 4;
	add.s64 	%rd4678, %rd3, %rd4677;
	ld.global.u32 	%r9356, [%rd4678];
	add.s32 	%r9357, %r9353, %r9356;
	st.global.u32 	[%rd6], %r9357;
	add.s32 	%r9358, %r9354, %r15;
	mad.lo.s32 	%r9359, %r9358, %r11, %r12;
	mul.wide.s32 	%rd4679, %r9359, 4;
	add.s64 	%rd4680, %rd3, %rd4679;
	ld.global.u32 	%r9360, [%rd4680];
	add.s32 	%r9361, %r9357, %r9360;
	st.global.u32 	[%rd6], %r9361;
	add.s32 	%r9362, %r9358, %r15;
	mad.lo.s32 	%r9363, %r9362, %r11, %r12;
	mul.wide.s32 	%rd4681, %r9363, 4;
	add.s64 	%rd4682, %rd3, %rd4681;
	ld.global.u32 	%r9364, [%rd4682];
	add.s32 	%r9365, %r9361, %r9364;
	st.global.u32 	[%rd6], %r9365;
	add.s32 	%r9366, %r9362, %r15;
	mad.lo.s32 	%r9367, %r9366, %r11, %r12;
	mul.wide.s32 	%rd4683, %r9367, 4;
	add.s64 	%rd4684, %rd3, %rd4683;
	ld.global.u32 	%r9368, [%rd4684];
	add.s32 	%r9369, %r9365, %r9368;
	st.global.u32 	[%rd6], %r9369;
	add.s32 	%r9370, %r9366, %r15;
	mad.lo.s32 	%r9371, %r9370, %r11, %r12;
	mul.wide.s32 	%rd4685, %r9371, 4;
	add.s64 	%rd4686, %rd3, %rd4685;
	ld.global.u32 	%r9372, [%rd4686];
	add.s32 	%r9373, %r9369, %r9372;
	st.global.u32 	[%rd6], %r9373;
	add.s32 	%r9374, %r9370, %r15;
	mad.lo.s32 	%r9375, %r9374, %r11, %r12;
	mul.wide.s32 	%rd4687, %r9375, 4;
	add.s64 	%rd4688, %rd3, %rd4687;
	ld.global.u32 	%r9376, [%rd4688];
	add.s32 	%r9377, %r9373, %r9376;
	st.global.u32 	[%rd6], %r9377;
	add.s32 	%r9378, %r9374, %r15;
	mad.lo.s32 	%r9379, %r9378, %r11, %r12;
	mul.wide.s32 	%rd4689, %r9379, 4;
	add.s64 	%rd4690, %rd3, %rd4689;
	ld.global.u32 	%r9380, [%rd4690];
	add.s32 	%r9381, %r9377, %r9380;
	st.global.u32 	[%rd6], %r9381;
	add.s32 	%r9382, %r9378, %r15;
	mad.lo.s32 	%r9383, %r9382, %r11, %r12;
	mul.wide.s32 	%rd4691, %r9383, 4;
	add.s64 	%rd4692, %rd3, %rd4691;
	ld.global.u32 	%r9384, [%rd4692];
	add.s32 	%r9385, %r9381, %r9384;
	st.global.u32 	[%rd6], %r9385;
	add.s32 	%r9386, %r9382, %r15;
	mad.lo.s32 	%r9387, %r9386, %r11, %r12;
	mul.wide.s32 	%rd4693, %r9387, 4;
	add.s64 	%rd4694, %rd3, %rd4693;
	ld.global.u32 	%r9388, [%rd4694];
	add.s32 	%r9389, %r9385, %r9388;
	st.global.u32 	[%rd6], %r9389;
	add.s32 	%r9390, %r9386, %r15;
	mad.lo.s32 	%r9391, %r9390, %r11, %r12;
	mul.wide.s32 	%rd4695, %r9391, 4;
	add.s64 	%rd4696, %rd3, %rd4695;
	ld.global.u32 	%r9392, [%rd4696];
	add.s32 	%r9393, %r9389, %r9392;
	st.global.u32 	[%rd6], %r9393;
	add.s32 	%r9394, %r9390, %r15;
	mad.lo.s32 	%r9395, %r9394, %r11, %r12;
	mul.wide.s32 	%rd4697, %r9395, 4;
	add.s64 	%rd4698, %rd3, %rd4697;
	ld.global.u32 	%r9396, [%rd4698];
	add.s32 	%r9397, %r9393, %r9396;
	st.global.u32 	[%rd6], %r9397;
	add.s32 	%r9398, %r9394, %r15;
	mad.lo.s32 	%r9399, %r9398, %r11, %r12;
	mul.wide.s32 	%rd4699, %r9399, 4;
	add.s64 	%rd4700, %rd3, %rd4699;
	ld.global.u32 	%r9400, [%rd4700];
	add.s32 	%r9401, %r9397, %r9400;
	st.global.u32 	[%rd6], %r9401;
	add.s32 	%r9402, %r9398, %r15;
	mad.lo.s32 	%r9403, %r9402, %r11, %r12;
	mul.wide.s32 	%rd4701, %r9403, 4;
	add.s64 	%rd4702, %rd3, %rd4701;
	ld.global.u32 	%r9404, [%rd4702];
	add.s32 	%r9405, %r9401, %r9404;
	st.global.u32 	[%rd6], %r9405;
	add.s32 	%r9406, %r9402, %r15;
	mad.lo.s32 	%r9407, %r9406, %r11, %r12;
	mul.wide.s32 	%rd4703, %r9407, 4;
	add.s64 	%rd4704, %rd3, %rd4703;
	ld.global.u32 	%r9408, [%rd4704];
	add.s32 	%r9409, %r9405, %r9408;
	st.global.u32 	[%rd6], %r9409;
	add.s32 	%r9410, %r9406, %r15;
	mad.lo.s32 	%r9411, %r9410, %r11, %r12;
	mul.wide.s32 	%rd4705, %r9411, 4;
	add.s64 	%rd4706, %rd3, %rd4705;
	ld.global.u32 	%r9412, [%rd4706];
	add.s32 	%r9413, %r9409, %r9412;
	st.global.u32 	[%rd6], %r9413;
	add.s32 	%r9414, %r9410, %r15;
	mad.lo.s32 	%r9415, %r9414, %r11, %r12;
	mul.wide.s32 	%rd4707, %r9415, 4;
	add.s64 	%rd4708, %rd3, %rd4707;
	ld.global.u32 	%r9416, [%rd4708];
	add.s32 	%r9417, %r9413, %r9416;
	st.global.u32 	[%rd6], %r9417;
	add.s32 	%r9418, %r9414, %r15;
	mad.lo.s32 	%r9419, %r9418, %r11, %r12;
	mul.wide.s32 	%rd4709, %r9419, 4;
	add.s64 	%rd4710, %rd3, %rd4709;
	ld.global.u32 	%r9420, [%rd4710];
	add.s32 	%r9421, %r9417, %r9420;
	st.global.u32 	[%rd6], %r9421;
	add.s32 	%r9422, %r9418, %r15;
	mad.lo.s32 	%r9423, %r9422, %r11, %r12;
	mul.wide.s32 	%rd4711, %r9423, 4;
	add.s64 	%rd4712, %rd3, %rd4711;
	ld.global.u32 	%r9424, [%rd4712];
	add.s32 	%r9425, %r9421, %r9424;
	st.global.u32 	[%rd6], %r9425;
	add.s32 	%r9426, %r9422, %r15;
	mad.lo.s32 	%r9427, %r9426, %r11, %r12;
	mul.wide.s32 	%rd4713, %r9427, 4;
	add.s64 	%rd4714, %rd3, %rd4713;
	ld.global.u32 	%r9428, [%rd4714];
	add.s32 	%r9429, %r9425, %r9428;
	st.global.u32 	[%rd6], %r9429;
	add.s32 	%r9430, %r9426, %r15;
	mad.lo.s32 	%r9431, %r9430, %r11, %r12;
	mul.wide.s32 	%rd4715, %r9431, 4;
	add.s64 	%rd4716, %rd3, %rd4715;
	ld.global.u32 	%r9432, [%rd4716];
	add.s32 	%r9433, %r9429, %r9432;
	st.global.u32 	[%rd6], %r9433;
	add.s32 	%r9434, %r9430, %r15;
	mad.lo.s32 	%r9435, %r9434, %r11, %r12;
	mul.wide.s32 	%rd4717, %r9435, 4;
	add.s64 	%rd4718, %rd3, %rd4717;
	ld.global.u32 	%r9436, [%rd4718];
	add.s32 	%r9437, %r9433, %r9436;
	st.global.u32 	[%rd6], %r9437;
	add.s32 	%r9438, %r9434, %r15;
	mad.lo.s32 	%r9439, %r9438, %r11, %r12;
	mul.wide.s32 	%rd4719, %r9439, 4;
	add.s64 	%rd4720, %rd3, %rd4719;
	ld.global.u32 	%r9440, [%rd4720];
	add.s32 	%r9441, %r9437, %r9440;
	st.global.u32 	[%rd6], %r9441;
	add.s32 	%r9442, %r9438, %r15;
	mad.lo.s32 	%r9443, %r9442, %r11, %r12;
	mul.wide.s32 	%rd4721, %r9443, 4;
	add.s64 	%rd4722, %rd3, %rd4721;
	ld.global.u32 	%r9444, [%rd4722];
	add.s32 	%r9445, %r9441, %r9444;
	st.global.u32 	[%rd6], %r9445;
	add.s32 	%r9446, %r9442, %r15;
	mad.lo.s32 	%r9447, %r9446, %r11, %r12;
	mul.wide.s32 	%rd4723, %r9447, 4;
	add.s64 	%rd4724, %rd3, %rd4723;
	ld.global.u32 	%r9448, [%rd4724];
	add.s32 	%r9449, %r9445, %r9448;
	st.global.u32 	[%rd6], %r9449;
	add.s32 	%r9450, %r9446, %r15;
	mad.lo.s32 	%r9451, %r9450, %r11, %r12;
	mul.wide.s32 	%rd4725, %r9451, 4;
	add.s64 	%rd4726, %rd3, %rd4725;
	ld.global.u32 	%r9452, [%rd4726];
	add.s32 	%r9453, %r9449, %r9452;
	st.global.u32 	[%rd6], %r9453;
	add.s32 	%r9454, %r9450, %r15;
	mad.lo.s32 	%r9455, %r9454, %r11, %r12;
	mul.wide.s32 	%rd4727, %r9455, 4;
	add.s64 	%rd4728, %rd3, %rd4727;
	ld.global.u32 	%r9456, [%rd4728];
	add.s32 	%r9457, %r9453, %r9456;
	st.global.u32 	[%rd6], %r9457;
	add.s32 	%r9458, %r9454, %r15;
	mad.lo.s32 	%r9459, %r9458, %r11, %r12;
	mul.wide.s32 	%rd4729, %r9459, 4;
	add.s64 	%rd4730, %rd3, %rd4729;
	ld.global.u32 	%r9460, [%rd4730];
	add.s32 	%r9461, %r9457, %r9460;
	st.global.u32 	[%rd6], %r9461;
	add.s32 	%r9462, %r9458, %r15;
	mad.lo.s32 	%r9463, %r9462, %r11, %r12;
	mul.wide.s32 	%rd4731, %r9463, 4;
	add.s64 	%rd4732, %rd3, %rd4731;
	ld.global.u32 	%r9464, [%rd4732];
	add.s32 	%r9465, %r9461, %r9464;
	st.global.u32 	[%rd6], %r9465;
	add.s32 	%r9466, %r9462, %r15;
	mad.lo.s32 	%r9467, %r9466, %r11, %r12;
	mul.wide.s32 	%rd4733, %r9467, 4;
	add.s64 	%rd4734, %rd3, %rd4733;
	ld.global.u32 	%r9468, [%rd4734];
	add.s32 	%r9469, %r9465, %r9468;
	st.global.u32 	[%rd6], %r9469;
	add.s32 	%r9470, %r9466, %r15;
	mad.lo.s32 	%r9471, %r9470, %r11, %r12;
	mul.wide.s32 	%rd4735, %r9471, 4;
	add.s64 	%rd4736, %rd3, %rd4735;
	ld.global.u32 	%r9472, [%rd4736];
	add.s32 	%r9473, %r9469, %r9472;
	st.global.u32 	[%rd6], %r9473;
	add.s32 	%r9474, %r9470, %r15;
	mad.lo.s32 	%r9475, %r9474, %r11, %r12;
	mul.wide.s32 	%rd4737, %r9475, 4;
	add.s64 	%rd4738, %rd3, %rd4737;
	ld.global.u32 	%r9476, [%rd4738];
	add.s32 	%r9477, %r9473, %r9476;
	st.global.u32 	[%rd6], %r9477;
	add.s32 	%r9478, %r9474, %r15;
	mad.lo.s32 	%r9479, %r9478, %r11, %r12;
	mul.wide.s32 	%rd4739, %r9479, 4;
	add.s64 	%rd4740, %rd3, %rd4739;
	ld.global.u32 	%r9480, [%rd4740];
	add.s32 	%r9481, %r9477, %r9480;
	st.global.u32 	[%rd6], %r9481;
	add.s32 	%r9482, %r9478, %r15;
	mad.lo.s32 	%r9483, %r9482, %r11, %r12;
	mul.wide.s32 	%rd4741, %r9483, 4;
	add.s64 	%rd4742, %rd3, %rd4741;
	ld.global.u32 	%r9484, [%rd4742];
	add.s32 	%r9485, %r9481, %r9484;
	st.global.u32 	[%rd6], %r9485;
	add.s32 	%r9486, %r9482, %r15;
	mad.lo.s32 	%r9487, %r9486, %r11, %r12;
	mul.wide.s32 	%rd4743, %r9487, 4;
	add.s64 	%rd4744, %rd3, %rd4743;
	ld.global.u32 	%r9488, [%rd4744];
	add.s32 	%r9489, %r9485, %r9488;
	st.global.u32 	[%rd6], %r9489;
	add.s32 	%r9490, %r9486, %r15;
	mad.lo.s32 	%r9491, %r9490, %r11, %r12;
	mul.wide.s32 	%rd4745, %r9491, 4;
	add.s64 	%rd4746, %rd3, %rd4745;
	ld.global.u32 	%r9492, [%rd4746];
	add.s32 	%r9493, %r9489, %r9492;
	st.global.u32 	[%rd6], %r9493;
	add.s32 	%r9494, %r9490, %r15;
	mad.lo.s32 	%r9495, %r9494, %r11, %r12;
	mul.wide.s32 	%rd4747, %r9495, 4;
	add.s64 	%rd4748, %rd3, %rd4747;
	ld.global.u32 	%r9496, [%rd4748];
	add.s32 	%r9497, %r9493, %r9496;
	st.global.u32 	[%rd6], %r9497;
	add.s32 	%r9498, %r9494, %r15;
	mad.lo.s32 	%r9499, %r9498, %r11, %r12;
	mul.wide.s32 	%rd4749, %r9499, 4;
	add.s64 	%rd4750, %rd3, %rd4749;
	ld.global.u32 	%r9500, [%rd4750];
	add.s32 	%r9501, %r9497, %r9500;
	st.global.u32 	[%rd6], %r9501;
	add.s32 	%r9502, %r9498, %r15;
	mad.lo.s32 	%r9503, %r9502, %r11, %r12;
	mul.wide.s32 	%rd4751, %r9503, 4;
	add.s64 	%rd4752, %rd3, %rd4751;
	ld.global.u32 	%r9504, [%rd4752];
	add.s32 	%r9505, %r9501, %r9504;
	st.global.u32 	[%rd6], %r9505;
	add.s32 	%r9506, %r9502, %r15;
	mad.lo.s32 	%r9507, %r9506, %r11, %r12;
	mul.wide.s32 	%rd4753, %r9507, 4;
	add.s64 	%rd4754, %rd3, %rd4753;
	ld.global.u32 	%r9508, [%rd4754];
	add.s32 	%r9509, %r9505, %r9508;
	st.global.u32 	[%rd6], %r9509;
	add.s32 	%r9510, %r9506, %r15;
	mad.lo.s32 	%r9511, %r9510, %r11, %r12;
	mul.wide.s32 	%rd4755, %r9511, 4;
	add.s64 	%rd4756, %rd3, %rd4755;
	ld.global.u32 	%r9512, [%rd4756];
	add.s32 	%r9513, %r9509, %r9512;
	st.global.u32 	[%rd6], %r9513;
	add.s32 	%r9514, %r9510, %r15;
	mad.lo.s32 	%r9515, %r9514, %r11, %r12;
	mul.wide.s32 	%rd4757, %r9515, 4;
	add.s64 	%rd4758, %rd3, %rd4757;
	ld.global.u32 	%r9516, [%rd4758];
	add.s32 	%r9517, %r9513, %r9516;
	st.global.u32 	[%rd6], %r9517;
	add.s32 	%r9518, %r9514, %r15;
	mad.lo.s32 	%r9519, %r9518, %r11, %r12;
	mul.wide.s32 	%rd4759, %r9519, 4;
	add.s64 	%rd4760, %rd3, %rd4759;
	ld.global.u32 	%r9520, [%rd4760];
	add.s32 	%r9521, %r9517, %r9520;
	st.global.u32 	[%rd6], %r9521;
	add.s32 	%r9522, %r9518, %r15;
	mad.lo.s32 	%r9523, %r9522, %r11, %r12;
	mul.wide.s32 	%rd4761, %r9523, 4;
	add.s64 	%rd4762, %rd3, %rd4761;
	ld.global.u32 	%r9524, [%rd4762];
	add.s32 	%r9525, %r9521, %r9524;
	st.global.u32 	[%rd6], %r9525;
	add.s32 	%r9526, %r9522, %r15;
	mad.lo.s32 	%r9527, %r9526, %r11, %r12;
	mul.wide.s32 	%rd4763, %r9527, 4;
	add.s64 	%rd4764, %rd3, %rd4763;
	ld.global.u32 	%r9528, [%rd4764];
	add.s32 	%r9529, %r9525, %r9528;
	st.global.u32 	[%rd6], %r9529;
	add.s32 	%r9530, %r9526, %r15;
	mad.lo.s32 	%r9531, %r9530, %r11, %r12;
	mul.wide.s32 	%rd4765, %r9531, 4;
	add.s64 	%rd4766, %rd3, %rd4765;
	ld.global.u32 	%r9532, [%rd4766];
	add.s32 	%r9533, %r9529, %r9532;
	st.global.u32 	[%rd6], %r9533;
	add.s32 	%r9534, %r9530, %r15;
	mad.lo.s32 	%r9535, %r9534, %r11, %r12;
	mul.wide.s32 	%rd4767, %r9535, 4;
	add.s64 	%rd4768, %rd3, %rd4767;
	ld.global.u32 	%r9536, [%rd4768];
	add.s32 	%r9537, %r9533, %r9536;
	st.global.u32 	[%rd6], %r9537;
	add.s32 	%r9538, %r9534, %r15;
	mad.lo.s32 	%r9539, %r9538, %r11, %r12;
	mul.wide.s32 	%rd4769, %r9539, 4;
	add.s64 	%rd4770, %rd3, %rd4769;
	ld.global.u32 	%r9540, [%rd4770];
	add.s32 	%r9541, %r9537, %r9540;
	st.global.u32 	[%rd6], %r9541;
	add.s32 	%r9542, %r9538, %r15;
	mad.lo.s32 	%r9543, %r9542, %r11, %r12;
	mul.wide.s32 	%rd4771, %r9543, 4;
	add.s64 	%rd4772, %rd3, %rd4771;
	ld.global.u32 	%r9544, [%rd4772];
	add.s32 	%r9545, %r9541, %r9544;
	st.global.u32 	[%rd6], %r9545;
	add.s32 	%r9546, %r9542, %r15;
	mad.lo.s32 	%r9547, %r9546, %r11, %r12;
	mul.wide.s32 	%rd4773, %r9547, 4;
	add.s64 	%rd4774, %rd3, %rd4773;
	ld.global.u32 	%r9548, [%rd4774];
	add.s32 	%r9549, %r9545, %r9548;
	mul.hi.u32 	%r9550, %r9549, 845453001;
	shr.u32 	%r9551, %r9550, 9;
	st.global.u32 	[%rd6], %r9551;
	ret;

}


// ===== COMPILED SASS (sm_100) =====

	.target	sm_100

	.elftype	@"ET_EXEC"


//--------------------- .note.nv.tkinfo           --------------------------
	.section	.note.nv.tkinfo,"",@"SHT_NOTE"
	.sectionflags	@"SHF_NOTE_NV_TKINFO"
	.tkinfo
        /*0018*/ 	.word	0x00000002
        /*0030*/ 	.string	""
        /*0030*/ 	.string	"ptxas"
        /*0030*/ 	.string	"Cuda compilation tools, release 13.0, V13.0.88"
        /*0030*/ 	.string	"Build cuda_13.0.r13.0/compiler.36424714_0"
        /*0030*/ 	.string	"-arch sm_100 -m 64 "



//--------------------- .note.nv.cuinfo           --------------------------
	.section	.note.nv.cuinfo,"",@"SHT_NOTE"
	.sectionflags	@"SHF_NOTE_NV_CUINFO"
        /*0018*/ 	.short	0x0002
        /*001a*/ 	.short	0x0064
        /*001c*/ 	.short	0x0082
	.zero		2


//--------------------- .nv.info                  --------------------------
	.section	.nv.info,"",@"SHT_CUDA_INFO"
	.align	4


	//----- nvinfo : EIATTR_REGCOUNT
	.align		4
        /*0000*/ 	.byte	0x04, 0x2f
        /*0002*/ 	.short	(.L_1 - .L_0)
	.align		4
.L_0:
        /*0004*/ 	.word	index@(BoxBlur)
        /*0008*/ 	.word	0x000000a6


	//----- nvinfo : EIATTR_FRAME_SIZE
	.align		4
.L_1:
        /*000c*/ 	.byte	0x04, 0x11
        /*000e*/ 	.short	(.L_3 - .L_2)
	.align		4
.L_2:
        /*0010*/ 	.word	index@(BoxBlur)
        /*0014*/ 	.word	0x00000000


	//----- nvinfo : EIATTR_MIN_STACK_SIZE
	.align		4
.L_3:
        /*0018*/ 	.byte	0x04, 0x12
        /*001a*/ 	.short	(.L_5 - .L_4)
	.align		4
.L_4:
        /*001c*/ 	.word	index@(BoxBlur)
        /*0020*/ 	.word	0x00000000
.L_5:


//--------------------- .nv.compat                --------------------------
	.section	.nv.compat,"",@"SHT_CUDA_COMPAT_INFO"
	.align	4
        /*0000*/ 	.byte	0x02, 0x09, 0x00, 0x00, 0x02, 0x02, 0x01, 0x00, 0x02, 0x05, 0x05, 0x00, 0x03, 0x07, 0x01, 0x01
        /*0010*/ 	.byte	0x02, 0x03, 0x00, 0x00, 0x02, 0x06, 0x01, 0x00, 0x04, 0x0b, 0x08, 0x00, 0x09, 0x00, 0x00, 0x00
        /*0020*/ 	.byte	0x00, 0x00, 0x00, 0x00


//--------------------- .nv.info.BoxBlur          --------------------------
	.section	.nv.info.BoxBlur,"",@"SHT_CUDA_INFO"
	.sectionflags	@""
	.align	4


	//----- nvinfo : EIATTR_CUDA_API_VERSION
	.align		4
        /*0000*/ 	.byte	0x04, 0x37
        /*0002*/ 	.short	(.L_7 - .L_6)
.L_6:
        /*0004*/ 	.word	0x00000082


	//----- nvinfo : EIATTR_KPARAM_INFO
	.align		4
.L_7:
        /*0008*/ 	.byte	0x04, 0x17
        /*000a*/ 	.short	(.L_9 - .L_8)
.L_8:
        /*000c*/ 	.word	0x00000000
        /*0010*/ 	.short	0x0003
        /*0012*/ 	.short	0x0014
        /*0014*/ 	.byte	0x00, 0xf0, 0x11, 0x00


	//----- nvinfo : EIATTR_KPARAM_INFO
	.align		4
.L_9:
        /*0018*/ 	.byte	0x04, 0x17
        /*001a*/ 	.short	(.L_11 - .L_10)
.L_10:
        /*001c*/ 	.word	0x00000000
        /*0020*/ 	.short	0x0002
        /*0022*/ 	.short	0x0010
        /*0024*/ 	.byte	0x00, 0xf0, 0x11, 0x00


	//----- nvinfo : EIATTR_KPARAM_INFO
	.align		4
.L_11:
        /*0028*/ 	.byte	0x04, 0x17
        /*002a*/ 	.short	(.L_13 - .L_12)
.L_12:
        /*002c*/ 	.word	0x00000000
        /*0030*/ 	.short	0x0001
        /*0032*/ 	.short	0x0008
        /*0034*/ 	.byte	0x00, 0xf5, 0x21, 0x00


	//----- nvinfo : EIATTR_KPARAM_INFO
	.align		4
.L_13:
        /*0038*/ 	.byte	0x04, 0x17
        /*003a*/ 	.short	(.L_15 - .L_14)
.L_14:
        /*003c*/ 	.word	0x00000000
        /*0040*/ 	.short	0x0000
        /*0042*/ 	.short	0x0000
        /*0044*/ 	.byte	0x00, 0xf5, 0x21, 0x00


	//----- nvinfo : EIATTR_SPARSE_MMA_MASK
	.align		4
.L_15:
        /*0048*/ 	.byte	0x03, 0x50
        /*004a*/ 	.short	0x0000


	//----- nvinfo : EIATTR_MAXREG_COUNT
	.align		4
        /*004c*/ 	.byte	0x03, 0x1b
        /*004e*/ 	.short	0x00ff


	//----- nvinfo : EIATTR_MERCURY_ISA_VERSION
	.align		4
        /*0050*/ 	.byte	0x03, 0x5f
        /*0052*/ 	.short	0x0101


	//----- nvinfo : EIATTR_VRC_CTA_INIT_COUNT
	.align		4
        /*0054*/ 	.byte	0x02, 0x4a
	.zero		1
	.zero		1


	//----- nvinfo : EIATTR_EXIT_INSTR_OFFSETS
	.align		4
        /*0058*/ 	.byte	0x04, 0x1c
        /*005a*/ 	.short	(.L_17 - .L_16)


	//   ....[0]....
.L_16:
        /*005c*/ 	.word	0x0003b590


	//----- nvinfo : EIATTR_CBANK_PARAM_SIZE
	.align		4
.L_17:
        /*0060*/ 	.byte	0x03, 0x19
        /*0062*/ 	.short	0x0018


	//----- nvinfo : EIATTR_PARAM_CBANK
	.align		4
        /*0064*/ 	.byte	0x04, 0x0a
        /*0066*/ 	.short	(.L_19 - .L_18)
	.align		4
.L_18:
        /*0068*/ 	.word	index@(.nv.constant0.BoxBlur)
        /*006c*/ 	.short	0x0380
        /*006e*/ 	.short	0x0018


	//----- nvinfo : EIATTR_SW_WAR
	.align		4
.L_19:
        /*0070*/ 	.byte	0x04, 0x36
        /*0072*/ 	.short	(.L_21 - .L_20)
.L_20:
        /*0074*/ 	.word	0x00000008
.L_21:


//--------------------- .nv.callgraph             --------------------------
	.section	.nv.callgraph,"",@"SHT_CUDA_CALLGRAPH"
	.align	4
	.sectionentsize	8
	.align		4
        /*0000*/ 	.word	0x00000000
	.align		4
        /*0004*/ 	.word	0xffffffff
	.align		4
        /*0008*/ 	.word	0x00000000
	.align		4
        /*000c*/ 	.word	0xfffffffe
	.align		4
        /*0010*/ 	.word	0x00000000
	.align		4
        /*0014*/ 	.word	0xfffffffd
	.align		4
        /*0018*/ 	.word	0x00000000
	.align		4
        /*001c*/ 	.word	0xfffffffc


//--------------------- .text.BoxBlur             --------------------------
	.section	.text.BoxBlur,"ax",@progbits
	.align	128
        .global         BoxBlur
        .type           BoxBlur,@function
        .size           BoxBlur,(.L_x_1 - BoxBlur)
        .other          BoxBlur,@"STO_CUDA_ENTRY STV_DEFAULT"
BoxBlur:
.text.BoxBlur:
[----:B------:R-:W-:Y:S01]  /*0000*/  LDC R1, c[0x0][0x37c] ;  /* 0x0000df00ff017b82 */ /* 0x000fe20000000800 */
[----:B------:R-:W0:Y:S07]  /*0010*/  S2R R7, SR_TID.X ;  /* 0x0000000000077919 */ /* 0x000e2e0000002100 */
[----:B------:R-:W0:Y:S01]  /*0020*/  LDC R6, c[0x0][0x360] ;  /* 0x0000d800ff067b82 */ /* 0x000e220000000800 */
[----:B------:R-:W1:Y:S01]  /*0030*/  LDCU UR4, c[0x0][0x390] ;  /* 0x00007200ff0477ac */ /* 0x000e620008000800 */
[----:B------:R-:W2:Y:S01]  /*0040*/  S2R R8, SR_TID.Y ;  /* 0x0000000000087919 */ /* 0x000ea20000002200 */
[----:B------:R-:W3:Y:S05]  /*0050*/  S2R R0, SR_CTAID.Z ;  /* 0x0000000000007919 */ /* 0x000eea0000002700 */
[----:B------:R-:W0:Y:S08]  /*0060*/  S2UR UR5, SR_CTAID.X ;  /* 0x00000000000579c3 */ /* 0x000e300000002500 */
[----:B------:R-:W2:Y:S08]  /*0070*/  S2UR UR6, SR_CTAID.Y ;  /* 0x00000000000679c3 */ /* 0x000eb00000002600 */
[----:B------:R-:W2:Y:S01]  /*0080*/  LDC R109, c[0x0][0x364] ;  /* 0x0000d900ff6d7b82 */ /* 0x000ea20000000800 */
[----:B------:R-:W3:Y:S07]  /*0090*/  LDCU UR8, c[0x0][0x378] ;  /* 0x00006f00ff0877ac */ /* 0x000eee0008000800 */
[----:B------:R-:W4:Y:S01]  /*00a0*/  LDC.64 R4, c[0x0][0x388] ;  /* 0x0000e200ff047b82 */ /* 0x000f220000000a00 */
[----:B0-----:R-:W-:-:S07]  /*00b0*/  IMAD R6, R6, UR5, R7 ;  /* 0x0000000506067c24 */ /* 0x001fce000f8e0207 */
[----:B------:R-:W0:Y:S01]  /*00c0*/  LDC.64 R2, c[0x0][0x380] ;  /* 0x0000e000ff027b82 */ /* 0x000e220000000a00 */
[----:B--2---:R-:W-:Y:S01]  /*00d0*/  IMAD R109, R109, UR6, R8 ;  /* 0x000000066d6d7c24 */ /* 0x004fe2000f8e0208 */
[----:B------:R-:W2:Y:S03]  /*00e0*/  LDCU.64 UR6, c[0x0][0x358] ;  /* 0x00006b00ff0677ac */ /* 0x000ea60008000a00 */
[----:B-1----:R-:W-:-:S04]  /*00f0*/  IMAD R6, R109, UR4, R6 ;  /* 0x000000046d067c24 */ /* 0x002fc8000f8e0206 */
[----:B------:R-:W-:Y:S02]  /*0100*/  IMAD R109, R109, 0x32, R6 ;  /* 0x000000326d6d7824 */ /* 0x000fe400078e0206 */
[--C-:B---3--:R-:W-:Y:S02]  /*0110*/  IMAD R7, R6, UR8, R0.reuse ;  /* 0x0000000806077c24 */ /* 0x108fe4000f8e0200 */
[----:B------:R-:W-:Y:S02]  /*0120*/  IMAD R23, R109, UR8, R0 ;  /* 0x000000086d177c24 */ /* 0x000fe4000f8e0200 */
[----:B----4-:R-:W-:-:S04]  /*0130*/  IMAD.WIDE.U32 R4, R7, 0x4, R4 ;  /* 0x0000000407047825 */ /* 0x010fc800078e0004 */
[----:B0-----:R-:W-:Y:S01]  /*0140*/  IMAD.WIDE R22, R23, 0x4, R2 ;  /* 0x0000000417167825 */ /* 0x001fe200078e0202 */
[----:B--2---:R-:W-:Y:S04]  /*0150*/  STG.E desc[UR6][R4.64], RZ ;  /* 0x000000ff04007986 */ /* 0x004fe8000c101906 */
[----:B------:R-:W2:Y:S01]  /*0160*/  LDG.E R7, desc[UR6][R22.64] ;  /* 0x0000000616077981 */ /* 0x000ea2000c1e1900 */
[----:B------:R-:W-:-:S06]  /*0170*/  UIADD3 UR4, UPT, UPT, UR4, 0x32, URZ ;  /* 0x0000003204047890 */ /* 0x000fcc000fffe0ff */
[----:B------:R-:W-:-:S05]  /*0180*/  IADD3 R9, PT, PT, R109, UR4, RZ ;  /* 0x000000046d097c10 */ /* 0x000fca000fffe0ff */
[----:B------:R-:W-:-:S04]  /*0190*/  IMAD R25, R9, UR8, R0 ;  /* 0x0000000809197c24 */ /* 0x000fc8000f8e0200 */
[----:B------:R-:W-:Y:S01]  /*01a0*/  IMAD.WIDE R24, R25, 0x4, R2 ;  /* 0x0000000419187825 */ /* 0x000fe200078e0202 */
[----:B--2---:R0:W-:Y:S04]  /*01b0*/  STG.E desc[UR6][R4.64], R7 ;  /* 0x0000000704007986 */ /* 0x0041e8000c101906 */
[----:B------:R-:W2:Y:S01]  /*01c0*/  LDG.E R6, desc[UR6][R24.64] ;  /* 0x0000000618067981 */ /* 0x000ea2000c1e1900 */
[----:B------:R-:W-:-:S05]  /*01d0*/  IADD3 R11, PT, PT, R9, UR4, RZ ;  /* 0x00000004090b7c10 */ /* 0x000fca000fffe0ff */
[----:B------:R-:W-:-:S04]  /*01e0*/  IMAD R27, R11, UR8, R0 ;  /* 0x000000080b1b7c24 */ /* 0x000fc8000f8e0200 */
[----:B------:R-:W-:Y:S01]  /*01f0*/  IMAD.WIDE R26, R27, 0x4, R2 ;  /* 0x000000041b1a7825 */ /* 0x000fe200078e0202 */
[----:B--2---:R-:W-:-:S05]  /*0200*/  IADD3 R9, PT, PT, R7, R6, RZ ;  /* 0x0000000607097210 */ /* 0x004fca0007ffe0ff */
[----:B------:R1:W-:Y:S04]  /*0210*/  STG.E desc[UR6][R4.64], R9 ;  /* 0x0000000904007986 */ /* 0x0003e8000c101906 */
[----:B------:R-:W2:Y:S01]  /*0220*/  LDG.E R6, desc[UR6][R26.64] ;  /* 0x000000061a067981 */ /* 0x000ea2000c1e1900 */
[----:B------:R-:W-:-:S05]  /*0230*/  IADD3 R13, PT, PT, R11, UR4, RZ ;  /* 0x000000040b0d7c10 */ /* 0x000fca000fffe0ff */
[----:B------:R-:W-:-:S04]  /*0240*/  IMAD R29, R13, UR8, R0 ;  /* 0x000000080d1d7c24 */ /* 0x000fc8000f8e0200 */
[----:B------:R-:W-:Y:S01]  /*0250*/  IMAD.WIDE R28, R29, 0x4, R2 ;  /* 0x000000041d1c7825 */ /* 0x000fe200078e0202 */
[----:B--2---:R-:W-:-:S05]  /*0260*/  IADD3 R11, PT, PT, R9, R6, RZ ;  /* 0x00000006090b7210 */ /* 0x004fca0007ffe0ff */
[----:B------:R2:W-:Y:S04]  /*0270*/  STG.E desc[UR6][R4.64], R11 ;  /* 0x0000000b04007986 */ /* 0x0005e8000c101906 */
[----:B------:R-:W0:Y:S01]  /*0280*/  LDG.E R6, desc[UR6][R28.64] ;  /* 0x000000061c067981 */ /* 0x000e22000c1e1900 */
[----:B------:R-:W-:-:S05]  /*0290*/  IADD3 R13, PT, PT, R13, UR4, RZ ;  /* 0x000000040d0d7c10 */ /* 0x000fca000fffe0ff */
[----:B------:R-:W-:-:S04]  /*02a0*/  IMAD R31, R13, UR8, R0 ;  /* 0x000000080d1f7c24 */ /* 0x000fc8000f8e0200 */
[----:B------:R-:W-:Y:S01]  /*02b0*/  IMAD.WIDE R30, R31, 0x4, R2 ;  /* 0x000000041f1e7825 */ /* 0x000fe200078e0202 */
[----:B0-----:R-:W-:-:S05]  /*02c0*/  IADD3 R7, PT, PT, R11, R6, RZ ;  /* 0x000000060b077210 */ /* 0x001fca0007ffe0ff */
[----:B------:R0:W-:Y:S04]  /*02d0*/  STG.E desc[UR6][R4.64], R7 ;  /* 0x0000000704007986 */ /* 0x0001e8000c101906 */
[----:B------:R-:W1:Y:S01]  /*02e0*/  LDG.E R6, desc[UR6][R30.64] ;  /* 0x000000061e067981 */ /* 0x000e62000c1e1900 */
[----:B------:R-:W-:-:S04]  /*02f0*/  VIADD R13, R13, UR4 ;  /* 0x000000040d0d7c36 */ /* 0x000fc80008000000 */
[----:B------:R-:W-:-:S04]  /*0300*/  IMAD R33, R13, UR8, R0 ;  /* 0x000000080d217c24 */ /* 0x000fc8000f8e0200 */
[----:B------:R-:W-:Y:S01]  /*0310*/  IMAD.WIDE R32, R33, 0x4, R2 ;  /* 0x0000000421207825 */ /* 0x000fe200078e0202 */
[----:B-1----:R-:W-:-:S05]  /*0320*/  IADD3 R9, PT, PT, R7, R6, RZ ;  /* 0x0000000607097210 */ /* 0x002fca0007ffe0ff */
        /* <DEDUP_REMOVED lines=14> */
[----:B------:R-:W-:-:S05]  /*0410*/  IADD3 R13, PT, PT, R13, UR4, RZ ;  /* 0x000000040d0d7c10 */ /* 0x000fca000fffe0ff */
[----:B------:R-:W-:-:S04]  /*0420*/  IMAD R39, R13, UR8, R0 ;  /* 0x000000080d277c24 */ /* 0x000fc8000f8e0200 */
[----:B------:R-:W-:Y:S01]  /*0430*/  IMAD.WIDE R38, R39, 0x4, R2 ;  /* 0x0000000427267825 */ /* 0x000fe200078e0202 */
[----:B-1----:R-:W-:-:S05]  /*0440*/  IADD3 R9, PT, PT, R7, R6, RZ ;  /* 0x0000000607097210 */ /* 0x002fca0007ffe0ff */
[----:B------:R1:W-:Y:S04]  /*0450*/  STG.E desc[UR6][R4.64], R9 ;  /* 0x0000000904007986 */ /* 0x0003e8000c101906 */
[----:B------:R-:W2:Y:S01]  /*0460*/  LDG.E R6, desc[UR6][R38.64] ;  /* 0x0000000626067981 */ /* 0x000ea2000c1e1900 */
[----:B------:R-:W-:-:S04]  /*0470*/  VIADD R13, R13, UR4 ;  /* 0x000000040d0d7c36 */ /* 0x000fc80008000000 */
        /* <DEDUP_REMOVED lines=23> */
[----:B------:R-:W-:-:S04]  /*05f0*/  VIADD R13, R13, UR4 ;  /* 0x000000040d0d7c36 */ /* 0x000fc80008000000 */
        /* <DEDUP_REMOVED lines=178> */
[----:B------:R-:W3:Y:S01]  /*1120*/  LDG.E R6, desc[UR6][R92.64] ;  /* 0x000000065c067981 */ /* 0x000ee2000c1e1900 */
[----:B------:R-:W-:-:S05]  /*1130*/  IADD3 R125, PT, PT, R127, UR4, RZ ;  /* 0x000000047f7d7c10 */ /* 0x000fca000fffe0ff */
[----:B0-----:R-:W-:Y:S01]  /*1140*/  IMAD R7, R125, UR8, R0 ;  /* 0x000000087d077c24 */ /* 0x001fe2000f8e0200 */
[----:B---3--:R-:W-:-:S03]  /*1150*/  IADD3 R13, PT, PT, R11, R6, RZ ;  /* 0x000000060b0d7210 */ /* 0x008fc60007ffe0ff */
[----:B------:R-:W-:Y:S02]  /*1160*/  IMAD.WIDE R6, R7, 0x4, R2 ;  /* 0x0000000407067825 */ /* 0x000fe400078e0202 */
[----:B------:R0:W-:Y:S04]  /*1170*/  STG.E desc[UR6][R4.64], R13 ;  /* 0x0000000d04007986 */ /* 0x0001e8000c101906 */
[----:B------:R-:W3:Y:S01]  /*1180*/  LDG.E R8, desc[UR6][R6.64] ;  /* 0x0000000606087981 */ /* 0x000ee2000c1e1900 */
[----:B------:R-:W-:-:S05]  /*1190*/  IADD3 R123, PT, PT, R125, UR4, RZ ;  /* 0x000000047d7b7c10 */ /* 0x000fca000fffe0ff */
[----:B-1----:R-:W-:Y:S01]  /*11a0*/  IMAD R9, R123, UR8, R0 ;  /* 0x000000087b097c24 */ /* 0x002fe2000f8e0200 */
[----:B---3--:R-:W-:-:S03]  /*11b0*/  IADD3 R15, PT, PT, R13, R8, RZ ;  /* 0x000000080d0f7210 */ /* 0x008fc60007ffe0ff */
[----:B------:R-:W-:Y:S02]  /*11c0*/  IMAD.WIDE R8, R9, 0x4, R2 ;  /* 0x0000000409087825 */ /* 0x000fe400078e0202 */
[----:B------:R1:W-:Y:S04]  /*11d0*/  STG.E desc[UR6][R4.64], R15 ;  /* 0x0000000f04007986 */ /* 0x0003e8000c101906 */
[----:B------:R-:W3:Y:S01]  /*11e0*/  LDG.E R10, desc[UR6][R8.64] ;  /* 0x00000006080a7981 */ /* 0x000ee2000c1e1900 */
[----:B------:R-:W-:-:S04]  /*11f0*/  VIADD R121, R123, UR4 ;  /* 0x000000047b797c36 */ /* 0x000fc80008000000 */
[----:B--2---:R-:W-:Y:S01]  /*1200*/  IMAD R11, R121, UR8, R0 ;  /* 0x00000008790b7c24 */ /* 0x004fe2000f8e0200 */
[----:B---3--:R-:W-:-:S03]  /*1210*/  IADD3 R17, PT, PT, R15, R10, RZ ;  /* 0x0000000a0f117210 */ /* 0x008fc60007ffe0ff */
[----:B------:R-:W-:Y:S02]  /*1220*/  IMAD.WIDE R10, R11, 0x4, R2 ;  /* 0x000000040b0a7825 */ /* 0x000fe400078e0202 */
        /* <DEDUP_REMOVED lines=14> */
[----:B------:R-:W-:-:S05]  /*1310*/  IADD3 R115, PT, PT, R117, UR4, RZ ;  /* 0x0000000475737c10 */ /* 0x000fca000fffe0ff */
[----:B--2---:R-:W-:Y:S01]  /*1320*/  IMAD R17, R115, UR8, R0 ;  /* 0x0000000873117c24 */ /* 0x004fe2000f8e0200 */
[----:B---3--:R-:W-:-:S03]  /*1330*/  IADD3 R159, PT, PT, R21, R16, RZ ;  /* 0x00000010159f7210 */ /* 0x008fc60007ffe0ff */
[----:B------:R-:W-:Y:S02]  /*1340*/  IMAD.WIDE R16, R17, 0x4, R2 ;  /* 0x0000000411107825 */ /* 0x000fe400078e0202 */
[----:B------:R2:W-:Y:S04]  /*1350*/  STG.E desc[UR6][R4.64], R159 ;  /* 0x0000009f04007986 */ /* 0x0005e8000c101906 */
[----:B------:R-:W3:Y:S01]  /*1360*/  LDG.E R18, desc[UR6][R16.64] ;  /* 0x0000000610127981 */ /* 0x000ee2000c1e1900 */
[----:B------:R-:W-:-:S04]  /*1370*/  VIADD R113, R115, UR4 ;  /* 0x0000000473717c36 */ /* 0x000fc80008000000 */
        /* <DEDUP_REMOVED lines=10> */
[----:B------:R-:W2:Y:S01]  /*1420*/  LDG.E R108, desc[UR6][R20.64] ;  /* 0x00000006146c7981 */ /* 0x000ea2000c1e1900 */
[----:B------:R-:W-:-:S06]  /*1430*/  USHF.L.U32 UR5, UR8, 0x2, URZ ;  /* 0x0000000208057899 */ /* 0x000fcc00080006ff */
[----:B------:R-:W-:-:S04]  /*1440*/  IADD3 R22, P0, PT, R22, UR5, RZ ;  /* 0x0000000516167c10 */ /* 0x000fc8000ff1e0ff */
[----:B------:R-:W-:Y:S02]  /*1450*/  IADD3.X R23, PT, PT, RZ, R23, RZ, P0, !PT ;  /* 0x00000017ff177210 */ /* 0x000fe400007fe4ff */
[----:B--2---:R-:W-:-:S05]  /*1460*/  IADD3 R159, PT, PT, R163, R108, RZ ;  /* 0x0000006ca39f7210 */ /* 0x004fca0007ffe0ff */
[----:B------:R2:W-:Y:S04]  /*1470*/  STG.E desc[UR6][R4.64], R159 ;  /* 0x0000009f04007986 */ /* 0x0005e8000c101906 */
[----:B------:R-:W0:Y:S01]  /*1480*/  LDG.E R108, desc[UR6][R22.64] ;  /* 0x00000006166c7981 */ /* 0x000e22000c1e1900 */
[----:B------:R-:W-:-:S04]  /*1490*/  IADD3 R24, P0, PT, R24, UR5, RZ ;  /* 0x0000000518187c10 */ /* 0x000fc8000ff1e0ff */
[----:B------:R-:W-:Y:S02]  /*14a0*/  IADD3.X R25, PT, PT, RZ, R25, RZ, P0, !PT ;  /* 0x00000019ff197210 */ /* 0x000fe400007fe4ff */
[----:B0-----:R-:W-:-:S05]  /*14b0*/  IADD3 R161, PT, PT, R159, R108, RZ ;  /* 0x0000006c9fa17210 */ /* 0x001fca0007ffe0ff */
[----:B------:R0:W-:Y:S04]  /*14c0*/  STG.E desc[UR6][R4.64], R161 ;  /* 0x000000a104007986 */ /* 0x0001e8000c101906 */
[----:B------:R-:W1:Y:S01]  /*14d0*/  LDG.E R108, desc[UR6][R24.64] ;  /* 0x00000006186c7981 */ /* 0x000e62000c1e1900 */
[----:B------:R-:W-:-:S05]  /*14e0*/  IADD3 R26, P0, PT, R26, UR5, RZ ;  /* 0x000000051a1a7c10 */ /* 0x000fca000ff1e0ff */
[----:B------:R-:W-:Y:S01]  /*14f0*/  IMAD.X R27, RZ, RZ, R27, P0 ;  /* 0x000000ffff1b7224 */ /* 0x000fe200000e061b */
[----:B-1----:R-:W-:-:S05]  /*1500*/  IADD3 R163, PT, PT, R161, R108, RZ ;  /* 0x0000006ca1a37210 */ /* 0x002fca0007ffe0ff */
[----:B------:R1:W-:Y:S04]  /*1510*/  STG.E desc[UR6][R4.64], R163 ;  /* 0x000000a304007986 */ /* 0x0003e8000c101906 */
[----:B------:R-:W2:Y:S01]  /*1520*/  LDG.E R108, desc[UR6][R26.64] ;  /* 0x000000061a6c7981 */ /* 0x000ea2000c1e1900 */
        /* <DEDUP_REMOVED lines=10> */
[----:B------:R-:W-:-:S04]  /*15d0*/  IADD3 R32, P0, PT, R32, UR5, RZ ;  /* 0x0000000520207c10 */ /* 0x000fc8000ff1e0ff */
[----:B------:R-:W-:Y:S02]  /*15e0*/  IADD3.X R33, PT, PT, RZ, R33, RZ, P0, !PT ;  /* 0x00000021ff217210 */ /* 0x000fe400007fe4ff */
[----:B-1----:R-:W-:-:S05]  /*15f0*/  IADD3 R163, PT, PT, R161, R108, RZ ;  /* 0x0000006ca1a37210 */ /* 0x002fca0007ffe0ff */
[----:B------:R1:W-:Y:S04]  /*1600*/  STG.E desc[UR6][R4.64], R163 ;  /* 0x000000a304007986 */ /* 0x0003e8000c101906 */
[----:B------:R-:W2:Y:S01]  /*1610*/  LDG.E R108, desc[UR6][R32.64] ;  /* 0x00000006206c7981 */ /* 0x000ea2000c1e1900 */
[----:B------:R-:W-:-:S05]  /*1620*/  IADD3 R34, P0, PT, R34, UR5, RZ ;  /* 0x0000000522227c10 */ /* 0x000fca000ff1e0ff */
[----:B------:R-:W-:Y:S01]  /*1630*/  IMAD.X R35, RZ, RZ, R35, P0 ;  /* 0x000000ffff237224 */ /* 0x000fe200000e0623 */
        /* <DEDUP_REMOVED lines=18> */
[----:B------:R-:W-:-:S05]  /*1760*/  IADD3 R42, P0, PT, R42, UR5, RZ ;  /* 0x000000052a2a7c10 */ /* 0x000fca000ff1e0ff */
[----:B------:R-:W-:Y:S01]  /*1770*/  IMAD.X R43, RZ, RZ, R43, P0 ;  /* 0x000000ffff2b7224 */ /* 0x000fe200000e062b */
        /* <DEDUP_REMOVED lines=1871> */
[----:B------:R-:W-:Y:S04]  /*8c70*/  STG.E desc[UR6][R4.64], R159 ;  /* 0x0000009f04007986 */ /* 0x000fe8000c101906 */
[----:B------:R-:W0:Y:S01]  /*8c80*/  LDG.E R76, desc[UR6][R76.64] ;  /* 0x000000064c4c7981 */ /* 0x000e22000c1e1900 */
[----:B------:R-:W-:-:S04]  /*8c90*/  IADD3 R78, P0, PT, R78, UR5, RZ ;  /* 0x000000054e4e7c10 */ /* 0x000fc8000ff1e0ff */
[----:B------:R-:W-:Y:S02]  /*8ca0*/  IADD3.X R79, PT, PT, RZ, R79, RZ, P0, !PT ;  /* 0x0000004fff4f7210 */ /* 0x000fe400007fe4ff */
[----:B0-----:R-:W-:-:S05]  /*8cb0*/  IADD3 R161, PT, PT, R159, R76, RZ ;  /* 0x0000004c9fa17210 */ /* 0x001fca0007ffe0ff */
[----:B------:R-:W-:Y:S04]  /*8cc0*/  STG.E desc[UR6][R4.64], R161 ;  /* 0x000000a104007986 */ /* 0x000fe8000c101906 */
[----:B------:R-:W1:Y:S01]  /*8cd0*/  LDG.E R78, desc[UR6][R78.64] ;  /* 0x000000064e4e7981 */ /* 0x000e62000c1e1900 */
[----:B------:R-:W-:-:S05]  /*8ce0*/  IADD3 R80, P0, PT, R80, UR5, RZ ;  /* 0x0000000550507c10 */ /* 0x000fca000ff1e0ff */
[----:B------:R-:W-:Y:S01]  /*8cf0*/  IMAD.X R81, RZ, RZ, R81, P0 ;  /* 0x000000ffff517224 */ /* 0x000fe200000e0651 */
[----:B-1----:R-:W-:-:S05]  /*8d00*/  IADD3 R163, PT, PT, R161, R78, RZ ;  /* 0x0000004ea1a37210 */ /* 0x002fca0007ffe0ff */
[----:B------:R-:W-:Y:S04]  /*8d10*/  STG.E desc[UR6][R4.64], R163 ;  /* 0x000000a304007986 */ /* 0x000fe8000c101906 */
[----:B------:R-:W2:Y:S01]  /*8d20*/  LDG.E R80, desc[UR6][R80.64] ;  /* 0x0000000650507981 */ /* 0x000ea2000c1e1900 */
[----:B------:R-:W-:-:S04]  /*8d30*/  IADD3 R76, P0, PT, R82, UR5, RZ ;  /* 0x00000005524c7c10 */ /* 0x000fc8000ff1e0ff */
[----:B------:R-:W-:Y:S02]  /*8d40*/  IADD3.X R77, PT, PT, RZ, R83, RZ, P0, !PT ;  /* 0x00000053ff4d7210 */ /* 0x000fe400007fe4ff */
[----:B--2---:R-:W-:-:S05]  /*8d50*/  IADD3 R83, PT, PT, R163, R80, RZ ;  /* 0x00000050a3537210 */ /* 0x004fca0007ffe0ff */
[----:B------:R0:W-:Y:S04]  /*8d60*/  STG.E desc[UR6][R4.64], R83 ;  /* 0x0000005304007986 */ /* 0x0001e8000c101906 */
        /* <DEDUP_REMOVED lines=49> */
[----:B------:R-:W-:Y:S04]  /*9080*/  STG.E desc[UR6][R4.64], R85 ;  /* 0x0000005504007986 */ /* 0x000fe8000c101906 */
[----:B------:R-:W2:Y:S01]  /*9090*/  LDG.E R78, desc[UR6][R78.64] ;  /* 0x000000064e4e7981 */ /* 0x000ea2000c1e1900 */
[----:B------:R-:W-:-:S05]  /*90a0*/  IADD3 R80, P0, PT, R96, UR5, RZ ;  /* 0x0000000560507c10 */ /* 0x000fca000ff1e0ff */
[----:B------:R-:W-:Y:S01]  /*90b0*/  IMAD.X R81, RZ, RZ, R97, P0 ;  /* 0x000000ffff517224 */ /* 0x000fe200000e0661 */
[----:B--2---:R-:W-:-:S05]  /*90c0*/  IADD3 R87, PT, PT, R85, R78, RZ ;  /* 0x0000004e55577210 */ /* 0x004fca0007ffe0ff */
[----:B------:R-:W-:Y:S04]  /*90d0*/  STG.E desc[UR6][R4.64], R87 ;  /* 0x0000005704007986 */ /* 0x000fe8000c101906 */
[----:B------:R-:W0:Y:S01]  /*90e0*/  LDG.E R80, desc[UR6][R80.64] ;  /* 0x0000000650507981 */ /* 0x000e22000c1e1900 */
[----:B------:R-:W-:-:S04]  /*90f0*/  IADD3 R76, P0, PT, R92, UR5, RZ ;  /* 0x000000055c4c7c10 */ /* 0x000fc8000ff1e0ff */
[----:B------:R-:W-:Y:S02]  /*9100*/  IADD3.X R77, PT, PT, RZ, R93, RZ, P0, !PT ;  /* 0x0000005dff4d7210 */ /* 0x000fe400007fe4ff */
[----:B0-----:R-:W-:-:S05]  /*9110*/  IADD3 R83, PT, PT, R87, R80, RZ ;  /* 0x0000005057537210 */ /* 0x001fca0007ffe0ff */
[----:B------:R-:W-:Y:S04]  /*9120*/  STG.E desc[UR6][R4.64], R83 ;  /* 0x0000005304007986 */ /* 0x000fe8000c101906 */
[----:B------:R-:W2:Y:S01]  /*9130*/  LDG.E R76, desc[UR6][R76.64] ;  /* 0x000000064c4c7981 */ /* 0x000ea2000c1e1900 */
[----:B------:R-:W-:-:S04]  /*9140*/  IADD3 R6, P0, PT, R6, UR5, RZ ;  /* 0x0000000506067c10 */ /* 0x000fc8000ff1e0ff */
[----:B------:R-:W-:Y:S02]  /*9150*/  IADD3.X R7, PT, PT, RZ, R7, RZ, P0, !PT ;  /* 0x00000007ff077210 */ /* 0x000fe400007fe4ff */
[----:B--2---:R-:W-:-:S05]  /*9160*/  IADD3 R79, PT, PT, R83, R76, RZ ;  /* 0x0000004c534f7210 */ /* 0x004fca0007ffe0ff */
[----:B------:R-:W-:Y:S04]  /*9170*/  STG.E desc[UR6][R4.64], R79 ;  /* 0x0000004f04007986 */ /* 0x000fe8000c101906 */
[----:B------:R-:W2:Y:S01]  /*9180*/  LDG.E R6, desc[UR6][R6.64] ;  /* 0x0000000606067981 */ /* 0x000ea2000c1e1900 */
[----:B------:R-:W-:-:S04]  /*9190*/  IADD3 R8, P0, PT, R8, UR5, RZ ;  /* 0x0000000508087c10 */ /* 0x000fc8000ff1e0ff */
[----:B------:R-:W-:Y:S02]  /*91a0*/  IADD3.X R9, PT, PT, RZ, R9, RZ, P0, !PT ;  /* 0x00000009ff097210 */ /* 0x000fe400007fe4ff */
[----:B--2---:R-:W-:-:S05]  /*91b0*/  IADD3 R81, PT, PT, R79, R6, RZ ;  /* 0x000000064f517210 */ /* 0x004fca0007ffe0ff */
[----:B------:R-:W-:Y:S04]  /*91c0*/  STG.E desc[UR6][R4.64], R81 ;  /* 0x0000005104007986 */ /* 0x000fe8000c101906 */
[----:B------:R-:W2:Y:S01]  /*91d0*/  LDG.E R8, desc[UR6][R8.64] ;  /* 0x0000000608087981 */ /* 0x000ea2000c1e1900 */
[----:B------:R-:W-:-:S05]  /*91e0*/  IADD3 R10, P0, PT, R10, UR5, RZ ;  /* 0x000000050a0a7c10 */ /* 0x000fca000ff1e0ff */
[----:B------:R-:W-:Y:S01]  /*91f0*/  IMAD.X R11, RZ, RZ, R11, P0 ;  /* 0x000000ffff0b7224 */ /* 0x000fe200000e060b */
[----:B--2---:R-:W-:-:S05]  /*9200*/  IADD3 R77, PT, PT, R81, R8, RZ ;  /* 0x00000008514d7210 */ /* 0x004fca0007ffe0ff */
        /* <DEDUP_REMOVED lines=151> */
[----:B------:R-:W2:Y:S01]  /*9b80*/  LDG.E R10, desc[UR6][R10.64] ;  /* 0x000000060a0a7981 */ /* 0x000ea2000c1e1900 */
[----:B------:R-:W-:-:S04]  /*9b90*/  IADD3 R12, P0, PT, R72, UR5, RZ ;  /* 0x00000005480c7c10 */ /* 0x000fc8000ff1e0ff */
[----:B0-----:R-:W-:Y:S02]  /*9ba0*/  IADD3.X R13, PT, PT, RZ, R73, RZ, P0, !PT ;  /* 0x00000049ff0d7210 */ /* 0x001fe400007fe4ff */
[----:B--2---:R-:W-:-:S05]  /*9bb0*/  IADD3 R19, PT, PT, R17, R10, RZ ;  /* 0x0000000a11137210 */ /* 0x004fca0007ffe0ff */
[----:B------:R-:W-:Y:S04]  /*9bc0*/  STG.E desc[UR6][R4.64], R19 ;  /* 0x0000001304007986 */ /* 0x000fe8000c101906 */
[----:B------:R-:W2:Y:S01]  /*9bd0*/  LDG.E R12, desc[UR6][R12.64] ;  /* 0x000000060c0c7981 */ /* 0x000ea2000c1e1900 */
[----:B------:R-:W-:-:S05]  /*9be0*/  IADD3 R14, P0, PT, R74, UR5, RZ ;  /* 0x000000054a0e7c10 */ /* 0x000fca000ff1e0ff */
[----:B-1----:R-:W-:Y:S01]  /*9bf0*/  IMAD.X R15, RZ, RZ, R75, P0 ;  /* 0x000000ffff0f7224 */ /* 0x002fe200000e064b */
[----:B--2---:R-:W-:-:S05]  /*9c00*/  IADD3 R9, PT, PT, R19, R12, RZ ;  /* 0x0000000c13097210 */ /* 0x004fca0007ffe0ff */
[----:B------:R0:W-:Y:S04]  /*9c10*/  STG.E desc[UR6][R4.64], R9 ;  /* 0x0000000904007986 */ /* 0x0001e8000c101906 */
[----:B------:R-:W2:Y:S01]  /*9c20*/  LDG.E R14, desc[UR6][R14.64] ;  /* 0x000000060e0e7981 */ /* 0x000ea2000c1e1900 */
[----:B------:R-:W-:-:S05]  /*9c30*/  IADD3 R157, PT, PT, R157, 0x9, RZ ;  /* 0x000000099d9d7810 */ /* 0x000fca0007ffe0ff */
[----:B------:R-:W-:-:S04]  /*9c40*/  IMAD R7, R157, UR8, R0 ;  /* 0x000000089d077c24 */ /* 0x000fc8000f8e0200 */
[----:B------:R-:W-:Y:S01]  /*9c50*/  IMAD.WIDE R6, R7, 0x4, R2 ;  /* 0x0000000407067825 */ /* 0x000fe200078e0202 */
[----:B--2---:R-:W-:-:S05]  /*9c60*/  IADD3 R11, PT, PT, R9, R14, RZ ;  /* 0x0000000e090b7210 */ /* 0x004fca0007ffe0ff */
[----:B------:R1:W-:Y:S04]  /*9c70*/  STG.E desc[UR6][R4.64], R11 ;  /* 0x0000000b04007986 */ /* 0x0003e8000c101906 */
[----:B------:R-:W2:Y:S01]  /*9c80*/  LDG.E R6, desc[UR6][R6.64] ;  /* 0x0000000606067981 */ /* 0x000ea2000c1e1900 */
[----:B------:R-:W-:-:S05]  /*9c90*/  IADD3 R155, PT, PT, R155, 0x9, RZ ;  /* 0x000000099b9b7810 */ /* 0x000fca0007ffe0ff */
[----:B------:R-:W-:-:S04]  /*9ca0*/  IMAD R155, R155, UR8, R0 ;  /* 0x000000089b9b7c24 */ /* 0x000fc8000f8e0200 */
[----:B0-----:R-:W-:Y:S01]  /*9cb0*/  IMAD.WIDE R8, R155, 0x4, R2 ;  /* 0x000000049b087825 */ /* 0x001fe200078e0202 */
[----:B--2---:R-:W-:-:S05]  /*9cc0*/  IADD3 R13, PT, PT, R11, R6, RZ ;  /* 0x000000060b0d7210 */ /* 0x004fca0007ffe0ff */
[----:B------:R0:W-:Y:S04]  /*9cd0*/  STG.E desc[UR6][R4.64], R13 ;  /* 0x0000000d04007986 */ /* 0x0001e8000c101906 */
[----:B------:R-:W2:Y:S01]  /*9ce0*/  LDG.E R8, desc[UR6][R8.64] ;  /* 0x0000000608087981 */ /* 0x000ea2000c1e1900 */
[----:B------:R-:W-:-:S05]  /*9cf0*/  IADD3 R153, PT, PT, R153, 0x9, RZ ;  /* 0x0000000999997810 */ /* 0x000fca0007ffe0ff */
[----:B------:R-:W-:-:S04]  /*9d00*/  IMAD R153, R153, UR8, R0 ;  /* 0x0000000899997c24 */ /* 0x000fc8000f8e0200 */
[----:B-1----:R-:W-:Y:S01]  /*9d10*/  IMAD.WIDE R10, R153, 0x4, R2 ;  /* 0x00000004990a7825 */ /* 0x002fe200078e0202 */
[----:B--2---:R-:W-:-:S05]  /*9d20*/  IADD3 R15, PT, PT, R13, R8, RZ ;  /* 0x000000080d0f7210 */ /* 0x004fca0007ffe0ff */
[----:B------:R1:W-:Y:S04]  /*9d30*/  STG.E desc[UR6][R4.64], R15 ;  /* 0x0000000f04007986 */ /* 0x0003e8000c101906 */
[----:B------:R-:W2:Y:S01]  /*9d40*/  LDG.E R10, desc[UR6][R10.64] ;  /* 0x000000060a0a7981 */ /* 0x000ea2000c1e1900 */
[----:B------:R-:W-:-:S04]  /*9d50*/  VIADD R151, R151, 0x9 ;  /* 0x0000000997977836 */ /* 0x000fc80000000000 */
[----:B------:R-:W-:-:S04]  /*9d60*/  IMAD R7, R151, UR8, R0 ;  /* 0x0000000897077c24 */ /* 0x000fc8000f8e0200 */
[----:B------:R-:W-:Y:S01]  /*9d70*/  IMAD.WIDE R6, R7, 0x4, R2 ;  /* 0x0000000407067825 */ /* 0x000fe200078e0202 */
[----:B--2---:R-:W-:-:S05]  /*9d80*/  IADD3 R17, PT, PT, R15, R10, RZ ;  /* 0x0000000a0f117210 */ /* 0x004fca0007ffe0ff */
[----:B------:R2:W-:Y:S04]  /*9d90*/  STG.E desc[UR6][R4.64], R17 ;  /* 0x0000001104007986 */ /* 0x0005e8000c101906 */
[----:B------:R-:W0:Y:S01]  /*9da0*/  LDG.E R6, desc[UR6][R6.64] ;  /* 0x0000000606067981 */ /* 0x000e22000c1e1900 */
[----:B------:R-:W-:-:S05]  /*9db0*/  IADD3 R149, PT, PT, R149, 0x9, RZ ;  /* 0x0000000995957810 */ /* 0x000fca0007ffe0ff */
[----:B------:R-:W-:-:S04]  /*9dc0*/  IMAD R9, R149, UR8, R0 ;  /* 0x0000000895097c24 */ /* 0x000fc8000f8e0200 */
[----:B------:R-:W-:Y:S01]  /*9dd0*/  IMAD.WIDE R8, R9, 0x4, R2 ;  /* 0x0000000409087825 */ /* 0x000fe200078e0202 */
[----:B0-----:R-:W-:-:S05]  /*9de0*/  IADD3 R13, PT, PT, R17, R6, RZ ;  /* 0x00000006110d7210 */ /* 0x001fca0007ffe0ff */
[----:B------:R0:W-:Y:S04]  /*9df0*/  STG.E desc[UR6][R4.64], R13 ;  /* 0x0000000d04007986 */ /* 0x0001e8000c101906 */
[----:B------:R-:W1:Y:S01]  /*9e00*/  LDG.E R8, desc[UR6][R8.64] ;  /* 0x0000000608087981 */ /* 0x000e62000c1e1900 */
[----:B------:R-:W-:-:S05]  /*9e10*/  IADD3 R147, PT, PT, R147, 0x9, RZ ;  /* 0x0000000993937810 */ /* 0x000fca0007ffe0ff */
[----:B------:R-:W-:-:S04]  /*9e20*/  IMAD R11, R147, UR8, R0 ;  /* 0x00000008930b7c24 */ /* 0x000fc8000f8e0200 */
[----:B------:R-:W-:Y:S01]  /*9e30*/  IMAD.WIDE R10, R11, 0x4, R2 ;  /* 0x000000040b0a7825 */ /* 0x000fe200078e0202 */
[----:B-1----:R-:W-:-:S05]  /*9e40*/  IADD3 R15, PT, PT, R13, R8, RZ ;  /* 0x000000080d0f7210 */ /* 0x002fca0007ffe0ff */
[----:B------:R1:W-:Y:S04]  /*9e50*/  STG.E desc[UR6][R4.64], R15 ;  /* 0x0000000f04007986 */ /* 0x0003e8000c101906 */
[----:B------:R-:W2:Y:S01]  /*9e60*/  LDG.E R10, desc[UR6][R10.64] ;  /* 0x000000060a0a7981 */ /* 0x000ea2000c1e1900 */
[----:B------:R-:W-:-:S05]  /*9e70*/  IADD3 R145, PT, PT, R145, 0x9, RZ ;  /* 0x0000000991917810 */ /* 0x000fca0007ffe0ff */
[----:B------:R-:W-:-:S04]  /*9e80*/  IMAD R7, R145, UR8, R0 ;  /* 0x0000000891077c24 */ /* 0x000fc8000f8e0200 */
[----:B------:R-:W-:Y:S01]  /*9e90*/  IMAD.WIDE R6, R7, 0x4, R2 ;  /* 0x0000000407067825 */ /* 0x000fe200078e0202 */
[----:B--2---:R-:W-:-:S05]  /*9ea0*/  IADD3 R17, PT, PT, R15, R10, RZ ;  /* 0x0000000a0f117210 */ /* 0x004fca0007ffe0ff */
[----:B------:R2:W-:Y:S04]  /*9eb0*/  STG.E desc[UR6][R4.64], R17 ;  /* 0x0000001104007986 */ /* 0x0005e8000c101906 */
[----:B------:R-:W0:Y:S01]  /*9ec0*/  LDG.E R6, desc[UR6][R6.64] ;  /* 0x0000000606067981 */ /* 0x000e22000c1e1900 */
[----:B------:R-:W-:-:S04]  /*9ed0*/  VIADD R143, R143, 0x9 ;  /* 0x000000098f8f7836 */ /* 0x000fc80000000000 */
        /* <DEDUP_REMOVED lines=23> */
[----:B------:R-:W-:-:S04]  /*a050*/  VIADD R135, R135, 0x9 ;  /* 0x0000000987877836 */ /* 0x000fc80000000000 */
        /* <DEDUP_REMOVED lines=1083> */
[----:B------:R-:W-:Y:S04]  /*e410*/  STG.E desc[UR6][R4.64], R15 ;  /* 0x0000000f04007986 */ /* 0x000fe8000c101906 */
[----:B------:R-:W2:Y:S01]  /*e420*/  LDG.E R10, desc[UR6][R10.64] ;  /* 0x000000060a0a7981 */ /* 0x000ea2000c1e1900 */
[----:B------:R-:W-:-:S05]  /*e430*/  IADD3 R19, PT, PT, R19, UR4, RZ ;  /* 0x0000000413137c10 */ /* 0x000fca000fffe0ff */
[----:B------:R-:W-:-:S04]  /*e440*/  IMAD R7, R19, UR8, R0 ;  /* 0x0000000813077c24 */ /* 0x000fc8000f8e0200 */
[----:B------:R-:W-:Y:S01]  /*e450*/  IMAD.WIDE R6, R7, 0x4, R2 ;  /* 0x0000000407067825 */ /* 0x000fe200078e0202 */
[----:B--2---:R-:W-:-:S05]  /*e460*/  IADD3 R17, PT, PT, R15, R10, RZ ;  /* 0x0000000a0f117210 */ /* 0x004fca0007ffe0ff */
[----:B------:R-:W-:Y:S04]  /*e470*/  STG.E desc[UR6][R4.64], R17 ;  /* 0x0000001104007986 */ /* 0x000fe8000c101906 */
[----:B------:R-:W0:Y:S01]  /*e480*/  LDG.E R6, desc[UR6][R6.64] ;  /* 0x0000000606067981 */ /* 0x000e22000c1e1900 */
[----:B------:R-:W-:-:S05]  /*e490*/  IADD3 R19, PT, PT, R19, UR4, RZ ;  /* 0x0000000413137c10 */ /* 0x000fca000fffe0ff */
[----:B------:R-:W-:-:S04]  /*e4a0*/  IMAD R9, R19, UR8, R0 ;  /* 0x0000000813097c24 */ /* 0x000fc8000f8e0200 */
[----:B------:R-:W-:Y:S01]  /*e4b0*/  IMAD.WIDE R8, R9, 0x4, R2 ;  /* 0x0000000409087825 */ /* 0x000fe200078e0202 */
[----:B0-----:R-:W-:-:S05]  /*e4c0*/  IADD3 R13, PT, PT, R17, R6, RZ ;  /* 0x00000006110d7210 */ /* 0x001fca0007ffe0ff */
[----:B------:R0:W-:Y:S04]  /*e4d0*/  STG.E desc[UR6][R4.64], R13 ;  /* 0x0000000d04007986 */ /* 0x0001e8000c101906 */
[----:B------:R-:W0:Y:S01]  /*e4e0*/  LDG.E R8, desc[UR6][R8.64] ;  /* 0x0000000608087981 */ /* 0x000e22000c1e1900 */
[----:B------:R-:W-:-:S05]  /*e4f0*/  IADD3 R19, PT, PT, R19, UR4, RZ ;  /* 0x0000000413137c10 */ /* 0x000fca000fffe0ff */
[----:B------:R-:W-:-:S04]  /*e500*/  IMAD R7, R19, UR8, R0 ;  /* 0x0000000813077c24 */ /* 0x000fc8000f8e0200 */
[----:B------:R-:W-:Y:S01]  /*e510*/  IMAD.WIDE R6, R7, 0x4, R2 ;  /* 0x0000000407067825 */ /* 0x000fe200078e0202 */
[----:B0-----:R-:W-:-:S05]  /*e520*/  IADD3 R13, PT, PT, R13, R8, RZ ;  /* 0x000000080d0d7210 */ /* 0x001fca0007ffe0ff */
[----:B------:R0:W-:Y:S04]  /*e530*/  STG.E desc[UR6][R4.64], R13 ;  /* 0x0000000d04007986 */ /* 0x0001e8000c101906 */
[----:B------:R-:W2:Y:S01]  /*e540*/  LDG.E R6, desc[UR6][R6.64] ;  /* 0x0000000606067981 */ /* 0x000ea2000c1e1900 */
[----:B------:R-:W-:-:S04]  /*e550*/  VIADD R19, R19, UR4 ;  /* 0x0000000413137c36 */ /* 0x000fc80008000000 */
        /* <DEDUP_REMOVED lines=4079> */
[----:B------:R-:W-:-:S04]  /*1e450*/  VIADD R19, R19, UR4 ;  /* 0x0000000413137c36 */ /* 0x000fc80008000000 */
[----:B------:R-:W-:-:S04]  /*1e460*/  IMAD R7, R19, UR8, R0 ;  /* 0x0000000813077c24 */ /* 0x000fc8000f8e0200 */
[----:B------:R-:W-:Y:S01]  /*1e470*/  IMAD.WIDE R6, R7, 0x4, R2 ;  /* 0x0000000407067825 */ /* 0x000fe200078e0202 */
[----:B0-----:R-:W-:-:S05]  /*1e480*/  IADD3 R13, PT, PT, R17, R8, RZ ;  /* 0x00000008110d7210 */ /* 0x001fca0007ffe0ff */
[----:B------:R0:W-:Y:S04]  /*1e490*/  STG.E desc[UR6][R4.64], R13 ;  /* 0x0000000d04007986 */ /* 0x0001e8000c101906 */
[----:B------:R-:W0:Y:S01]  /*1e4a0*/  LDG.E R6, desc[UR6][R6.64] ;  /* 0x0000000606067981 */ /* 0x000e22000c1e1900 */
[----:B------:R-:W-:Y:S02]  /*1e4b0*/  IADD3 R19, PT, PT, R19, UR4, RZ ;  /* 0x0000000413137c10 */ /* 0x000fe4000fffe0ff */
[----:B0-----:R-:W-:-:S03]  /*1e4c0*/  IADD3 R13, PT, PT, R13, R6, RZ ;  /* 0x000000060d0d7210 */ /* 0x001fc60007ffe0ff */
[----:B------:R-:W-:Y:S02]  /*1e4d0*/  IMAD R7, R19, UR8, R0 ;  /* 0x0000000813077c24 */ /* 0x000fe4000f8e0200 */
[----:B------:R0:W-:Y:S02]  /*1e4e0*/  STG.E desc[UR6][R4.64], R13 ;  /* 0x0000000d04007986 */ /* 0x0001e4000c101906 */
[----:B------:R-:W-:-:S06]  /*1e4f0*/  IMAD.WIDE R6, R7, 0x4, R2 ;  /* 0x0000000407067825 */ /* 0x000fcc00078e0202 */
        /* <DEDUP_REMOVED lines=4085> */
[----:B------:R-:W-:Y:S04]  /*2e450*/  STG.E desc[UR6][R4.64], R13 ;  /* 0x0000000d04007986 */ /* 0x000fe8000c101906 */
[----:B------:R-:W1:Y:S01]  /*2e460*/  LDG.E R6, desc[UR6][R6.64] ;  /* 0x0000000606067981 */ /* 0x000e62000c1e1900 */
[----:B------:R-:W-:-:S05]  /*2e470*/  IADD3 R19, PT, PT, R19, UR4, RZ ;  /* 0x0000000413137c10 */ /* 0x000fca000fffe0ff */
[----:B------:R-:W-:-:S04]  /*2e480*/  IMAD R9, R19, UR8, R0 ;  /* 0x0000000813097c24 */ /* 0x000fc8000f8e0200 */
[----:B------:R-:W-:Y:S01]  /*2e490*/  IMAD.WIDE R8, R9, 0x4, R2 ;  /* 0x0000000409087825 */ /* 0x000fe200078e0202 */
[----:B-1----:R-:W-:-:S05]  /*2e4a0*/  IADD3 R15, PT, PT, R13, R6, RZ ;  /* 0x000000060d0f7210 */ /* 0x002fca0007ffe0ff */
[----:B------:R0:W-:Y:S04]  /*2e4b0*/  STG.E desc[UR6][R4.64], R15 ;  /* 0x0000000f04007986 */ /* 0x0001e8000c101906 */
[----:B------:R-:W0:Y:S01]  /*2e4c0*/  LDG.E R8, desc[UR6][R8.64] ;  /* 0x0000000608087981 */ /* 0x000e22000c1e1900 */
[----:B------:R-:W-:-:S04]  /*2e4d0*/  VIADD R19, R19, UR4 ;  /* 0x0000000413137c36 */ /* 0x000fc80008000000 */
[----:B------:R-:W-:-:S04]  /*2e4e0*/  IMAD R7, R19, UR8, R0 ;  /* 0x0000000813077c24 */ /* 0x000fc8000f8e0200 */
[----:B------:R-:W-:Y:S01]  /*2e4f0*/  IMAD.WIDE R6, R7, 0x4, R2 ;  /* 0x0000000407067825 */ /* 0x000fe200078e0202 */
[----:B0-----:R-:W-:-:S05]  /*2e500*/  IADD3 R15, PT, PT, R15, R8, RZ ;  /* 0x000000080f0f7210 */ /* 0x001fca0007ffe0ff */
[----:B------:R0:W-:Y:S04]  /*2e510*/  STG.E desc[UR6][R4.64], R15 ;  /* 0x0000000f04007986 */ /* 0x0001e8000c101906 */
        /* <DEDUP_REMOVED lines=3117> */
[----:B------:R-:W-:-:S04]  /*3a7f0*/  IMAD.WIDE R10, R11, 0x4, R2 ;  /* 0x000000040b0a7825 */ /* 0x000fc800078e0202 */
[----:B-1----:R-:W-:-:S05]  /*3a800*/  IMAD.IADD R13, R15, 0x1, R6 ;  /* 0x000000010f0d7824 */ /* 0x002fca00078e0206 */
        /* <DEDUP_REMOVED lines=205> */
[----:B------:R-:W2:Y:S01]  /*3b4e0*/  LDG.E R8, desc[UR6][R8.64] ;  /* 0x0000000608087981 */ /* 0x000ea2000c1e1900 */
[----:B------:R-:W-:-:S05]  /*3b4f0*/  IADD3 R109, PT, PT, R109, UR4, RZ ;  /* 0x000000046d6d7c10 */ /* 0x000fca000fffe0ff */
[----:B------:R-:W-:-:S04]  /*3b500*/  IMAD R109, R109, UR8, R0 ;  /* 0x000000086d6d7c24 */ /* 0x000fc8000f8e0200 */
[----:B------:R-:W-:Y:S01]  /*3b510*/  IMAD.WIDE R2, R109, 0x4, R2 ;  /* 0x000000046d027825 */ /* 0x000fe200078e0202 */
[----:B--2---:R-:W-:-:S05]  /*3b520*/  IADD3 R7, PT, PT, R17, R8, RZ ;  /* 0x0000000811077210 */ /* 0x004fca0007ffe0ff */
[----:B------:R-:W-:Y:S04]  /*3b530*/  STG.E desc[UR6][R4.64], R7 ;  /* 0x0000000704007986 */ /* 0x000fe8000c101906 */
[----:B------:R-:W2:Y:S02]  /*3b540*/  LDG.E R2, desc[UR6][R2.64] ;  /* 0x0000000602027981 */ /* 0x000ea4000c1e1900 */
[----:B--2---:R-:W-:-:S05]  /*3b550*/  IADD3 R0, PT, PT, R7, R2, RZ ;  /* 0x0000000207007210 */ /* 0x004fca0007ffe0ff */
[----:B------:R-:W-:-:S05]  /*3b560*/  IMAD.HI.U32 R0, R0, 0x326496c9, RZ ;  /* 0x326496c900007827 */ /* 0x000fca00078e00ff */
[----:B------:R-:W-:-:S05]  /*3b570*/  SHF.R.U32.HI R11, RZ, 0x9, R0 ;  /* 0x00000009ff0b7819 */ /* 0x000fca0000011600 */
[----:B------:R-:W-:Y:S01]  /*3b580*/  STG.E desc[UR6][R4.64], R11 ;  /* 0x0000000b04007986 */ /* 0x000fe2000c101906 */
[----:B------:R-:W-:Y:S05]  /*3b590*/  EXIT ;  /* 0x000000000000794d */ /* 0x000fea0003800000 */
.L_x_0:
[----:B------:R-:W-:-:S00]  /*3b5a0*/  BRA `(.L_x_0) ;  /* 0xfffffffc00fc7947 */ /* 0x000fc0000383ffff */
[----:B------:R-:W-:-:S00]  /*3b5b0*/  NOP ;  /* 0x0000000000007918 */ /* 0x000fc00000000000 */
        /* <DEDUP_REMOVED lines=12> */
.L_x_1:


//--------------------- .nv.shared.reserved.0     --------------------------
	.section	.nv.shared.reserved.0,"aw",@nobits
	.weak		__nv_reservedSMEM_offset_0_alias
	.size		__nv_reservedSMEM_offset_0_alias, 0, 64
	.other		__nv_reservedSMEM_offset_0_alias,@"STO_CUDA_RESERVED_SHARED STV_DEFAULT"
__nv_reservedSMEM_offset_0_alias:
	.zero		0
	.zero		64


//--------------------- .nv.constant0.BoxBlur     --------------------------
	.section	.nv.constant0.BoxBlur,"a",@progbits
	.sectionflags	@""
	.align	4
.nv.constant0.BoxBlur:
	.zero		920


//--------------------- SYMBOLS --------------------------

	.type		.nv.reservedSmem.offset0,@object
	.size		.nv.reservedSmem.offset0,0x4
